	.target	sm_100a

	.elftype	@"ET_EXEC"


//--------------------- .note.nv.tkinfo           --------------------------
	.section	.note.nv.tkinfo,"",@"SHT_NOTE"
	.sectionflags	@"SHF_NOTE_NV_TKINFO"
	.tkinfo
        /*0018*/ 	.word	0x00000002
        /*0030*/ 	.string	""
        /*0030*/ 	.string	"ptxas"
        /*0030*/ 	.string	"Cuda compilation tools, release 13.0, V13.0.88"
        /*0030*/ 	.string	"Build cuda_13.0.r13.0/compiler.36424714_0"
        /*0030*/ 	.string	"-arch sm_100a -m 64 "



//--------------------- .note.nv.cuinfo           --------------------------
	.section	.note.nv.cuinfo,"",@"SHT_NOTE"
	.sectionflags	@"SHF_NOTE_NV_CUINFO"
        /*0018*/ 	.short	0x0002
        /*001a*/ 	.short	0x0064
        /*001c*/ 	.short	0x0082
	.zero		2


//--------------------- .nv.info                  --------------------------
	.section	.nv.info,"",@"SHT_CUDA_INFO"
	.align	4


	//----- nvinfo : EIATTR_REGCOUNT
	.align		4
        /*0000*/ 	.byte	0x04, 0x2f
        /*0002*/ 	.short	(.L_19 - .L_18)
	.align		4
.L_18:
        /*0004*/ 	.word	index@(_ZN7cutlass13device_kernelINS_4gemm6kernel13GemmUniversalIN4cute5tupleIJiiiiEEENS1_10collective13CollectiveMmaINS1_46MainloopSm100TmaUmmaWarpSpecializedBlockScaledILi2ELi2ELi1ENS5_IJNS4_1CILi4EEESB_NSA_ILi1EEEEEEEENS5_IJNSA_ILi256EEESF_SF_EEENS5_IJNS_12float_e4m3_tENS_13float_ue8m0_tEEEENS5_IJNS5_IJlSC_lEEENS4_6LayoutINS5_IJNS5_IJNS5_IJNSA_ILi32EEESB_EEEiEEESO_NS5_IJSC_iEEEEEENS5_IJNS5_IJNS5_IJNSA_ILi16EEESB_EEEiEEENS5_IJNS5_IJNSA_ILi0EEESC_EEENSA_ILi512EEEEEENS5_IJSU_iEEEEEEEEEEESJ_S11_NS4_8TiledMMAINS4_8MMA_AtomIJNS4_27SM100_MMA_MXF8F6F4_2x1SM_SSISH_SH_fSI_Li256ELi256ELNS4_4UMMA5MajorE0ELS16_0ELNS15_7ScaleInE0ELS17_0EEEEEENSL_INS5_IJSC_SC_SC_EEENS5_IJSU_SU_SU_EEEEENS5_IJNS4_10UnderscoreES1D_S1D_EEEEENS5_IJNS4_28SM100_TMA_2SM_LOAD_MULTICASTES1G_EEENS5_IJNS4_14ComposedLayoutINS4_7SwizzleILi3ELi4ELi3EEENS4_18smem_ptr_flag_bitsILi8EEENSL_INS5_IJNSA_ILi8EEENSA_ILi128EEEEEENS5_IJS1O_SC_EEEEEEENSL_INS5_IJNS5_IJNS5_IJSN_SC_EEENS5_IJSM_SC_EEEEEESC_NS5_IJSB_NSA_ILi2EEEEEEEEENS5_IJNS5_IJNS5_IJSS_SW_EEESV_EEESU_NS5_IJSC_SW_EEEEEEEEEEEvNS4_8identityES1H_NS5_IJS1S_NSL_INS5_IJNS5_IJNS5_IJSN_S1W_EEES1U_EEESC_S1X_EEENS5_IJS20_SU_NS5_IJSC_NSA_ILi1024EEEEEEEEEEEEEEvS25_EENS_8epilogue10collective18CollectiveEpilogueINS2F_23Sm100TmaWarpSpecializedILi4ELi2ELi64ELb1ELb0EEEJNS5_IJS1O_SF_SF_EEENS5_IJNSL_IS1O_SC_EENSL_INSA_ILi64EEESC_EEEEENS_10bfloat16_tESK_S2P_SK_NS2F_6fusion15FusionCallbacksIS2J_NS2Q_17LinearCombinationIS2P_fS2P_fLNS_15FloatRoundStyleE2EEES2K_S2O_JEEENS4_5SM1004TMEM4LOAD26SM100_TMEM_LOAD_32dp32b64xENS4_13SM90_TMA_LOADENS1I_IS1K_NS1L_ILi16EEENSL_INS5_IJS1N_S2M_EEENS5_IJS2M_SC_EEEEEEENS4_39AutoVectorizingCopyWithAssumedAlignmentILi128EEENS4_14SM90_TMA_STOREES35_S37_S37_EEEvvEEEEvNT_6ParamsE)
        /*0008*/ 	.word	0x000000a8


	//----- nvinfo : EIATTR_FRAME_SIZE
	.align		4
.L_19:
        /*000c*/ 	.byte	0x04, 0x11
        /*000e*/ 	.short	(.L_21 - .L_20)
	.align		4
.L_20:
        /*0010*/ 	.word	index@($__internal_2_$__cuda_sm10x_tcgen05_guardrail_trap_unallocated_columns_being_dealloced)
        /*0014*/ 	.word	0x00000000


	//----- nvinfo : EIATTR_FRAME_SIZE
	.align		4
.L_21:
        /*0018*/ 	.byte	0x04, 0x11
        /*001a*/ 	.short	(.L_23 - .L_22)
	.align		4
.L_22:
        /*001c*/ 	.word	index@($__internal_1_$__cuda_sm10x_tcgen05_guardrail_trap_phase_invalid_during_alloc)
        /*0020*/ 	.word	0x00000000


	//----- nvinfo : EIATTR_FRAME_SIZE
	.align		4
.L_23:
        /*0024*/ 	.byte	0x04, 0x11
        /*0026*/ 	.short	(.L_25 - .L_24)
	.align		4
.L_24:
        /*0028*/ 	.word	index@($__internal_0_$__cuda_sm10x_tcgen05_guardrail_trap_col_being_dealloced_not_returned_by_alloc)
        /*002c*/ 	.word	0x00000000


	//----- nvinfo : EIATTR_FRAME_SIZE
	.align		4
.L_25:
        /*0030*/ 	.byte	0x04, 0x11
        /*0032*/ 	.short	(.L_27 - .L_26)
	.align		4
.L_26:
        /*0034*/ 	.word	index@(_ZN7cutlass13device_kernelINS_4gemm6kernel13GemmUniversalIN4cute5tupleIJiiiiEEENS1_10collective13CollectiveMmaINS1_46MainloopSm100TmaUmmaWarpSpecializedBlockScaledILi2ELi2ELi1ENS5_IJNS4_1CILi4EEESB_NSA_ILi1EEEEEEEENS5_IJNSA_ILi256EEESF_SF_EEENS5_IJNS_12float_e4m3_tENS_13float_ue8m0_tEEEENS5_IJNS5_IJlSC_lEEENS4_6LayoutINS5_IJNS5_IJNS5_IJNSA_ILi32EEESB_EEEiEEESO_NS5_IJSC_iEEEEEENS5_IJNS5_IJNS5_IJNSA_ILi16EEESB_EEEiEEENS5_IJNS5_IJNSA_ILi0EEESC_EEENSA_ILi512EEEEEENS5_IJSU_iEEEEEEEEEEESJ_S11_NS4_8TiledMMAINS4_8MMA_AtomIJNS4_27SM100_MMA_MXF8F6F4_2x1SM_SSISH_SH_fSI_Li256ELi256ELNS4_4UMMA5MajorE0ELS16_0ELNS15_7ScaleInE0ELS17_0EEEEEENSL_INS5_IJSC_SC_SC_EEENS5_IJSU_SU_SU_EEEEENS5_IJNS4_10UnderscoreES1D_S1D_EEEEENS5_IJNS4_28SM100_TMA_2SM_LOAD_MULTICASTES1G_EEENS5_IJNS4_14ComposedLayoutINS4_7SwizzleILi3ELi4ELi3EEENS4_18smem_ptr_flag_bitsILi8EEENSL_INS5_IJNSA_ILi8EEENSA_ILi128EEEEEENS5_IJS1O_SC_EEEEEEENSL_INS5_IJNS5_IJNS5_IJSN_SC_EEENS5_IJSM_SC_EEEEEESC_NS5_IJSB_NSA_ILi2EEEEEEEEENS5_IJNS5_IJNS5_IJSS_SW_EEESV_EEESU_NS5_IJSC_SW_EEEEEEEEEEEvNS4_8identityES1H_NS5_IJS1S_NSL_INS5_IJNS5_IJNS5_IJSN_S1W_EEES1U_EEESC_S1X_EEENS5_IJS20_SU_NS5_IJSC_NSA_ILi1024EEEEEEEEEEEEEEvS25_EENS_8epilogue10collective18CollectiveEpilogueINS2F_23Sm100TmaWarpSpecializedILi4ELi2ELi64ELb1ELb0EEEJNS5_IJS1O_SF_SF_EEENS5_IJNSL_IS1O_SC_EENSL_INSA_ILi64EEESC_EEEEENS_10bfloat16_tESK_S2P_SK_NS2F_6fusion15FusionCallbacksIS2J_NS2Q_17LinearCombinationIS2P_fS2P_fLNS_15FloatRoundStyleE2EEES2K_S2O_JEEENS4_5SM1004TMEM4LOAD26SM100_TMEM_LOAD_32dp32b64xENS4_13SM90_TMA_LOADENS1I_IS1K_NS1L_ILi16EEENSL_INS5_IJS1N_S2M_EEENS5_IJS2M_SC_EEEEEEENS4_39AutoVectorizingCopyWithAssumedAlignmentILi128EEENS4_14SM90_TMA_STOREES35_S37_S37_EEEvvEEEEvNT_6ParamsE)
        /*0038*/ 	.word	0x00000000


	//----- nvinfo : EIATTR_MIN_STACK_SIZE
	.align		4
.L_27:
        /*003c*/ 	.byte	0x04, 0x12
        /*003e*/ 	.short	(.L_29 - .L_28)
	.align		4
.L_28:
        /*0040*/ 	.word	index@(_ZN7cutlass13device_kernelINS_4gemm6kernel13GemmUniversalIN4cute5tupleIJiiiiEEENS1_10collective13CollectiveMmaINS1_46MainloopSm100TmaUmmaWarpSpecializedBlockScaledILi2ELi2ELi1ENS5_IJNS4_1CILi4EEESB_NSA_ILi1EEEEEEEENS5_IJNSA_ILi256EEESF_SF_EEENS5_IJNS_12float_e4m3_tENS_13float_ue8m0_tEEEENS5_IJNS5_IJlSC_lEEENS4_6LayoutINS5_IJNS5_IJNS5_IJNSA_ILi32EEESB_EEEiEEESO_NS5_IJSC_iEEEEEENS5_IJNS5_IJNS5_IJNSA_ILi16EEESB_EEEiEEENS5_IJNS5_IJNSA_ILi0EEESC_EEENSA_ILi512EEEEEENS5_IJSU_iEEEEEEEEEEESJ_S11_NS4_8TiledMMAINS4_8MMA_AtomIJNS4_27SM100_MMA_MXF8F6F4_2x1SM_SSISH_SH_fSI_Li256ELi256ELNS4_4UMMA5MajorE0ELS16_0ELNS15_7ScaleInE0ELS17_0EEEEEENSL_INS5_IJSC_SC_SC_EEENS5_IJSU_SU_SU_EEEEENS5_IJNS4_10UnderscoreES1D_S1D_EEEEENS5_IJNS4_28SM100_TMA_2SM_LOAD_MULTICASTES1G_EEENS5_IJNS4_14ComposedLayoutINS4_7SwizzleILi3ELi4ELi3EEENS4_18smem_ptr_flag_bitsILi8EEENSL_INS5_IJNSA_ILi8EEENSA_ILi128EEEEEENS5_IJS1O_SC_EEEEEEENSL_INS5_IJNS5_IJNS5_IJSN_SC_EEENS5_IJSM_SC_EEEEEESC_NS5_IJSB_NSA_ILi2EEEEEEEEENS5_IJNS5_IJNS5_IJSS_SW_EEESV_EEESU_NS5_IJSC_SW_EEEEEEEEEEEvNS4_8identityES1H_NS5_IJS1S_NSL_INS5_IJNS5_IJNS5_IJSN_S1W_EEES1U_EEESC_S1X_EEENS5_IJS20_SU_NS5_IJSC_NSA_ILi1024EEEEEEEEEEEEEEvS25_EENS_8epilogue10collective18CollectiveEpilogueINS2F_23Sm100TmaWarpSpecializedILi4ELi2ELi64ELb1ELb0EEEJNS5_IJS1O_SF_SF_EEENS5_IJNSL_IS1O_SC_EENSL_INSA_ILi64EEESC_EEEEENS_10bfloat16_tESK_S2P_SK_NS2F_6fusion15FusionCallbacksIS2J_NS2Q_17LinearCombinationIS2P_fS2P_fLNS_15FloatRoundStyleE2EEES2K_S2O_JEEENS4_5SM1004TMEM4LOAD26SM100_TMEM_LOAD_32dp32b64xENS4_13SM90_TMA_LOADENS1I_IS1K_NS1L_ILi16EEENSL_INS5_IJS1N_S2M_EEENS5_IJS2M_SC_EEEEEEENS4_39AutoVectorizingCopyWithAssumedAlignmentILi128EEENS4_14SM90_TMA_STOREES35_S37_S37_EEEvvEEEEvNT_6ParamsE)
        /*0044*/ 	.word	0x00000000
.L_29:


//--------------------- .nv.compat                --------------------------
	.section	.nv.compat,"",@"SHT_CUDA_COMPAT_INFO"
	.align	4
        /*0000*/ 	.byte	0x02, 0x09, 0x01, 0x00, 0x02, 0x02, 0x02, 0x00, 0x02, 0x05, 0x05, 0x00, 0x03, 0x07, 0x01, 0x01
        /*0010*/ 	.byte	0x02, 0x03, 0x01, 0x00, 0x02, 0x06, 0x01, 0x00, 0x04, 0x0b, 0x08, 0x00, 0x09, 0x00, 0x00, 0x00
        /*0020*/ 	.byte	0x00, 0x00, 0x00, 0x00


//--------------------- .nv.info._ZN7cutlass13device_kernelINS_4gemm6kernel13GemmUniversalIN4cute5tupleIJiiiiEEENS1_10collective13CollectiveMmaINS1_46MainloopSm100TmaUmmaWarpSpecializedBlockScaledILi2ELi2ELi1ENS5_IJNS4_1CILi4EEESB_NSA_ILi1EEEEEEEENS5_IJNSA_ILi256EEESF_SF_EEENS5_IJNS_12float_e4m3_tENS_13float_ue8m0_tEEEENS5_IJNS5_IJlSC_lEEENS4_6LayoutINS5_IJNS5_IJNS5_IJNSA_ILi32EEESB_EEEiEEESO_NS5_IJSC_iEEEEEENS5_IJNS5_IJNS5_IJNSA_ILi16EEESB_EEEiEEENS5_IJNS5_IJNSA_ILi0EEESC_EEENSA_ILi512EEEEEENS5_IJSU_iEEEEEEEEEEESJ_S11_NS4_8TiledMMAINS4_8MMA_AtomIJNS4_27SM100_MMA_MXF8F6F4_2x1SM_SSISH_SH_fSI_Li256ELi256ELNS4_4UMMA5MajorE0ELS16_0ELNS15_7ScaleInE0ELS17_0EEEEEENSL_INS5_IJSC_SC_SC_EEENS5_IJSU_SU_SU_EEEEENS5_IJNS4_10UnderscoreES1D_S1D_EEEEENS5_IJNS4_28SM100_TMA_2SM_LOAD_MULTICASTES1G_EEENS5_IJNS4_14ComposedLayoutINS4_7SwizzleILi3ELi4ELi3EEENS4_18smem_ptr_flag_bitsILi8EEENSL_INS5_IJNSA_ILi8EEENSA_ILi128EEEEEENS5_IJS1O_SC_EEEEEEENSL_INS5_IJNS5_IJNS5_IJSN_SC_EEENS5_IJSM_SC_EEEEEESC_NS5_IJSB_NSA_ILi2EEEEEEEEENS5_IJNS5_IJNS5_IJSS_SW_EEESV_EEESU_NS5_IJSC_SW_EEEEEEEEEEEvNS4_8identityES1H_NS5_IJS1S_NSL_INS5_IJNS5_IJNS5_IJSN_S1W_EEES1U_EEESC_S1X_EEENS5_IJS20_SU_NS5_IJSC_NSA_ILi1024EEEEEEEEEEEEEEvS25_EENS_8epilogue10collective18CollectiveEpilogueINS2F_23Sm100TmaWarpSpecializedILi4ELi2ELi64ELb1ELb0EEEJNS5_IJS1O_SF_SF_EEENS5_IJNSL_IS1O_SC_EENSL_INSA_ILi64EEESC_EEEEENS_10bfloat16_tESK_S2P_SK_NS2F_6fusion15FusionCallbacksIS2J_NS2Q_17LinearCombinationIS2P_fS2P_fLNS_15FloatRoundStyleE2EEES2K_S2O_JEEENS4_5SM1004TMEM4LOAD26SM100_TMEM_LOAD_32dp32b64xENS4_13SM90_TMA_LOADENS1I_IS1K_NS1L_ILi16EEENSL_INS5_IJS1N_S2M_EEENS5_IJS2M_SC_EEEEEEENS4_39AutoVectorizingCopyWithAssumedAlignmentILi128EEENS4_14SM90_TMA_STOREES35_S37_S37_EEEvvEEEEvNT_6ParamsE --------------------------
	.section	.nv.info._ZN7cutlass13device_kernelINS_4gemm6kernel13GemmUniversalIN4cute5tupleIJiiiiEEENS1_10collective13CollectiveMmaINS1_46MainloopSm100TmaUmmaWarpSpecializedBlockScaledILi2ELi2ELi1ENS5_IJNS4_1CILi4EEESB_NSA_ILi1EEEEEEEENS5_IJNSA_ILi256EEESF_SF_EEENS5_IJNS_12float_e4m3_tENS_13float_ue8m0_tEEEENS5_IJNS5_IJlSC_lEEENS4_6LayoutINS5_IJNS5_IJNS5_IJNSA_ILi32EEESB_EEEiEEESO_NS5_IJSC_iEEEEEENS5_IJNS5_IJNS5_IJNSA_ILi16EEESB_EEEiEEENS5_IJNS5_IJNSA_ILi0EEESC_EEENSA_ILi512EEEEEENS5_IJSU_iEEEEEEEEEEESJ_S11_NS4_8TiledMMAINS4_8MMA_AtomIJNS4_27SM100_MMA_MXF8F6F4_2x1SM_SSISH_SH_fSI_Li256ELi256ELNS4_4UMMA5MajorE0ELS16_0ELNS15_7ScaleInE0ELS17_0EEEEEENSL_INS5_IJSC_SC_SC_EEENS5_IJSU_SU_SU_EEEEENS5_IJNS4_10UnderscoreES1D_S1D_EEEEENS5_IJNS4_28SM100_TMA_2SM_LOAD_MULTICASTES1G_EEENS5_IJNS4_14ComposedLayoutINS4_7SwizzleILi3ELi4ELi3EEENS4_18smem_ptr_flag_bitsILi8EEENSL_INS5_IJNSA_ILi8EEENSA_ILi128EEEEEENS5_IJS1O_SC_EEEEEEENSL_INS5_IJNS5_IJNS5_IJSN_SC_EEENS5_IJSM_SC_EEEEEESC_NS5_IJSB_NSA_ILi2EEEEEEEEENS5_IJNS5_IJNS5_IJSS_SW_EEESV_EEESU_NS5_IJSC_SW_EEEEEEEEEEEvNS4_8identityES1H_NS5_IJS1S_NSL_INS5_IJNS5_IJNS5_IJSN_S1W_EEES1U_EEESC_S1X_EEENS5_IJS20_SU_NS5_IJSC_NSA_ILi1024EEEEEEEEEEEEEEvS25_EENS_8epilogue10collective18CollectiveEpilogueINS2F_23Sm100TmaWarpSpecializedILi4ELi2ELi64ELb1ELb0EEEJNS5_IJS1O_SF_SF_EEENS5_IJNSL_IS1O_SC_EENSL_INSA_ILi64EEESC_EEEEENS_10bfloat16_tESK_S2P_SK_NS2F_6fusion15FusionCallbacksIS2J_NS2Q_17LinearCombinationIS2P_fS2P_fLNS_15FloatRoundStyleE2EEES2K_S2O_JEEENS4_5SM1004TMEM4LOAD26SM100_TMEM_LOAD_32dp32b64xENS4_13SM90_TMA_LOADENS1I_IS1K_NS1L_ILi16EEENSL_INS5_IJS1N_S2M_EEENS5_IJS2M_SC_EEEEEEENS4_39AutoVectorizingCopyWithAssumedAlignmentILi128EEENS4_14SM90_TMA_STOREES35_S37_S37_EEEvvEEEEvNT_6ParamsE,"",@"SHT_CUDA_INFO"
	.sectionflags	@""
	.align	4


	//----- nvinfo : EIATTR_CUDA_API_VERSION
	.align		4
        /*0000*/ 	.byte	0x04, 0x37
        /*0002*/ 	.short	(.L_31 - .L_30)
.L_30:
        /*0004*/ 	.word	0x00000082


	//----- nvinfo : EIATTR_KPARAM_INFO
	.align		4
.L_31:
        /*0008*/ 	.byte	0x04, 0x17
        /*000a*/ 	.short	(.L_33 - .L_32)
.L_32:
        /*000c*/ 	.word	0x00000000
        /*0010*/ 	.short	0x0000
        /*0012*/ 	.short	0x0000
        /*0014*/ 	.byte	0x00, 0xf0, 0x01, 0x30


	//----- nvinfo : EIATTR_AT_ENTRY_FRAGMENTS
	.align		4
.L_33:
        /*0018*/ 	.byte	0x04, 0x4f
        /*001a*/ 	.short	(.L_35 - .L_34)


	//   ....[0]....
.L_34:
        /*001c*/ 	.word	0x00000007


	//----- nvinfo : EIATTR_RESERVED_SMEM_USED
	.align		4
.L_35:
        /*0020*/ 	.byte	0x01, 0x41
	.zero		2


	//----- nvinfo : EIATTR_SPARSE_MMA_MASK
	.align		4
        /*0024*/ 	.byte	0x03, 0x50
        /*0026*/ 	.short	0x0000


	//----- nvinfo : EIATTR_TCGEN05_2CTA_USED
	.align		4
        /*0028*/ 	.byte	0x01, 0x52
	.zero		2


	//----- nvinfo : EIATTR_MAXREG_COUNT
	.align		4
        /*002c*/ 	.byte	0x03, 0x1b
        /*002e*/ 	.short	0x00ff


	//----- nvinfo : EIATTR_NUM_BARRIERS
	.align		4
        /*0030*/ 	.byte	0x02, 0x4c
        /*0032*/ 	.byte	0x07
	.zero		1


	//----- nvinfo : EIATTR_EXTERNS
	.align		4
        /*0034*/ 	.byte	0x04, 0x0f
        /*0036*/ 	.short	(.L_37 - .L_36)


	//   ....[0]....
	.align		4
.L_36:
        /*0038*/ 	.word	index@(__assertfail)


	//----- nvinfo : EIATTR_MERCURY_ISA_VERSION
	.align		4
.L_37:
        /*003c*/ 	.byte	0x03, 0x5f
        /*003e*/ 	.short	0x0101


	//----- nvinfo : EIATTR_INT_WARP_WIDE_INSTR_OFFSETS
	.align		4
        /*0040*/ 	.byte	0x04, 0x31
        /*0042*/ 	.short	(.L_39 - .L_38)


	//   ....[0]....
.L_38:
        /*0044*/ 	.word	0x00000db0


	//   ....[1]....
        /*0048*/ 	.word	0x00000e60


	//   ....[2]....
        /*004c*/ 	.word	0x000057c0


	//   ....[3]....
        /*0050*/ 	.word	0x000057f0


	//   ....[4]....
        /*0054*/ 	.word	0x00005810


	//   ....[5]....
        /*0058*/ 	.word	0x000063b0


	//   ....[6]....
        /*005c*/ 	.word	0x00006420


	//   ....[7]....
        /*0060*/ 	.word	0x00006560


	//   ....[8]....
        /*0064*/ 	.word	0x00006660


	//   ....[9]....
        /*0068*/ 	.word	0x000066d0


	//   ....[10]....
        /*006c*/ 	.word	0x000067d0


	//   ....[11]....
        /*0070*/ 	.word	0x00006860


	//   ....[12]....
        /*0074*/ 	.word	0x00006910


	//----- nvinfo : EIATTR_COOP_GROUP_MASK_REGIDS
	.align		4
.L_39:
        /*0078*/ 	.byte	0x04, 0x29
        /*007a*/ 	.short	(.L_41 - .L_40)


	//   ....[0]....
.L_40:
        /*007c*/ 	.word	0xffffffff


	//   ....[1]....
        /*0080*/ 	.word	0xffffffff


	//   ....[2]....
        /*0084*/ 	.word	0xffffffff


	//   ....[3]....
        /*0088*/ 	.word	0xffffffff


	//   ....[4]....
        /*008c*/ 	.word	0xffffffff


	//   ....[5]....
        /*0090*/ 	.word	0xffffffff


	//   ....[6]....
        /*0094*/ 	.word	0xffffffff


	//   ....[7]....
        /*0098*/ 	.word	0xffffffff


	//   ....[8]....
        /*009c*/ 	.word	0xffffffff


	//   ....[9]....
        /*00a0*/ 	.word	0xffffffff


	//   ....[10]....
        /*00a4*/ 	.word	0xffffffff


	//   ....[11]....
        /*00a8*/ 	.word	0xffffffff


	//   ....[12]....
        /*00ac*/ 	.word	0xffffffff


	//   ....[13]....
        /*00b0*/ 	.word	0xffffffff


	//----- nvinfo : EIATTR_COOP_GROUP_INSTR_OFFSETS
	.align		4
.L_41:
        /*00b4*/ 	.byte	0x04, 0x28
        /*00b6*/ 	.short	(.L_43 - .L_42)


	//   ....[0]....
.L_42:
        /*00b8*/ 	.word	0x000000b0


	//   ....[1]....
        /*00bc*/ 	.word	0x00000570


	//   ....[2]....
        /*00c0*/ 	.word	0x00000720


	//   ....[3]....
        /*00c4*/ 	.word	0x000008c0


	//   ....[4]....
        /*00c8*/ 	.word	0x000009c0


	//   ....[5]....
        /*00cc*/ 	.word	0x00000b30


	//   ....[6]....
        /*00d0*/ 	.word	0x00000c70


	//   ....[7]....
        /*00d4*/ 	.word	0x00000ed0


	//   ....[8]....
        /*00d8*/ 	.word	0x00002b30


	//   ....[9]....
        /*00dc*/ 	.word	0x00003910


	//   ....[10]....
        /*00e0*/ 	.word	0x00003e10


	//   ....[11]....
        /*00e4*/ 	.word	0x00003e40


	//   ....[12]....
        /*00e8*/ 	.word	0x000056a0


	//   ....[13]....
        /*00ec*/ 	.word	0x000058d0


	//----- nvinfo : EIATTR_VRC_CTA_INIT_COUNT
	.align		4
.L_43:
        /*00f0*/ 	.byte	0x02, 0x4a
        /*00f2*/ 	.byte	0x80
	.zero		1


	//----- nvinfo : EIATTR_SYSCALL_OFFSETS
	.align		4
        /*00f4*/ 	.byte	0x04, 0x46
        /*00f6*/ 	.short	(.L_45 - .L_44)


	//   ....[0]....
.L_44:
        /*00f8*/ 	.word	0x000075f0


	//   ....[1]....
        /*00fc*/ 	.word	0x000076e0


	//   ....[2]....
        /*0100*/ 	.word	0x00008090


	//   ....[3]....
        /*0104*/ 	.word	0x00009560


	//   ....[4]....
        /*0108*/ 	.word	0x0000a9c0


	//   ....[5]....
        /*010c*/ 	.word	0x0000be00


	//----- nvinfo : EIATTR_MBARRIER_INSTR_OFFSETS
	.align		4
.L_45:
        /*0110*/ 	.byte	0x04, 0x39
        /*0112*/ 	.short	(.L_47 - .L_46)


	//   ....[0]....
.L_46:
        /*0114*/ 	.word	0x000006d0
        /*0118*/ 	.word	0x000000ff
        /*011c*/ 	.word	0x00000000
        /*0120*/ 	.short	0x0100
        /*0122*/ 	.byte	0x04
	.zero		1


	//   ....[1]....
        /*0124*/ 	.word	0x000006e0
        /*0128*/ 	.word	0x000000ff
        /*012c*/ 	.word	0x00000010
        /*0130*/ 	.short	0x0100
        /*0132*/ 	.byte	0x04
	.zero		1


	//   ....[2]....
        /*0134*/ 	.word	0x000006f0
        /*0138*/ 	.word	0x000000ff
        /*013c*/ 	.word	0x00000008
        /*0140*/ 	.short	0x0100
        /*0142*/ 	.byte	0x04
	.zero		1


	//   ....[3]....
        /*0144*/ 	.word	0x00000700
        /*0148*/ 	.word	0x000000ff
        /*014c*/ 	.word	0x00000018
        /*0150*/ 	.short	0x0100
        /*0152*/ 	.byte	0x04
	.zero		1


	//   ....[4]....
        /*0154*/ 	.word	0x00000830
        /*0158*/ 	.word	0x000000ff
        /*015c*/ 	.word	0x00000020
        /*0160*/ 	.short	0x0100
        /*0162*/ 	.byte	0x04
	.zero		1


	//   ....[5]....
        /*0164*/ 	.word	0x00000840
        /*0168*/ 	.word	0x000000ff
        /*016c*/ 	.word	0x00000040
        /*0170*/ 	.short	0x0100
        /*0172*/ 	.byte	0x04
	.zero		1


	//   ....[6]....
        /*0174*/ 	.word	0x00000850
        /*0178*/ 	.word	0x000000ff
        /*017c*/ 	.word	0x00000028
        /*0180*/ 	.short	0x0100
        /*0182*/ 	.byte	0x04
	.zero		1


	//   ....[7]....
        /*0184*/ 	.word	0x00000860
        /*0188*/ 	.word	0x000000ff
        /*018c*/ 	.word	0x00000048
        /*0190*/ 	.short	0x0100
        /*0192*/ 	.byte	0x04
	.zero		1


	//   ....[8]....
        /*0194*/ 	.word	0x00000870
        /*0198*/ 	.word	0x000000ff
        /*019c*/ 	.word	0x00000030
        /*01a0*/ 	.short	0x0100
        /*01a2*/ 	.byte	0x04
	.zero		1


	//   ....[9]....
        /*01a4*/ 	.word	0x00000880
        /*01a8*/ 	.word	0x000000ff
        /*01ac*/ 	.word	0x00000050
        /*01b0*/ 	.short	0x0100
        /*01b2*/ 	.byte	0x04
	.zero		1


	//   ....[10]....
        /*01b4*/ 	.word	0x00000890
        /*01b8*/ 	.word	0x000000ff
        /*01bc*/ 	.word	0x00000038
        /*01c0*/ 	.short	0x0100
        /*01c2*/ 	.byte	0x04
	.zero		1


	//   ....[11]....
        /*01c4*/ 	.word	0x000008a0
        /*01c8*/ 	.word	0x000000ff
        /*01cc*/ 	.word	0x00000058
        /*01d0*/ 	.short	0x0100
        /*01d2*/ 	.byte	0x04
	.zero		1


	//   ....[12]....
        /*01d4*/ 	.word	0x00000990
        /*01d8*/ 	.word	0x000000ff
        /*01dc*/ 	.word	0x00000060
        /*01e0*/ 	.short	0x0100
        /*01e2*/ 	.byte	0x06
	.zero		1


	//   ....[13]....
        /*01e4*/ 	.word	0x000009a0
        /*01e8*/ 	.word	0x000000ff
        /*01ec*/ 	.word	0x00000068
        /*01f0*/ 	.short	0x0100
        /*01f2*/ 	.byte	0x06
	.zero		1


	//   ....[14]....
        /*01f4*/ 	.word	0x00000ae0
        /*01f8*/ 	.word	0x000000ff
        /*01fc*/ 	.word	0x00000070
        /*0200*/ 	.short	0x0100
        /*0202*/ 	.byte	0x06
	.zero		1


	//   ....[15]....
        /*0204*/ 	.word	0x00000af0
        /*0208*/ 	.word	0x000000ff
        /*020c*/ 	.word	0x00000080
        /*0210*/ 	.short	0x0100
        /*0212*/ 	.byte	0x06
	.zero		1


	//   ....[16]....
        /*0214*/ 	.word	0x00000b00
        /*0218*/ 	.word	0x000000ff
        /*021c*/ 	.word	0x00000078
        /*0220*/ 	.short	0x0100
        /*0222*/ 	.byte	0x06
	.zero		1


	//   ....[17]....
        /*0224*/ 	.word	0x00000b10
        /*0228*/ 	.word	0x000000ff
        /*022c*/ 	.word	0x00000088
        /*0230*/ 	.short	0x0100
        /*0232*/ 	.byte	0x06
	.zero		1


	//   ....[18]....
        /*0234*/ 	.word	0x00000c40
        /*0238*/ 	.word	0x000000ff
        /*023c*/ 	.word	0x00000090
        /*0240*/ 	.short	0x0100
        /*0242*/ 	.byte	0x04
	.zero		1


	//   ....[19]....
        /*0244*/ 	.word	0x00000c50
        /*0248*/ 	.word	0x000000ff
        /*024c*/ 	.word	0x00000098
        /*0250*/ 	.short	0x0100
        /*0252*/ 	.byte	0x04
	.zero		1


	//   ....[20]....
        /*0254*/ 	.word	0x00000d50
        /*0258*/ 	.word	0x000000ff
        /*025c*/ 	.word	0x000000a0
        /*0260*/ 	.short	0x0100
        /*0262*/ 	.byte	0x04
	.zero		1


	//   ....[21]....
        /*0264*/ 	.word	0x00000d60
        /*0268*/ 	.word	0x000000ff
        /*026c*/ 	.word	0x000000b0
        /*0270*/ 	.short	0x0100
        /*0272*/ 	.byte	0x04
	.zero		1


	//   ....[22]....
        /*0274*/ 	.word	0x00000d70
        /*0278*/ 	.word	0x000000ff
        /*027c*/ 	.word	0x000000a8
        /*0280*/ 	.short	0x0100
        /*0282*/ 	.byte	0x04
	.zero		1


	//   ....[23]....
        /*0284*/ 	.word	0x00000d80
        /*0288*/ 	.word	0x000000ff
        /*028c*/ 	.word	0x000000b8
        /*0290*/ 	.short	0x0100
        /*0292*/ 	.byte	0x04
	.zero		1


	//   ....[24]....
        /*0294*/ 	.word	0x00000e80
        /*0298*/ 	.word	0x000000ff
        /*029c*/ 	.word	0x000000c0
        /*02a0*/ 	.short	0x0100
        /*02a2*/ 	.byte	0x06
	.zero		1


	//   ....[25]....
        /*02a4*/ 	.word	0x00001e40
        /*02a8*/ 	.word	0x00000000
        /*02ac*/ 	.word	0x000000b0
        /*02b0*/ 	.short	0x010a
        /*02b2*/ 	.byte	0xff
	.zero		1


	//   ....[26]....
        /*02b4*/ 	.word	0x00001e70
        /*02b8*/ 	.word	0x00000000
        /*02bc*/ 	.word	0x000000a0
        /*02c0*/ 	.short	0x0101
        /*02c2*/ 	.byte	0xff
	.zero		1


	//   ....[27]....
        /*02c4*/ 	.word	0x00001f10
        /*02c8*/ 	.word	0x000000ff
        /*02cc*/ 	.word	0x00000010
        /*02d0*/ 	.short	0x010a
        /*02d2*/ 	.byte	0x04
	.zero		1


	//   ....[28]....
        /*02d4*/ 	.word	0x00002070
        /*02d8*/ 	.word	0x000000ff
        /*02dc*/ 	.word	0x00000010
        /*02e0*/ 	.short	0x010a
        /*02e2*/ 	.byte	0x06
	.zero		1


	//   ....[29]....
        /*02e4*/ 	.word	0x000021d0
        /*02e8*/ 	.word	0x000000ff
        /*02ec*/ 	.word	0x00000010
        /*02f0*/ 	.short	0x010a
        /*02f2*/ 	.byte	0x04
	.zero		1


	//   ....[30]....
        /*02f4*/ 	.word	0x000025a0
        /*02f8*/ 	.word	0x000000ff
        /*02fc*/ 	.word	0x00000068
        /*0300*/ 	.short	0x0101
        /*0302*/ 	.byte	0x0f
	.zero		1


	//   ....[31]....
        /*0304*/ 	.word	0x000025c0
        /*0308*/ 	.word	0x000000ff
        /*030c*/ 	.word	0x00000010
        /*0310*/ 	.short	0x010a
        /*0312*/ 	.byte	0x04
	.zero		1


	//   ....[32]....
        /*0314*/ 	.word	0x00002640
        /*0318*/ 	.word	0x000000ff
        /*031c*/ 	.word	0x00000010
        /*0320*/ 	.short	0x010a
        /*0322*/ 	.byte	0x0e
	.zero		1


	//   ....[33]....
        /*0324*/ 	.word	0x00002780
        /*0328*/ 	.word	0x000000ff
        /*032c*/ 	.word	0x00000010
        /*0330*/ 	.short	0x010a
        /*0332*/ 	.byte	0x04
	.zero		1


	//   ....[34]....
        /*0334*/ 	.word	0x00002b60
        /*0338*/ 	.word	0x00000003
        /*033c*/ 	.word	0x00000070
        /*0340*/ 	.short	0x010a
        /*0342*/ 	.byte	0xff
	.zero		1


	//   ....[35]....
        /*0344*/ 	.word	0x00002cb0
        /*0348*/ 	.word	0x00000000
        /*034c*/ 	.word	0x00000000
        /*0350*/ 	.short	0x0101
        /*0352*/ 	.byte	0xff
	.zero		1


	//   ....[36]....
        /*0354*/ 	.word	0x00003270
        /*0358*/ 	.word	0x000000ff
        /*035c*/ 	.word	0x00000000
        /*0360*/ 	.short	0x010a
        /*0362*/ 	.byte	0x04
	.zero		1


	//   ....[37]....
        /*0364*/ 	.word	0x00003310
        /*0368*/ 	.word	0x00000000
        /*036c*/ 	.word	0x00000000
        /*0370*/ 	.short	0x010a
        /*0372*/ 	.byte	0xff
	.zero		1


	//   ....[38]....
        /*0374*/ 	.word	0x00003460
        /*0378*/ 	.word	0x00000000
        /*037c*/ 	.word	0x000000a0
        /*0380*/ 	.short	0x010a
        /*0382*/ 	.byte	0xff
	.zero		1


	//   ....[39]....
        /*0384*/ 	.word	0x000034d0
        /*0388*/ 	.word	0x00000000
        /*038c*/ 	.word	0x00000000
        /*0390*/ 	.short	0x0101
        /*0392*/ 	.byte	0xff
	.zero		1


	//   ....[40]....
        /*0394*/ 	.word	0x000034f0
        /*0398*/ 	.word	0x000000ff
        /*039c*/ 	.word	0x00000080
        /*03a0*/ 	.short	0x010a
        /*03a2*/ 	.byte	0x04
	.zero		1


	//   ....[41]....
        /*03a4*/ 	.word	0x00003610
        /*03a8*/ 	.word	0x00000000
        /*03ac*/ 	.word	0x00000070
        /*03b0*/ 	.short	0x010a
        /*03b2*/ 	.byte	0xff
	.zero		1


	//   ....[42]....
        /*03b4*/ 	.word	0x00003710
        /*03b8*/ 	.word	0x00000000
        /*03bc*/ 	.word	0x00000000
        /*03c0*/ 	.short	0x0101
        /*03c2*/ 	.byte	0xff
	.zero		1


	//   ....[43]....
        /*03c4*/ 	.word	0x000037a0
        /*03c8*/ 	.word	0x000000ff
        /*03cc*/ 	.word	0x00000080
        /*03d0*/ 	.short	0x0106
        /*03d2*/ 	.byte	0x04
	.zero		1


	//   ....[44]....
        /*03d4*/ 	.word	0x000037c0
        /*03d8*/ 	.word	0x000000ff
        /*03dc*/ 	.word	0x00000080
        /*03e0*/ 	.short	0x010a
        /*03e2*/ 	.byte	0x04
	.zero		1


	//   ....[45]....
        /*03e4*/ 	.word	0x00003850
        /*03e8*/ 	.word	0x000000ff
        /*03ec*/ 	.word	0x00000080
        /*03f0*/ 	.short	0x0106
        /*03f2*/ 	.byte	0x07
	.zero		1


	//   ....[46]....
        /*03f4*/ 	.word	0x00003890
        /*03f8*/ 	.word	0x00000000
        /*03fc*/ 	.word	0x00000080
        /*0400*/ 	.short	0x010a
        /*0402*/ 	.byte	0xff
	.zero		1


	//   ....[47]....
        /*0404*/ 	.word	0x00003b10
        /*0408*/ 	.word	0x000000ff
        /*040c*/ 	.word	0x00000008
        /*0410*/ 	.short	0x010a
        /*0412*/ 	.byte	0x05
	.zero		1


	//   ....[48]....
        /*0414*/ 	.word	0x00003b30
        /*0418*/ 	.word	0x000000ff
        /*041c*/ 	.word	0x00000008
        /*0420*/ 	.short	0x010a
        /*0422*/ 	.byte	0x05
	.zero		1


	//   ....[49]....
        /*0424*/ 	.word	0x00003cc0
        /*0428*/ 	.word	0x000000ff
        /*042c*/ 	.word	0x00000008
        /*0430*/ 	.short	0x010a
        /*0432*/ 	.byte	0x05
	.zero		1


	//   ....[50]....
        /*0434*/ 	.word	0x00003ce0
        /*0438*/ 	.word	0x000000ff
        /*043c*/ 	.word	0x00000008
        /*0440*/ 	.short	0x010a
        /*0442*/ 	.byte	0x05
	.zero		1


	//   ....[51]....
        /*0444*/ 	.word	0x00003da0
        /*0448*/ 	.word	0x000000ff
        /*044c*/ 	.word	0x00000000
        /*0450*/ 	.short	0x0101
        /*0452*/ 	.byte	0x04
	.zero		1


	//   ....[52]....
        /*0454*/ 	.word	0x00004770
        /*0458*/ 	.word	0x00000002
        /*045c*/ 	.word	0x00000070
        /*0460*/ 	.short	0x010a
        /*0462*/ 	.byte	0xff
	.zero		1


	//   ....[53]....
        /*0464*/ 	.word	0x00004830
        /*0468*/ 	.word	0x00000002
        /*046c*/ 	.word	0x00000000
        /*0470*/ 	.short	0x0101
        /*0472*/ 	.byte	0xff
	.zero		1


	//   ....[54]....
        /*0474*/ 	.word	0x00004910
        /*0478*/ 	.word	0x000000ff
        /*047c*/ 	.word	0x00000000
        /*0480*/ 	.short	0x010a
        /*0482*/ 	.byte	0x12
	.zero		1


	//   ....[55]....
        /*0484*/ 	.word	0x00004930
        /*0488*/ 	.word	0x000000ff
        /*048c*/ 	.word	0x00000000
        /*0490*/ 	.short	0x010a
        /*0492*/ 	.byte	0x12
	.zero		1


	//   ....[56]....
        /*0494*/ 	.word	0x00004a50
        /*0498*/ 	.word	0x000000ff
        /*049c*/ 	.word	0x00000000
        /*04a0*/ 	.short	0x010a
        /*04a2*/ 	.byte	0x05
	.zero		1


	//   ....[57]....
        /*04a4*/ 	.word	0x00004b40
        /*04a8*/ 	.word	0x000000ff
        /*04ac*/ 	.word	0x00000098
        /*04b0*/ 	.short	0x010a
        /*04b2*/ 	.byte	0x27
	.zero		1


	//   ....[58]....
        /*04b4*/ 	.word	0x00005020
        /*04b8*/ 	.word	0x000000ff
        /*04bc*/ 	.word	0x00000000
        /*04c0*/ 	.short	0x010a
        /*04c2*/ 	.byte	0x09
	.zero		1


	//   ....[59]....
        /*04c4*/ 	.word	0x00005140
        /*04c8*/ 	.word	0x000000ff
        /*04cc*/ 	.word	0x00000000
        /*04d0*/ 	.short	0x010a
        /*04d2*/ 	.byte	0x04
	.zero		1


	//   ....[60]....
        /*04d4*/ 	.word	0x00005680
        /*04d8*/ 	.word	0x000000ff
        /*04dc*/ 	.word	0x000000c0
        /*04e0*/ 	.short	0x010a
        /*04e2*/ 	.byte	0x27
	.zero		1


	//   ....[61]....
        /*04e4*/ 	.word	0x00005ba0
        /*04e8*/ 	.word	0x0000000c
        /*04ec*/ 	.word	0x00000070
        /*04f0*/ 	.short	0x010a
        /*04f2*/ 	.byte	0xff
	.zero		1


	//   ....[62]....
        /*04f4*/ 	.word	0x00005d10
        /*04f8*/ 	.word	0x00000000
        /*04fc*/ 	.word	0x00000000
        /*0500*/ 	.short	0x0101
        /*0502*/ 	.byte	0xff
	.zero		1


	//   ....[63]....
        /*0504*/ 	.word	0x000061a0
        /*0508*/ 	.word	0x000000ff
        /*050c*/ 	.word	0x00000068
        /*0510*/ 	.short	0x010a
        /*0512*/ 	.byte	0x15
	.zero		1


	//   ....[64]....
        /*0514*/ 	.word	0x00006320
        /*0518*/ 	.word	0x000000ff
        /*051c*/ 	.word	0x00000040
        /*0520*/ 	.short	0x010a
        /*0522*/ 	.byte	0x15
	.zero		1


	//   ....[65]....
        /*0524*/ 	.word	0x00006510
        /*0528*/ 	.word	0x000000ff
        /*052c*/ 	.word	0x00000020
        /*0530*/ 	.short	0x010b
        /*0532*/ 	.byte	0x15
	.zero		1


	//   ....[66]....
        /*0534*/ 	.word	0x00006520
        /*0538*/ 	.word	0x000000ff
        /*053c*/ 	.word	0x00000000
        /*0540*/ 	.short	0x0101
        /*0542*/ 	.byte	0x2e
	.zero		1


	//   ....[67]....
        /*0544*/ 	.word	0x00006530
        /*0548*/ 	.word	0x000000ff
        /*054c*/ 	.word	0x00000048
        /*0550*/ 	.short	0x010a
        /*0552*/ 	.byte	0x15
	.zero		1


	//   ....[68]....
        /*0554*/ 	.word	0x00006680
        /*0558*/ 	.word	0x000000ff
        /*055c*/ 	.word	0x00000028
        /*0560*/ 	.short	0x010b
        /*0562*/ 	.byte	0x15
	.zero		1


	//   ....[69]....
        /*0564*/ 	.word	0x00006690
        /*0568*/ 	.word	0x000000ff
        /*056c*/ 	.word	0x00000000
        /*0570*/ 	.short	0x0101
        /*0572*/ 	.byte	0x2c
	.zero		1


	//   ....[70]....
        /*0574*/ 	.word	0x000066a0
        /*0578*/ 	.word	0x000000ff
        /*057c*/ 	.word	0x00000050
        /*0580*/ 	.short	0x010a
        /*0582*/ 	.byte	0x15
	.zero		1


	//   ....[71]....
        /*0584*/ 	.word	0x000067f0
        /*0588*/ 	.word	0x000000ff
        /*058c*/ 	.word	0x00000030
        /*0590*/ 	.short	0x010b
        /*0592*/ 	.byte	0x15
	.zero		1


	//   ....[72]....
        /*0594*/ 	.word	0x00006800
        /*0598*/ 	.word	0x000000ff
        /*059c*/ 	.word	0x00000000
        /*05a0*/ 	.short	0x0101
        /*05a2*/ 	.byte	0x27
	.zero		1


	//   ....[73]....
        /*05a4*/ 	.word	0x00006810
        /*05a8*/ 	.word	0x000000ff
        /*05ac*/ 	.word	0x00000058
        /*05b0*/ 	.short	0x010a
        /*05b2*/ 	.byte	0x15
	.zero		1


	//   ....[74]....
        /*05b4*/ 	.word	0x00006a50
        /*05b8*/ 	.word	0x000000ff
        /*05bc*/ 	.word	0x00000038
        /*05c0*/ 	.short	0x010b
        /*05c2*/ 	.byte	0x15
	.zero		1


	//   ....[75]....
        /*05c4*/ 	.word	0x00006a60
        /*05c8*/ 	.word	0x000000ff
        /*05cc*/ 	.word	0x00000000
        /*05d0*/ 	.short	0x0101
        /*05d2*/ 	.byte	0x26
	.zero		1


	//   ....[76]....
        /*05d4*/ 	.word	0x00006a90
        /*05d8*/ 	.word	0x000000ff
        /*05dc*/ 	.word	0x00000040
        /*05e0*/ 	.short	0x010a
        /*05e2*/ 	.byte	0x15
	.zero		1


	//   ....[77]....
        /*05e4*/ 	.word	0x00006ab0
        /*05e8*/ 	.word	0x000000ff
        /*05ec*/ 	.word	0x00000048
        /*05f0*/ 	.short	0x010a
        /*05f2*/ 	.byte	0x15
	.zero		1


	//   ....[78]....
        /*05f4*/ 	.word	0x00006ad0
        /*05f8*/ 	.word	0x000000ff
        /*05fc*/ 	.word	0x00000050
        /*0600*/ 	.short	0x010a
        /*0602*/ 	.byte	0x15
	.zero		1


	//   ....[79]....
        /*0604*/ 	.word	0x00006b10
        /*0608*/ 	.word	0x00000000
        /*060c*/ 	.word	0x00000058
        /*0610*/ 	.short	0x010a
        /*0612*/ 	.byte	0xff
	.zero		1


	//   ....[80]....
        /*0614*/ 	.word	0x00006e80
        /*0618*/ 	.word	0x00000008
        /*061c*/ 	.word	0x00000070
        /*0620*/ 	.short	0x010a
        /*0622*/ 	.byte	0xff
	.zero		1


	//   ....[81]....
        /*0624*/ 	.word	0x00007000
        /*0628*/ 	.word	0x00000000
        /*062c*/ 	.word	0x00000000
        /*0630*/ 	.short	0x0101
        /*0632*/ 	.byte	0xff
	.zero		1


	//   ....[82]....
        /*0634*/ 	.word	0x00007b70
        /*0638*/ 	.word	0x000000ff
        /*063c*/ 	.word	0x00000020
        /*0640*/ 	.short	0x010a
        /*0642*/ 	.byte	0x2c
	.zero		1


	//   ....[83]....
        /*0644*/ 	.word	0x00007bd0
        /*0648*/ 	.word	0x000000ff
        /*064c*/ 	.word	0x00000090
        /*0650*/ 	.short	0x010a
        /*0652*/ 	.byte	0x2c
	.zero		1


	//   ....[84]....
        /*0654*/ 	.word	0x00007e30
        /*0658*/ 	.word	0x000000ff
        /*065c*/ 	.word	0x00000020
        /*0660*/ 	.short	0x010a
        /*0662*/ 	.byte	0x2c
	.zero		1


	//   ....[85]....
        /*0664*/ 	.word	0x00007f70
        /*0668*/ 	.word	0x000000ff
        /*066c*/ 	.word	0x00000090
        /*0670*/ 	.short	0x010a
        /*0672*/ 	.byte	0x2c
	.zero		1


	//   ....[86]....
        /*0674*/ 	.word	0x00008130
        /*0678*/ 	.word	0x000000ff
        /*067c*/ 	.word	0x00000000
        /*0680*/ 	.short	0x0101
        /*0682*/ 	.byte	0x05
	.zero		1


	//   ....[87]....
        /*0684*/ 	.word	0x000091d0
        /*0688*/ 	.word	0x00000000
        /*068c*/ 	.word	0x00000000
        /*0690*/ 	.short	0x0101
        /*0692*/ 	.byte	0xff
	.zero		1


	//   ....[88]....
        /*0694*/ 	.word	0x000091e0
        /*0698*/ 	.word	0x00000003
        /*069c*/ 	.word	0x00000020
        /*06a0*/ 	.short	0x010a
        /*06a2*/ 	.byte	0xff
	.zero		1


	//   ....[89]....
        /*06a4*/ 	.word	0x000092f0
        /*06a8*/ 	.word	0x00000003
        /*06ac*/ 	.word	0x00000020
        /*06b0*/ 	.short	0x010a
        /*06b2*/ 	.byte	0xff
	.zero		1


	//   ....[90]....
        /*06b4*/ 	.word	0x0000a640
        /*06b8*/ 	.word	0x00000000
        /*06bc*/ 	.word	0x00000000
        /*06c0*/ 	.short	0x0101
        /*06c2*/ 	.byte	0xff
	.zero		1


	//   ....[91]....
        /*06c4*/ 	.word	0x0000a680
        /*06c8*/ 	.word	0x00000007
        /*06cc*/ 	.word	0x00000020
        /*06d0*/ 	.short	0x010a
        /*06d2*/ 	.byte	0xff
	.zero		1


	//   ....[92]....
        /*06d4*/ 	.word	0x0000a750
        /*06d8*/ 	.word	0x00000007
        /*06dc*/ 	.word	0x00000020
        /*06e0*/ 	.short	0x010a
        /*06e2*/ 	.byte	0xff
	.zero		1


	//   ....[93]....
        /*06e4*/ 	.word	0x0000baa0
        /*06e8*/ 	.word	0x00000000
        /*06ec*/ 	.word	0x00000000
        /*06f0*/ 	.short	0x0101
        /*06f2*/ 	.byte	0xff
	.zero		1


	//   ....[94]....
        /*06f4*/ 	.word	0x0000bac0
        /*06f8*/ 	.word	0x00000004
        /*06fc*/ 	.word	0x00000020
        /*0700*/ 	.short	0x010a
        /*0702*/ 	.byte	0xff
	.zero		1


	//   ....[95]....
        /*0704*/ 	.word	0x0000bb90
        /*0708*/ 	.word	0x00000004
        /*070c*/ 	.word	0x00000020
        /*0710*/ 	.short	0x010a
        /*0712*/ 	.byte	0xff
	.zero		1


	//   ....[96]....
        /*0714*/ 	.word	0x0000ced0
        /*0718*/ 	.word	0x00000000
        /*071c*/ 	.word	0x00000000
        /*0720*/ 	.short	0x0101
        /*0722*/ 	.byte	0xff
	.zero		1


	//   ....[97]....
        /*0724*/ 	.word	0x0000d040
        /*0728*/ 	.word	0x000000ff
        /*072c*/ 	.word	0x00000000
        /*0730*/ 	.short	0x0101
        /*0732*/ 	.byte	0x08
	.zero		1


	//   ....[98]....
        /*0734*/ 	.word	0x0000d060
        /*0738*/ 	.word	0x000000ff
        /*073c*/ 	.word	0x000000c0
        /*0740*/ 	.short	0x0101
        /*0742*/ 	.byte	0x2c
	.zero		1


	//   ....[99]....
        /*0744*/ 	.word	0x0000d1d0
        /*0748*/ 	.word	0x000000ff
        /*074c*/ 	.word	0x00000000
        /*0750*/ 	.short	0x0101
        /*0752*/ 	.byte	0x06
	.zero		1


	//   ....[100]....
        /*0754*/ 	.word	0x0000d1f0
        /*0758*/ 	.word	0x00000000
        /*075c*/ 	.word	0x000000b0
        /*0760*/ 	.short	0x010a
        /*0762*/ 	.byte	0xff
	.zero		1


	//   ....[101]....
        /*0764*/ 	.word	0x0000d250
        /*0768*/ 	.word	0x00000000
        /*076c*/ 	.word	0x00000010
        /*0770*/ 	.short	0x010a
        /*0772*/ 	.byte	0xff
	.zero		1


	//   ....[102]....
        /*0774*/ 	.word	0x0000d2b0
        /*0778*/ 	.word	0x00000000
        /*077c*/ 	.word	0x00000010
        /*0780*/ 	.short	0x010a
        /*0782*/ 	.byte	0xff
	.zero		1


	//   ....[103]....
        /*0784*/ 	.word	0x0000d300
        /*0788*/ 	.word	0x00000003
        /*078c*/ 	.word	0x00000070
        /*0790*/ 	.short	0x010a
        /*0792*/ 	.byte	0xff
	.zero		1


	//   ....[104]....
        /*0794*/ 	.word	0x0000d360
        /*0798*/ 	.word	0x00000000
        /*079c*/ 	.word	0x00000000
        /*07a0*/ 	.short	0x010a
        /*07a2*/ 	.byte	0xff
	.zero		1


	//   ....[105]....
        /*07a4*/ 	.word	0x0000d3b0
        /*07a8*/ 	.word	0x00000000
        /*07ac*/ 	.word	0x000000a0
        /*07b0*/ 	.short	0x010a
        /*07b2*/ 	.byte	0xff
	.zero		1


	//   ....[106]....
        /*07b4*/ 	.word	0x0000d410
        /*07b8*/ 	.word	0x00000000
        /*07bc*/ 	.word	0x00000080
        /*07c0*/ 	.short	0x010a
        /*07c2*/ 	.byte	0xff
	.zero		1


	//   ....[107]....
        /*07c4*/ 	.word	0x0000d460
        /*07c8*/ 	.word	0x00000000
        /*07cc*/ 	.word	0x00000070
        /*07d0*/ 	.short	0x010a
        /*07d2*/ 	.byte	0xff
	.zero		1


	//   ....[108]....
        /*07d4*/ 	.word	0x0000d4c0
        /*07d8*/ 	.word	0x00000000
        /*07dc*/ 	.word	0x00000080
        /*07e0*/ 	.short	0x010a
        /*07e2*/ 	.byte	0xff
	.zero		1


	//   ....[109]....
        /*07e4*/ 	.word	0x0000d520
        /*07e8*/ 	.word	0x00000006
        /*07ec*/ 	.word	0x00000008
        /*07f0*/ 	.short	0x010a
        /*07f2*/ 	.byte	0xff
	.zero		1


	//   ....[110]....
        /*07f4*/ 	.word	0x0000d600
        /*07f8*/ 	.word	0x00000004
        /*07fc*/ 	.word	0x00000008
        /*0800*/ 	.short	0x010a
        /*0802*/ 	.byte	0xff
	.zero		1


	//   ....[111]....
        /*0804*/ 	.word	0x0000d650
        /*0808*/ 	.word	0x00000002
        /*080c*/ 	.word	0x00000070
        /*0810*/ 	.short	0x010a
        /*0812*/ 	.byte	0xff
	.zero		1


	//   ....[112]....
        /*0814*/ 	.word	0x0000d6b0
        /*0818*/ 	.word	0x00000002
        /*081c*/ 	.word	0x00000000
        /*0820*/ 	.short	0x010a
        /*0822*/ 	.byte	0xff
	.zero		1


	//   ....[113]....
        /*0824*/ 	.word	0x0000d710
        /*0828*/ 	.word	0x00000002
        /*082c*/ 	.word	0x00000098
        /*0830*/ 	.short	0x010a
        /*0832*/ 	.byte	0xff
	.zero		1


	//   ....[114]....
        /*0834*/ 	.word	0x0000d770
        /*0838*/ 	.word	0x00000002
        /*083c*/ 	.word	0x00000000
        /*0840*/ 	.short	0x010a
        /*0842*/ 	.byte	0xff
	.zero		1


	//   ....[115]....
        /*0844*/ 	.word	0x0000d7d0
        /*0848*/ 	.word	0x00000000
        /*084c*/ 	.word	0x000000c0
        /*0850*/ 	.short	0x010a
        /*0852*/ 	.byte	0xff
	.zero		1


	//   ....[116]....
        /*0854*/ 	.word	0x0000d820
        /*0858*/ 	.word	0x0000000c
        /*085c*/ 	.word	0x00000070
        /*0860*/ 	.short	0x010a
        /*0862*/ 	.byte	0xff
	.zero		1


	//   ....[117]....
        /*0864*/ 	.word	0x0000d880
        /*0868*/ 	.word	0x00000000
        /*086c*/ 	.word	0x00000068
        /*0870*/ 	.short	0x010a
        /*0872*/ 	.byte	0xff
	.zero		1


	//   ....[118]....
        /*0874*/ 	.word	0x0000d8e0
        /*0878*/ 	.word	0x00000000
        /*087c*/ 	.word	0x00000040
        /*0880*/ 	.short	0x010a
        /*0882*/ 	.byte	0xff
	.zero		1


	//   ....[119]....
        /*0884*/ 	.word	0x0000d940
        /*0888*/ 	.word	0x00000000
        /*088c*/ 	.word	0x00000048
        /*0890*/ 	.short	0x010a
        /*0892*/ 	.byte	0xff
	.zero		1


	//   ....[120]....
        /*0894*/ 	.word	0x0000d9a0
        /*0898*/ 	.word	0x00000000
        /*089c*/ 	.word	0x00000050
        /*08a0*/ 	.short	0x010a
        /*08a2*/ 	.byte	0xff
	.zero		1


	//   ....[121]....
        /*08a4*/ 	.word	0x0000da00
        /*08a8*/ 	.word	0x00000000
        /*08ac*/ 	.word	0x00000058
        /*08b0*/ 	.short	0x010a
        /*08b2*/ 	.byte	0xff
	.zero		1


	//   ....[122]....
        /*08b4*/ 	.word	0x0000da60
        /*08b8*/ 	.word	0x00000000
        /*08bc*/ 	.word	0x00000040
        /*08c0*/ 	.short	0x010a
        /*08c2*/ 	.byte	0xff
	.zero		1


	//   ....[123]....
        /*08c4*/ 	.word	0x0000dac0
        /*08c8*/ 	.word	0x00000000
        /*08cc*/ 	.word	0x00000048
        /*08d0*/ 	.short	0x010a
        /*08d2*/ 	.byte	0xff
	.zero		1


	//   ....[124]....
        /*08d4*/ 	.word	0x0000db20
        /*08d8*/ 	.word	0x00000000
        /*08dc*/ 	.word	0x00000050
        /*08e0*/ 	.short	0x010a
        /*08e2*/ 	.byte	0xff
	.zero		1


	//   ....[125]....
        /*08e4*/ 	.word	0x0000db70
        /*08e8*/ 	.word	0x00000008
        /*08ec*/ 	.word	0x00000070
        /*08f0*/ 	.short	0x010a
        /*08f2*/ 	.byte	0xff
	.zero		1


	//   ....[126]....
        /*08f4*/ 	.word	0x0000dbd0
        /*08f8*/ 	.word	0x00000000
        /*08fc*/ 	.word	0x00000020
        /*0900*/ 	.short	0x010a
        /*0902*/ 	.byte	0xff
	.zero		1


	//   ....[127]....
        /*0904*/ 	.word	0x0000dc30
        /*0908*/ 	.word	0x00000000
        /*090c*/ 	.word	0x00000090
        /*0910*/ 	.short	0x010a
        /*0912*/ 	.byte	0xff
	.zero		1


	//   ....[128]....
        /*0914*/ 	.word	0x0000dc80
        /*0918*/ 	.word	0x00000003
        /*091c*/ 	.word	0x00000020
        /*0920*/ 	.short	0x010a
        /*0922*/ 	.byte	0xff
	.zero		1


	//   ....[129]....
        /*0924*/ 	.word	0x0000dcd0
        /*0928*/ 	.word	0x00000007
        /*092c*/ 	.word	0x00000020
        /*0930*/ 	.short	0x010a
        /*0932*/ 	.byte	0xff
	.zero		1


	//   ....[130]....
        /*0934*/ 	.word	0x0000dd20
        /*0938*/ 	.word	0x00000004
        /*093c*/ 	.word	0x00000020
        /*0940*/ 	.short	0x010a
        /*0942*/ 	.byte	0xff
	.zero		1


	//----- nvinfo : EIATTR_NUM_MBARRIERS
	.align		4
.L_47:
        /*0944*/ 	.byte	0x03, 0x38
        /*0946*/ 	.short	0x0019


	//----- nvinfo : EIATTR_EXIT_INSTR_OFFSETS
	.align		4
        /*0948*/ 	.byte	0x04, 0x1c
        /*094a*/ 	.short	(.L_49 - .L_48)


	//   ....[0]....
.L_48:
        /*094c*/ 	.word	0x00003340


	//   ....[1]....
        /*0950*/ 	.word	0x00003860


	//   ....[2]....
        /*0954*/ 	.word	0x000038c0


	//   ....[3]....
        /*0958*/ 	.word	0x000058e0


	//   ....[4]....
        /*095c*/ 	.word	0x00006b40


	//   ....[5]....
        /*0960*/ 	.word	0x00006b80


	//   ....[6]....
        /*0964*/ 	.word	0x0000d0c0


	//   ....[7]....
        /*0968*/ 	.word	0x0000d130


	//   ....[8]....
        /*096c*/ 	.word	0x0000d160


	//   ....[9]....
        /*0970*/ 	.word	0x0000d1e0


	//----- nvinfo : EIATTR_MAX_THREADS
	.align		4
.L_49:
        /*0974*/ 	.byte	0x04, 0x05
        /*0976*/ 	.short	(.L_51 - .L_50)
.L_50:
        /*0978*/ 	.word	0x00000100
        /*097c*/ 	.word	0x00000001
        /*0980*/ 	.word	0x00000001


	//----- nvinfo : EIATTR_CRS_STACK_SIZE
	.align		4
.L_51:
        /*0984*/ 	.byte	0x04, 0x1e
        /*0986*/ 	.short	(.L_53 - .L_52)
.L_52:
        /*0988*/ 	.word	0x00000000


	//----- nvinfo : EIATTR_CBANK_PARAM_SIZE
	.align		4
.L_53:
        /*098c*/ 	.byte	0x03, 0x19
        /*098e*/ 	.short	0x0c00


	//----- nvinfo : EIATTR_PARAM_CBANK
	.align		4
        /*0990*/ 	.byte	0x04, 0x0a
        /*0992*/ 	.short	(.L_55 - .L_54)
	.align		4
.L_54:
        /*0994*/ 	.word	index@(.nv.constant0._ZN7cutlass13device_kernelINS_4gemm6kernel13GemmUniversalIN4cute5tupleIJiiiiEEENS1_10collective13CollectiveMmaINS1_46MainloopSm100TmaUmmaWarpSpecializedBlockScaledILi2ELi2ELi1ENS5_IJNS4_1CILi4EEESB_NSA_ILi1EEEEEEEENS5_IJNSA_ILi256EEESF_SF_EEENS5_IJNS_12float_e4m3_tENS_13float_ue8m0_tEEEENS5_IJNS5_IJlSC_lEEENS4_6LayoutINS5_IJNS5_IJNS5_IJNSA_ILi32EEESB_EEEiEEESO_NS5_IJSC_iEEEEEENS5_IJNS5_IJNS5_IJNSA_ILi16EEESB_EEEiEEENS5_IJNS5_IJNSA_ILi0EEESC_EEENSA_ILi512EEEEEENS5_IJSU_iEEEEEEEEEEESJ_S11_NS4_8TiledMMAINS4_8MMA_AtomIJNS4_27SM100_MMA_MXF8F6F4_2x1SM_SSISH_SH_fSI_Li256ELi256ELNS4_4UMMA5MajorE0ELS16_0ELNS15_7ScaleInE0ELS17_0EEEEEENSL_INS5_IJSC_SC_SC_EEENS5_IJSU_SU_SU_EEEEENS5_IJNS4_10UnderscoreES1D_S1D_EEEEENS5_IJNS4_28SM100_TMA_2SM_LOAD_MULTICASTES1G_EEENS5_IJNS4_14ComposedLayoutINS4_7SwizzleILi3ELi4ELi3EEENS4_18smem_ptr_flag_bitsILi8EEENSL_INS5_IJNSA_ILi8EEENSA_ILi128EEEEEENS5_IJS1O_SC_EEEEEEENSL_INS5_IJNS5_IJNS5_IJSN_SC_EEENS5_IJSM_SC_EEEEEESC_NS5_IJSB_NSA_ILi2EEEEEEEEENS5_IJNS5_IJNS5_IJSS_SW_EEESV_EEESU_NS5_IJSC_SW_EEEEEEEEEEEvNS4_8identityES1H_NS5_IJS1S_NSL_INS5_IJNS5_IJNS5_IJSN_S1W_EEES1U_EEESC_S1X_EEENS5_IJS20_SU_NS5_IJSC_NSA_ILi1024EEEEEEEEEEEEEEvS25_EENS_8epilogue10collective18CollectiveEpilogueINS2F_23Sm100TmaWarpSpecializedILi4ELi2ELi64ELb1ELb0EEEJNS5_IJS1O_SF_SF_EEENS5_IJNSL_IS1O_SC_EENSL_INSA_ILi64EEESC_EEEEENS_10bfloat16_tESK_S2P_SK_NS2F_6fusion15FusionCallbacksIS2J_NS2Q_17LinearCombinationIS2P_fS2P_fLNS_15FloatRoundStyleE2EEES2K_S2O_JEEENS4_5SM1004TMEM4LOAD26SM100_TMEM_LOAD_32dp32b64xENS4_13SM90_TMA_LOADENS1I_IS1K_NS1L_ILi16EEENSL_INS5_IJS1N_S2M_EEENS5_IJS2M_SC_EEEEEEENS4_39AutoVectorizingCopyWithAssumedAlignmentILi128EEENS4_14SM90_TMA_STOREES35_S37_S37_EEEvvEEEEvNT_6ParamsE)
        /*0998*/ 	.short	0x0380
        /*099a*/ 	.short	0x0c00


	//----- nvinfo : EIATTR_SW_WAR
	.align		4
.L_55:
        /*099c*/ 	.byte	0x04, 0x36
        /*099e*/ 	.short	(.L_57 - .L_56)
.L_56:
        /*09a0*/ 	.word	0x00000008
.L_57:


//--------------------- .nv.callgraph             --------------------------
	.section	.nv.callgraph,"",@"SHT_CUDA_CALLGRAPH"
	.align	4
	.sectionentsize	8
	.align		4
        /*0000*/ 	.word	0x00000000
	.align		4
        /*0004*/ 	.word	0xffffffff
	.align		4
        /*0008*/ 	.word	index@(_ZN7cutlass13device_kernelINS_4gemm6kernel13GemmUniversalIN4cute5tupleIJiiiiEEENS1_10collective13CollectiveMmaINS1_46MainloopSm100TmaUmmaWarpSpecializedBlockScaledILi2ELi2ELi1ENS5_IJNS4_1CILi4EEESB_NSA_ILi1EEEEEEEENS5_IJNSA_ILi256EEESF_SF_EEENS5_IJNS_12float_e4m3_tENS_13float_ue8m0_tEEEENS5_IJNS5_IJlSC_lEEENS4_6LayoutINS5_IJNS5_IJNS5_IJNSA_ILi32EEESB_EEEiEEESO_NS5_IJSC_iEEEEEENS5_IJNS5_IJNS5_IJNSA_ILi16EEESB_EEEiEEENS5_IJNS5_IJNSA_ILi0EEESC_EEENSA_ILi512EEEEEENS5_IJSU_iEEEEEEEEEEESJ_S11_NS4_8TiledMMAINS4_8MMA_AtomIJNS4_27SM100_MMA_MXF8F6F4_2x1SM_SSISH_SH_fSI_Li256ELi256ELNS4_4UMMA5MajorE0ELS16_0ELNS15_7ScaleInE0ELS17_0EEEEEENSL_INS5_IJSC_SC_SC_EEENS5_IJSU_SU_SU_EEEEENS5_IJNS4_10UnderscoreES1D_S1D_EEEEENS5_IJNS4_28SM100_TMA_2SM_LOAD_MULTICASTES1G_EEENS5_IJNS4_14ComposedLayoutINS4_7SwizzleILi3ELi4ELi3EEENS4_18smem_ptr_flag_bitsILi8EEENSL_INS5_IJNSA_ILi8EEENSA_ILi128EEEEEENS5_IJS1O_SC_EEEEEEENSL_INS5_IJNS5_IJNS5_IJSN_SC_EEENS5_IJSM_SC_EEEEEESC_NS5_IJSB_NSA_ILi2EEEEEEEEENS5_IJNS5_IJNS5_IJSS_SW_EEESV_EEESU_NS5_IJSC_SW_EEEEEEEEEEEvNS4_8identityES1H_NS5_IJS1S_NSL_INS5_IJNS5_IJNS5_IJSN_S1W_EEES1U_EEESC_S1X_EEENS5_IJS20_SU_NS5_IJSC_NSA_ILi1024EEEEEEEEEEEEEEvS25_EENS_8epilogue10collective18CollectiveEpilogueINS2F_23Sm100TmaWarpSpecializedILi4ELi2ELi64ELb1ELb0EEEJNS5_IJS1O_SF_SF_EEENS5_IJNSL_IS1O_SC_EENSL_INSA_ILi64EEESC_EEEEENS_10bfloat16_tESK_S2P_SK_NS2F_6fusion15FusionCallbacksIS2J_NS2Q_17LinearCombinationIS2P_fS2P_fLNS_15FloatRoundStyleE2EEES2K_S2O_JEEENS4_5SM1004TMEM4LOAD26SM100_TMEM_LOAD_32dp32b64xENS4_13SM90_TMA_LOADENS1I_IS1K_NS1L_ILi16EEENSL_INS5_IJS1N_S2M_EEENS5_IJS2M_SC_EEEEEEENS4_39AutoVectorizingCopyWithAssumedAlignmentILi128EEENS4_14SM90_TMA_STOREES35_S37_S37_EEEvvEEEEvNT_6ParamsE)
	.align		4
        /*000c*/ 	.word	index@(__assertfail)
	.align		4
        /*0010*/ 	.word	0x00000000
	.align		4
        /*0014*/ 	.word	0xfffffffe
	.align		4
        /*0018*/ 	.word	0x00000000
	.align		4
        /*001c*/ 	.word	0xfffffffd
	.align		4
        /*0020*/ 	.word	0x00000000
	.align		4
        /*0024*/ 	.word	0xfffffffc


//--------------------- .nv.constant4             --------------------------
	.section	.nv.constant4,"a",@progbits
	.align	8
	.align		8
.nv.constant4:
        /*0000*/ 	.dword	__assertfail
	.align		8
        /*0008*/ 	.dword	__unnamed_1
	.align		8
        /*0010*/ 	.dword	__unnamed_2
	.align		8
        /*0018*/ 	.dword	_ZN40_INTERNAL_5077d9b5_4_k_cu_11c963d6_166984cuda3std3__45__cpo5beginE
	.align		8
        /*0020*/ 	.dword	_ZN40_INTERNAL_5077d9b5_4_k_cu_11c963d6_166984cuda3std3__45__cpo3endE
	.align		8
        /*0028*/ 	.dword	_ZN40_INTERNAL_5077d9b5_4_k_cu_11c963d6_166984cuda3std3__45__cpo6cbeginE
	.align		8
        /*0030*/ 	.dword	_ZN40_INTERNAL_5077d9b5_4_k_cu_11c963d6_166984cuda3std3__45__cpo4cendE
	.align		8
        /*0038*/ 	.dword	_ZN40_INTERNAL_5077d9b5_4_k_cu_11c963d6_166984cuda3std3__442_GLOBAL__N__5077d9b5_4_k_cu_11c963d6_166986ignoreE
	.align		8
        /*0040*/ 	.dword	_ZN40_INTERNAL_5077d9b5_4_k_cu_11c963d6_166984cuda3std3__419piecewise_constructE
	.align		8
        /*0048*/ 	.dword	_ZN40_INTERNAL_5077d9b5_4_k_cu_11c963d6_166984cuda3std3__48in_placeE
	.align		8
        /*0050*/ 	.dword	_ZN40_INTERNAL_5077d9b5_4_k_cu_11c963d6_166984cuda3std6ranges3__45__cpo4swapE
	.align		8
        /*0058*/ 	.dword	_ZN40_INTERNAL_5077d9b5_4_k_cu_11c963d6_166984cuda3std6ranges3__45__cpo9iter_moveE
	.align		8
        /*0060*/ 	.dword	_ZN40_INTERNAL_5077d9b5_4_k_cu_11c963d6_166984cute7productE
	.align		8
        /*0068*/ 	.dword	_ZN40_INTERNAL_5077d9b5_4_k_cu_11c963d6_166984cute1_E
	.align		8
        /*0070*/ 	.dword	$str$25
	.align		8
        /*0078*/ 	.dword	$str$26
	.align		8
        /*0080*/ 	.dword	$str$27
	.align		8
        /*0088*/ 	.dword	$str$28


//--------------------- .text._ZN7cutlass13device_kernelINS_4gemm6kernel13GemmUniversalIN4cute5tupleIJiiiiEEENS1_10collective13CollectiveMmaINS1_46MainloopSm100TmaUmmaWarpSpecializedBlockScaledILi2ELi2ELi1ENS5_IJNS4_1CILi4EEESB_NSA_ILi1EEEEEEEENS5_IJNSA_ILi256EEESF_SF_EEENS5_IJNS_12float_e4m3_tENS_13float_ue8m0_tEEEENS5_IJNS5_IJlSC_lEEENS4_6LayoutINS5_IJNS5_IJNS5_IJNSA_ILi32EEESB_EEEiEEESO_NS5_IJSC_iEEEEEENS5_IJNS5_IJNS5_IJNSA_ILi16EEESB_EEEiEEENS5_IJNS5_IJNSA_ILi0EEESC_EEENSA_ILi512EEEEEENS5_IJSU_iEEEEEEEEEEESJ_S11_NS4_8TiledMMAINS4_8MMA_AtomIJNS4_27SM100_MMA_MXF8F6F4_2x1SM_SSISH_SH_fSI_Li256ELi256ELNS4_4UMMA5MajorE0ELS16_0ELNS15_7ScaleInE0ELS17_0EEEEEENSL_INS5_IJSC_SC_SC_EEENS5_IJSU_SU_SU_EEEEENS5_IJNS4_10UnderscoreES1D_S1D_EEEEENS5_IJNS4_28SM100_TMA_2SM_LOAD_MULTICASTES1G_EEENS5_IJNS4_14ComposedLayoutINS4_7SwizzleILi3ELi4ELi3EEENS4_18smem_ptr_flag_bitsILi8EEENSL_INS5_IJNSA_ILi8EEENSA_ILi128EEEEEENS5_IJS1O_SC_EEEEEEENSL_INS5_IJNS5_IJNS5_IJSN_SC_EEENS5_IJSM_SC_EEEEEESC_NS5_IJSB_NSA_ILi2EEEEEEEEENS5_IJNS5_IJNS5_IJSS_SW_EEESV_EEESU_NS5_IJSC_SW_EEEEEEEEEEEvNS4_8identityES1H_NS5_IJS1S_NSL_INS5_IJNS5_IJNS5_IJSN_S1W_EEES1U_EEESC_S1X_EEENS5_IJS20_SU_NS5_IJSC_NSA_ILi1024EEEEEEEEEEEEEEvS25_EENS_8epilogue10collective18CollectiveEpilogueINS2F_23Sm100TmaWarpSpecializedILi4ELi2ELi64ELb1ELb0EEEJNS5_IJS1O_SF_SF_EEENS5_IJNSL_IS1O_SC_EENSL_INSA_ILi64EEESC_EEEEENS_10bfloat16_tESK_S2P_SK_NS2F_6fusion15FusionCallbacksIS2J_NS2Q_17LinearCombinationIS2P_fS2P_fLNS_15FloatRoundStyleE2EEES2K_S2O_JEEENS4_5SM1004TMEM4LOAD26SM100_TMEM_LOAD_32dp32b64xENS4_13SM90_TMA_LOADENS1I_IS1K_NS1L_ILi16EEENSL_INS5_IJS1N_S2M_EEENS5_IJS2M_SC_EEEEEEENS4_39AutoVectorizingCopyWithAssumedAlignmentILi128EEENS4_14SM90_TMA_STOREES35_S37_S37_EEEvvEEEEvNT_6ParamsE --------------------------
	.section	.text._ZN7cutlass13device_kernelINS_4gemm6kernel13GemmUniversalIN4cute5tupleIJiiiiEEENS1_10collective13CollectiveMmaINS1_46MainloopSm100TmaUmmaWarpSpecializedBlockScaledILi2ELi2ELi1ENS5_IJNS4_1CILi4EEESB_NSA_ILi1EEEEEEEENS5_IJNSA_ILi256EEESF_SF_EEENS5_IJNS_12float_e4m3_tENS_13float_ue8m0_tEEEENS5_IJNS5_IJlSC_lEEENS4_6LayoutINS5_IJNS5_IJNS5_IJNSA_ILi32EEESB_EEEiEEESO_NS5_IJSC_iEEEEEENS5_IJNS5_IJNS5_IJNSA_ILi16EEESB_EEEiEEENS5_IJNS5_IJNSA_ILi0EEESC_EEENSA_ILi512EEEEEENS5_IJSU_iEEEEEEEEEEESJ_S11_NS4_8TiledMMAINS4_8MMA_AtomIJNS4_27SM100_MMA_MXF8F6F4_2x1SM_SSISH_SH_fSI_Li256ELi256ELNS4_4UMMA5MajorE0ELS16_0ELNS15_7ScaleInE0ELS17_0EEEEEENSL_INS5_IJSC_SC_SC_EEENS5_IJSU_SU_SU_EEEEENS5_IJNS4_10UnderscoreES1D_S1D_EEEEENS5_IJNS4_28SM100_TMA_2SM_LOAD_MULTICASTES1G_EEENS5_IJNS4_14ComposedLayoutINS4_7SwizzleILi3ELi4ELi3EEENS4_18smem_ptr_flag_bitsILi8EEENSL_INS5_IJNSA_ILi8EEENSA_ILi128EEEEEENS5_IJS1O_SC_EEEEEEENSL_INS5_IJNS5_IJNS5_IJSN_SC_EEENS5_IJSM_SC_EEEEEESC_NS5_IJSB_NSA_ILi2EEEEEEEEENS5_IJNS5_IJNS5_IJSS_SW_EEESV_EEESU_NS5_IJSC_SW_EEEEEEEEEEEvNS4_8identityES1H_NS5_IJS1S_NSL_INS5_IJNS5_IJNS5_IJSN_S1W_EEES1U_EEESC_S1X_EEENS5_IJS20_SU_NS5_IJSC_NSA_ILi1024EEEEEEEEEEEEEEvS25_EENS_8epilogue10collective18CollectiveEpilogueINS2F_23Sm100TmaWarpSpecializedILi4ELi2ELi64ELb1ELb0EEEJNS5_IJS1O_SF_SF_EEENS5_IJNSL_IS1O_SC_EENSL_INSA_ILi64EEESC_EEEEENS_10bfloat16_tESK_S2P_SK_NS2F_6fusion15FusionCallbacksIS2J_NS2Q_17LinearCombinationIS2P_fS2P_fLNS_15FloatRoundStyleE2EEES2K_S2O_JEEENS4_5SM1004TMEM4LOAD26SM100_TMEM_LOAD_32dp32b64xENS4_13SM90_TMA_LOADENS1I_IS1K_NS1L_ILi16EEENSL_INS5_IJS1N_S2M_EEENS5_IJS2M_SC_EEEEEEENS4_39AutoVectorizingCopyWithAssumedAlignmentILi128EEENS4_14SM90_TMA_STOREES35_S37_S37_EEEvvEEEEvNT_6ParamsE,"ax",@progbits
	.align	128
.text._ZN7cutlass13device_kernelINS_4gemm6kernel13GemmUniversalIN4cute5tupleIJiiiiEEENS1_10collective13CollectiveMmaINS1_46MainloopSm100TmaUmmaWarpSpecializedBlockScaledILi2ELi2ELi1ENS5_IJNS4_1CILi4EEESB_NSA_ILi1EEEEEEEENS5_IJNSA_ILi256EEESF_SF_EEENS5_IJNS_12float_e4m3_tENS_13float_ue8m0_tEEEENS5_IJNS5_IJlSC_lEEENS4_6LayoutINS5_IJNS5_IJNS5_IJNSA_ILi32EEESB_EEEiEEESO_NS5_IJSC_iEEEEEENS5_IJNS5_IJNS5_IJNSA_ILi16EEESB_EEEiEEENS5_IJNS5_IJNSA_ILi0EEESC_EEENSA_ILi512EEEEEENS5_IJSU_iEEEEEEEEEEESJ_S11_NS4_8TiledMMAINS4_8MMA_AtomIJNS4_27SM100_MMA_MXF8F6F4_2x1SM_SSISH_SH_fSI_Li256ELi256ELNS4_4UMMA5MajorE0ELS16_0ELNS15_7ScaleInE0ELS17_0EEEEEENSL_INS5_IJSC_SC_SC_EEENS5_IJSU_SU_SU_EEEEENS5_IJNS4_10UnderscoreES1D_S1D_EEEEENS5_IJNS4_28SM100_TMA_2SM_LOAD_MULTICASTES1G_EEENS5_IJNS4_14ComposedLayoutINS4_7SwizzleILi3ELi4ELi3EEENS4_18smem_ptr_flag_bitsILi8EEENSL_INS5_IJNSA_ILi8EEENSA_ILi128EEEEEENS5_IJS1O_SC_EEEEEEENSL_INS5_IJNS5_IJNS5_IJSN_SC_EEENS5_IJSM_SC_EEEEEESC_NS5_IJSB_NSA_ILi2EEEEEEEEENS5_IJNS5_IJNS5_IJSS_SW_EEESV_EEESU_NS5_IJSC_SW_EEEEEEEEEEEvNS4_8identityES1H_NS5_IJS1S_NSL_INS5_IJNS5_IJNS5_IJSN_S1W_EEES1U_EEESC_S1X_EEENS5_IJS20_SU_NS5_IJSC_NSA_ILi1024EEEEEEEEEEEEEEvS25_EENS_8epilogue10collective18CollectiveEpilogueINS2F_23Sm100TmaWarpSpecializedILi4ELi2ELi64ELb1ELb0EEEJNS5_IJS1O_SF_SF_EEENS5_IJNSL_IS1O_SC_EENSL_INSA_ILi64EEESC_EEEEENS_10bfloat16_tESK_S2P_SK_NS2F_6fusion15FusionCallbacksIS2J_NS2Q_17LinearCombinationIS2P_fS2P_fLNS_15FloatRoundStyleE2EEES2K_S2O_JEEENS4_5SM1004TMEM4LOAD26SM100_TMEM_LOAD_32dp32b64xENS4_13SM90_TMA_LOADENS1I_IS1K_NS1L_ILi16EEENSL_INS5_IJS1N_S2M_EEENS5_IJS2M_SC_EEEEEEENS4_39AutoVectorizingCopyWithAssumedAlignmentILi128EEENS4_14SM90_TMA_STOREES35_S37_S37_EEEvvEEEEvNT_6ParamsE:
        .type           _ZN7cutlass13device_kernelINS_4gemm6kernel13GemmUniversalIN4cute5tupleIJiiiiEEENS1_10collective13CollectiveMmaINS1_46MainloopSm100TmaUmmaWarpSpecializedBlockScaledILi2ELi2ELi1ENS5_IJNS4_1CILi4EEESB_NSA_ILi1EEEEEEEENS5_IJNSA_ILi256EEESF_SF_EEENS5_IJNS_12float_e4m3_tENS_13float_ue8m0_tEEEENS5_IJNS5_IJlSC_lEEENS4_6LayoutINS5_IJNS5_IJNS5_IJNSA_ILi32EEESB_EEEiEEESO_NS5_IJSC_iEEEEEENS5_IJNS5_IJNS5_IJNSA_ILi16EEESB_EEEiEEENS5_IJNS5_IJNSA_ILi0EEESC_EEENSA_ILi512EEEEEENS5_IJSU_iEEEEEEEEEEESJ_S11_NS4_8TiledMMAINS4_8MMA_AtomIJNS4_27SM100_MMA_MXF8F6F4_2x1SM_SSISH_SH_fSI_Li256ELi256ELNS4_4UMMA5MajorE0ELS16_0ELNS15_7ScaleInE0ELS17_0EEEEEENSL_INS5_IJSC_SC_SC_EEENS5_IJSU_SU_SU_EEEEENS5_IJNS4_10UnderscoreES1D_S1D_EEEEENS5_IJNS4_28SM100_TMA_2SM_LOAD_MULTICASTES1G_EEENS5_IJNS4_14ComposedLayoutINS4_7SwizzleILi3ELi4ELi3EEENS4_18smem_ptr_flag_bitsILi8EEENSL_INS5_IJNSA_ILi8EEENSA_ILi128EEEEEENS5_IJS1O_SC_EEEEEEENSL_INS5_IJNS5_IJNS5_IJSN_SC_EEENS5_IJSM_SC_EEEEEESC_NS5_IJSB_NSA_ILi2EEEEEEEEENS5_IJNS5_IJNS5_IJSS_SW_EEESV_EEESU_NS5_IJSC_SW_EEEEEEEEEEEvNS4_8identityES1H_NS5_IJS1S_NSL_INS5_IJNS5_IJNS5_IJSN_S1W_EEES1U_EEESC_S1X_EEENS5_IJS20_SU_NS5_IJSC_NSA_ILi1024EEEEEEEEEEEEEEvS25_EENS_8epilogue10collective18CollectiveEpilogueINS2F_23Sm100TmaWarpSpecializedILi4ELi2ELi64ELb1ELb0EEEJNS5_IJS1O_SF_SF_EEENS5_IJNSL_IS1O_SC_EENSL_INSA_ILi64EEESC_EEEEENS_10bfloat16_tESK_S2P_SK_NS2F_6fusion15FusionCallbacksIS2J_NS2Q_17LinearCombinationIS2P_fS2P_fLNS_15FloatRoundStyleE2EEES2K_S2O_JEEENS4_5SM1004TMEM4LOAD26SM100_TMEM_LOAD_32dp32b64xENS4_13SM90_TMA_LOADENS1I_IS1K_NS1L_ILi16EEENSL_INS5_IJS1N_S2M_EEENS5_IJS2M_SC_EEEEEEENS4_39AutoVectorizingCopyWithAssumedAlignmentILi128EEENS4_14SM90_TMA_STOREES35_S37_S37_EEEvvEEEEvNT_6ParamsE,@function
        .size           _ZN7cutlass13device_kernelINS_4gemm6kernel13GemmUniversalIN4cute5tupleIJiiiiEEENS1_10collective13CollectiveMmaINS1_46MainloopSm100TmaUmmaWarpSpecializedBlockScaledILi2ELi2ELi1ENS5_IJNS4_1CILi4EEESB_NSA_ILi1EEEEEEEENS5_IJNSA_ILi256EEESF_SF_EEENS5_IJNS_12float_e4m3_tENS_13float_ue8m0_tEEEENS5_IJNS5_IJlSC_lEEENS4_6LayoutINS5_IJNS5_IJNS5_IJNSA_ILi32EEESB_EEEiEEESO_NS5_IJSC_iEEEEEENS5_IJNS5_IJNS5_IJNSA_ILi16EEESB_EEEiEEENS5_IJNS5_IJNSA_ILi0EEESC_EEENSA_ILi512EEEEEENS5_IJSU_iEEEEEEEEEEESJ_S11_NS4_8TiledMMAINS4_8MMA_AtomIJNS4_27SM100_MMA_MXF8F6F4_2x1SM_SSISH_SH_fSI_Li256ELi256ELNS4_4UMMA5MajorE0ELS16_0ELNS15_7ScaleInE0ELS17_0EEEEEENSL_INS5_IJSC_SC_SC_EEENS5_IJSU_SU_SU_EEEEENS5_IJNS4_10UnderscoreES1D_S1D_EEEEENS5_IJNS4_28SM100_TMA_2SM_LOAD_MULTICASTES1G_EEENS5_IJNS4_14ComposedLayoutINS4_7SwizzleILi3ELi4ELi3EEENS4_18smem_ptr_flag_bitsILi8EEENSL_INS5_IJNSA_ILi8EEENSA_ILi128EEEEEENS5_IJS1O_SC_EEEEEEENSL_INS5_IJNS5_IJNS5_IJSN_SC_EEENS5_IJSM_SC_EEEEEESC_NS5_IJSB_NSA_ILi2EEEEEEEEENS5_IJNS5_IJNS5_IJSS_SW_EEESV_EEESU_NS5_IJSC_SW_EEEEEEEEEEEvNS4_8identityES1H_NS5_IJS1S_NSL_INS5_IJNS5_IJNS5_IJSN_S1W_EEES1U_EEESC_S1X_EEENS5_IJS20_SU_NS5_IJSC_NSA_ILi1024EEEEEEEEEEEEEEvS25_EENS_8epilogue10collective18CollectiveEpilogueINS2F_23Sm100TmaWarpSpecializedILi4ELi2ELi64ELb1ELb0EEEJNS5_IJS1O_SF_SF_EEENS5_IJNSL_IS1O_SC_EENSL_INSA_ILi64EEESC_EEEEENS_10bfloat16_tESK_S2P_SK_NS2F_6fusion15FusionCallbacksIS2J_NS2Q_17LinearCombinationIS2P_fS2P_fLNS_15FloatRoundStyleE2EEES2K_S2O_JEEENS4_5SM1004TMEM4LOAD26SM100_TMEM_LOAD_32dp32b64xENS4_13SM90_TMA_LOADENS1I_IS1K_NS1L_ILi16EEENSL_INS5_IJS1N_S2M_EEENS5_IJS2M_SC_EEEEEEENS4_39AutoVectorizingCopyWithAssumedAlignmentILi128EEENS4_14SM90_TMA_STOREES35_S37_S37_EEEvvEEEEvNT_6ParamsE,(.L_x_188 - _ZN7cutlass13device_kernelINS_4gemm6kernel13GemmUniversalIN4cute5tupleIJiiiiEEENS1_10collective13CollectiveMmaINS1_46MainloopSm100TmaUmmaWarpSpecializedBlockScaledILi2ELi2ELi1ENS5_IJNS4_1CILi4EEESB_NSA_ILi1EEEEEEEENS5_IJNSA_ILi256EEESF_SF_EEENS5_IJNS_12float_e4m3_tENS_13float_ue8m0_tEEEENS5_IJNS5_IJlSC_lEEENS4_6LayoutINS5_IJNS5_IJNS5_IJNSA_ILi32EEESB_EEEiEEESO_NS5_IJSC_iEEEEEENS5_IJNS5_IJNS5_IJNSA_ILi16EEESB_EEEiEEENS5_IJNS5_IJNSA_ILi0EEESC_EEENSA_ILi512EEEEEENS5_IJSU_iEEEEEEEEEEESJ_S11_NS4_8TiledMMAINS4_8MMA_AtomIJNS4_27SM100_MMA_MXF8F6F4_2x1SM_SSISH_SH_fSI_Li256ELi256ELNS4_4UMMA5MajorE0ELS16_0ELNS15_7ScaleInE0ELS17_0EEEEEENSL_INS5_IJSC_SC_SC_EEENS5_IJSU_SU_SU_EEEEENS5_IJNS4_10UnderscoreES1D_S1D_EEEEENS5_IJNS4_28SM100_TMA_2SM_LOAD_MULTICASTES1G_EEENS5_IJNS4_14ComposedLayoutINS4_7SwizzleILi3ELi4ELi3EEENS4_18smem_ptr_flag_bitsILi8EEENSL_INS5_IJNSA_ILi8EEENSA_ILi128EEEEEENS5_IJS1O_SC_EEEEEEENSL_INS5_IJNS5_IJNS5_IJSN_SC_EEENS5_IJSM_SC_EEEEEESC_NS5_IJSB_NSA_ILi2EEEEEEEEENS5_IJNS5_IJNS5_IJSS_SW_EEESV_EEESU_NS5_IJSC_SW_EEEEEEEEEEEvNS4_8identityES1H_NS5_IJS1S_NSL_INS5_IJNS5_IJNS5_IJSN_S1W_EEES1U_EEESC_S1X_EEENS5_IJS20_SU_NS5_IJSC_NSA_ILi1024EEEEEEEEEEEEEEvS25_EENS_8epilogue10collective18CollectiveEpilogueINS2F_23Sm100TmaWarpSpecializedILi4ELi2ELi64ELb1ELb0EEEJNS5_IJS1O_SF_SF_EEENS5_IJNSL_IS1O_SC_EENSL_INSA_ILi64EEESC_EEEEENS_10bfloat16_tESK_S2P_SK_NS2F_6fusion15FusionCallbacksIS2J_NS2Q_17LinearCombinationIS2P_fS2P_fLNS_15FloatRoundStyleE2EEES2K_S2O_JEEENS4_5SM1004TMEM4LOAD26SM100_TMEM_LOAD_32dp32b64xENS4_13SM90_TMA_LOADENS1I_IS1K_NS1L_ILi16EEENSL_INS5_IJS1N_S2M_EEENS5_IJS2M_SC_EEEEEEENS4_39AutoVectorizingCopyWithAssumedAlignmentILi128EEENS4_14SM90_TMA_STOREES35_S37_S37_EEEvvEEEEvNT_6ParamsE)
        .other          _ZN7cutlass13device_kernelINS_4gemm6kernel13GemmUniversalIN4cute5tupleIJiiiiEEENS1_10collective13CollectiveMmaINS1_46MainloopSm100TmaUmmaWarpSpecializedBlockScaledILi2ELi2ELi1ENS5_IJNS4_1CILi4EEESB_NSA_ILi1EEEEEEEENS5_IJNSA_ILi256EEESF_SF_EEENS5_IJNS_12float_e4m3_tENS_13float_ue8m0_tEEEENS5_IJNS5_IJlSC_lEEENS4_6LayoutINS5_IJNS5_IJNS5_IJNSA_ILi32EEESB_EEEiEEESO_NS5_IJSC_iEEEEEENS5_IJNS5_IJNS5_IJNSA_ILi16EEESB_EEEiEEENS5_IJNS5_IJNSA_ILi0EEESC_EEENSA_ILi512EEEEEENS5_IJSU_iEEEEEEEEEEESJ_S11_NS4_8TiledMMAINS4_8MMA_AtomIJNS4_27SM100_MMA_MXF8F6F4_2x1SM_SSISH_SH_fSI_Li256ELi256ELNS4_4UMMA5MajorE0ELS16_0ELNS15_7ScaleInE0ELS17_0EEEEEENSL_INS5_IJSC_SC_SC_EEENS5_IJSU_SU_SU_EEEEENS5_IJNS4_10UnderscoreES1D_S1D_EEEEENS5_IJNS4_28SM100_TMA_2SM_LOAD_MULTICASTES1G_EEENS5_IJNS4_14ComposedLayoutINS4_7SwizzleILi3ELi4ELi3EEENS4_18smem_ptr_flag_bitsILi8EEENSL_INS5_IJNSA_ILi8EEENSA_ILi128EEEEEENS5_IJS1O_SC_EEEEEEENSL_INS5_IJNS5_IJNS5_IJSN_SC_EEENS5_IJSM_SC_EEEEEESC_NS5_IJSB_NSA_ILi2EEEEEEEEENS5_IJNS5_IJNS5_IJSS_SW_EEESV_EEESU_NS5_IJSC_SW_EEEEEEEEEEEvNS4_8identityES1H_NS5_IJS1S_NSL_INS5_IJNS5_IJNS5_IJSN_S1W_EEES1U_EEESC_S1X_EEENS5_IJS20_SU_NS5_IJSC_NSA_ILi1024EEEEEEEEEEEEEEvS25_EENS_8epilogue10collective18CollectiveEpilogueINS2F_23Sm100TmaWarpSpecializedILi4ELi2ELi64ELb1ELb0EEEJNS5_IJS1O_SF_SF_EEENS5_IJNSL_IS1O_SC_EENSL_INSA_ILi64EEESC_EEEEENS_10bfloat16_tESK_S2P_SK_NS2F_6fusion15FusionCallbacksIS2J_NS2Q_17LinearCombinationIS2P_fS2P_fLNS_15FloatRoundStyleE2EEES2K_S2O_JEEENS4_5SM1004TMEM4LOAD26SM100_TMEM_LOAD_32dp32b64xENS4_13SM90_TMA_LOADENS1I_IS1K_NS1L_ILi16EEENSL_INS5_IJS1N_S2M_EEENS5_IJS2M_SC_EEEEEEENS4_39AutoVectorizingCopyWithAssumedAlignmentILi128EEENS4_14SM90_TMA_STOREES35_S37_S37_EEEvvEEEEvNT_6ParamsE,@"STO_CUDA_ENTRY STV_DEFAULT"
_ZN7cutlass13device_kernelINS_4gemm6kernel13GemmUniversalIN4cute5tupleIJiiiiEEENS1_10collective13CollectiveMmaINS1_46MainloopSm100TmaUmmaWarpSpecializedBlockScaledILi2ELi2ELi1ENS5_IJNS4_1CILi4EEESB_NSA_ILi1EEEEEEEENS5_IJNSA_ILi256EEESF_SF_EEENS5_IJNS_12float_e4m3_tENS_13float_ue8m0_tEEEENS5_IJNS5_IJlSC_lEEENS4_6LayoutINS5_IJNS5_IJNS5_IJNSA_ILi32EEESB_EEEiEEESO_NS5_IJSC_iEEEEEENS5_IJNS5_IJNS5_IJNSA_ILi16EEESB_EEEiEEENS5_IJNS5_IJNSA_ILi0EEESC_EEENSA_ILi512EEEEEENS5_IJSU_iEEEEEEEEEEESJ_S11_NS4_8TiledMMAINS4_8MMA_AtomIJNS4_27SM100_MMA_MXF8F6F4_2x1SM_SSISH_SH_fSI_Li256ELi256ELNS4_4UMMA5MajorE0ELS16_0ELNS15_7ScaleInE0ELS17_0EEEEEENSL_INS5_IJSC_SC_SC_EEENS5_IJSU_SU_SU_EEEEENS5_IJNS4_10UnderscoreES1D_S1D_EEEEENS5_IJNS4_28SM100_TMA_2SM_LOAD_MULTICASTES1G_EEENS5_IJNS4_14ComposedLayoutINS4_7SwizzleILi3ELi4ELi3EEENS4_18smem_ptr_flag_bitsILi8EEENSL_INS5_IJNSA_ILi8EEENSA_ILi128EEEEEENS5_IJS1O_SC_EEEEEEENSL_INS5_IJNS5_IJNS5_IJSN_SC_EEENS5_IJSM_SC_EEEEEESC_NS5_IJSB_NSA_ILi2EEEEEEEEENS5_IJNS5_IJNS5_IJSS_SW_EEESV_EEESU_NS5_IJSC_SW_EEEEEEEEEEEvNS4_8identityES1H_NS5_IJS1S_NSL_INS5_IJNS5_IJNS5_IJSN_S1W_EEES1U_EEESC_S1X_EEENS5_IJS20_SU_NS5_IJSC_NSA_ILi1024EEEEEEEEEEEEEEvS25_EENS_8epilogue10collective18CollectiveEpilogueINS2F_23Sm100TmaWarpSpecializedILi4ELi2ELi64ELb1ELb0EEEJNS5_IJS1O_SF_SF_EEENS5_IJNSL_IS1O_SC_EENSL_INSA_ILi64EEESC_EEEEENS_10bfloat16_tESK_S2P_SK_NS2F_6fusion15FusionCallbacksIS2J_NS2Q_17LinearCombinationIS2P_fS2P_fLNS_15FloatRoundStyleE2EEES2K_S2O_JEEENS4_5SM1004TMEM4LOAD26SM100_TMEM_LOAD_32dp32b64xENS4_13SM90_TMA_LOADENS1I_IS1K_NS1L_ILi16EEENSL_INS5_IJS1N_S2M_EEENS5_IJS2M_SC_EEEEEEENS4_39AutoVectorizingCopyWithAssumedAlignmentILi128EEENS4_14SM90_TMA_STOREES35_S37_S37_EEEvvEEEEvNT_6ParamsE:
[----:B------:R-:W1:Y:S01]  /*0000*/  LDC R1, c[0x0][0x37c] ;  /* 0x0000df00ff017b82 */ /* 0x000e620000000800 */
[----:B------:R-:W2:Y:S01]  /*0010*/  S2R R154, SR_TID.X ;  /* 0x00000000009a7919 */ /* 0x000ea20000002100 */
[----:B------:R-:W3:Y:S06]  /*0020*/  LDCU.64 UR12, c[0x0][0xc90] ;  /* 0x00019200ff0c77ac */ /* 0x000eec0008000a00 */
[----:B------:R-:W4:Y:S01]  /*0030*/  S2UR UR4, SR_CgaCtaId ;  /* 0x00000000000479c3 */ /* 0x000f220000008800 */
[----:B------:R-:W-:Y:S02]  /*0040*/  PRMT R142, RZ, 0x7610, R142 ;  /* 0x00007610ff8e7816 */ /* 0x000fe4000000008e */
[----:B------:R-:W-:-:S02]  /*0050*/  ELECT P0, URZ, PT ;  /* 0x0000000000ff782f */ /* 0x000fc40003800000 */
[----:B---3--:R-:W-:-:S04]  /*0060*/  ISETP.NE.U32.AND P1, PT, RZ, UR12, PT ;  /* 0x0000000cff007c0c */ /* 0x008fc8000bf25070 */
[----:B------:R-:W-:Y:S01]  /*0070*/  ISETP.NE.AND.EX P2, PT, RZ, UR13, PT, P1 ;  /* 0x0000000dff007c0c */ /* 0x000fe2000bf45310 */
[----:B----4-:R-:W-:Y:S01]  /*0080*/  ULOP3.LUT UR4, UR4, 0x1, URZ, 0xc0, !UPT ;  /* 0x0000000104047892 */ /* 0x010fe2000f8ec0ff */
[----:B--2---:R-:W-:-:S05]  /*0090*/  SHF.R.U32.HI R143, RZ, 0x5, R154 ;  /* 0x00000005ff8f7819 */ /* 0x004fca000001169a */
[----:B------:R-:W-:Y:S01]  /*00a0*/  IMAD.U32 R3, RZ, RZ, UR4 ;  /* 0x00000004ff037e24 */ /* 0x000fe2000f8e00ff */
[----:B------:R-:W2:Y:S02]  /*00b0*/  SHFL.IDX PT, R0, R143, RZ, 0x1f ;  /* 0x00001fff8f007589 */ /* 0x000ea400000e0000 */
[----:B--2---:R-:W-:-:S03]  /*00c0*/  R2UR UR17, R0 ;  /* 0x00000000001172ca */ /* 0x004fc600000e0000 */
[----:B-1----:R-:W-:-:S12]  /*00d0*/  @P2 BRA `(.L_x_0) ;  /* 0x0000000000302947 */ /* 0x002fd80003800000 */
[----:B------:R-:W1:Y:S02]  /*00e0*/  LDCU.64 UR4, c[0x0][0xc88] ;  /* 0x00019100ff0477ac */ /* 0x000e640008000a00 */
[----:B-1----:R-:W-:-:S04]  /*00f0*/  UISETP.NE.U32.AND UP0, UPT, UR4, URZ, UPT ;  /* 0x000000ff0400728c */ /* 0x002fc8000bf05070 */
[----:B------:R-:W-:-:S09]  /*0100*/  UISETP.NE.AND.EX UP0, UPT, UR5, URZ, UPT, UP0 ;  /* 0x000000ff0500728c */ /* 0x000fd2000bf05300 */
[----:B------:R-:W-:Y:S05]  /*0110*/  BRA.U !UP0, `(.L_x_1) ;  /* 0x0000000108147547 */ /* 0x000fea000b800000 */
[----:B------:R-:W1:Y:S01]  /*0120*/  LDC.64 R4, c[0x0][0xc88] ;  /* 0x00032200ff047b82 */ /* 0x000e620000000a00 */
[----:B------:R-:W1:Y:S02]  /*0130*/  LDCU.64 UR4, c[0x0][0x358] ;  /* 0x00006b00ff0477ac */ /* 0x000e640008000a00 */
[----:B-1----:R1:W5:Y:S01]  /*0140*/  LDG.E R71, desc[UR4][R4.64] ;  /* 0x0000000404477981 */ /* 0x002362000c1e1900 */
[----:B------:R-:W-:Y:S01]  /*0150*/  HFMA2 R142, -RZ, RZ, 0, 5.9604644775390625e-08 ;  /* 0x00000001ff8e7431 */ /* 0x000fe200000001ff */
[----:B------:R-:W-:Y:S05]  /*0160*/  BRA `(.L_x_0) ;  /* 0x00000000000c7947 */ /* 0x000fea0003800000 */
.L_x_1:
[----:B------:R-:W1:Y:S01]  /*0170*/  LDCU UR4, c[0x0][0xc80] ;  /* 0x00019000ff0477ac */ /* 0x000e620008000800 */
[----:B------:R-:W-:Y:S01]  /*0180*/  HFMA2 R142, -RZ, RZ, 0, 5.9604644775390625e-08 ;  /* 0x00000001ff8e7431 */ /* 0x000fe200000001ff */
[----:B-1----:R-:W-:-:S07]  /*0190*/  MOV R71, UR4 ;  /* 0x0000000400477c02 */ /* 0x002fce0008000f00 */
.L_x_0:
[----:B------:R-:W2:Y:S02]  /*01a0*/  LDCU.64 UR4, c[0x0][0xcb0] ;  /* 0x00019600ff0477ac */ /* 0x000ea40008000a00 */
[----:B--2---:R-:W-:-:S04]  /*01b0*/  UISETP.NE.U32.AND UP0, UPT, UR4, URZ, UPT ;  /* 0x000000ff0400728c */ /* 0x004fc8000bf05070 */
[----:B------:R-:W-:-:S09]  /*01c0*/  UISETP.NE.AND.EX UP0, UPT, UR5, URZ, UPT, UP0 ;  /* 0x000000ff0500728c */ /* 0x000fd2000bf05300 */
[----:B------:R-:W-:Y:S05]  /*01d0*/  BRA.U UP0, `(.L_x_2) ;  /* 0x0000000100287547 */ /* 0x000fea000b800000 */
[----:B------:R-:W2:Y:S02]  /*01e0*/  LDCU.64 UR4, c[0x0][0xca8] ;  /* 0x00019500ff0477ac */ /* 0x000ea40008000a00 */
[----:B--2---:R-:W-:-:S04]  /*01f0*/  UISETP.NE.U32.AND UP0, UPT, UR4, URZ, UPT ;  /* 0x000000ff0400728c */ /* 0x004fc8000bf05070 */
[----:B------:R-:W-:-:S09]  /*0200*/  UISETP.NE.AND.EX UP0, UPT, UR5, URZ, UPT, UP0 ;  /* 0x000000ff0500728c */ /* 0x000fd2000bf05300 */
[----:B------:R-:W-:Y:S05]  /*0210*/  BRA.U !UP0, `(.L_x_3) ;  /* 0x0000000108107547 */ /* 0x000fea000b800000 */
[----:B------:R-:W2:Y:S01]  /*0220*/  LDC.64 R68, c[0x0][0xca8] ;  /* 0x00032a00ff447b82 */ /* 0x000ea20000000a00 */
[----:B------:R-:W2:Y:S02]  /*0230*/  LDCU.64 UR4, c[0x0][0x358] ;  /* 0x00006b00ff0477ac */ /* 0x000ea40008000a00 */
[----:B--2---:R2:W5:Y:S01]  /*0240*/  LDG.E R68, desc[UR4][R68.64] ;  /* 0x0000000444447981 */ /* 0x004562000c1e1900 */
[----:B------:R-:W-:Y:S05]  /*0250*/  BRA `(.L_x_2) ;  /* 0x0000000000087947 */ /* 0x000fea0003800000 */
.L_x_3:
[----:B------:R-:W2:Y:S02]  /*0260*/  LDCU UR4, c[0x0][0xca0] ;  /* 0x00019400ff0477ac */ /* 0x000ea40008000800 */
[----:B--2---:R-:W-:Y:S02]  /*0270*/  MOV R68, UR4 ;  /* 0x0000000400447c02 */ /* 0x004fe40008000f00 */
.L_x_2:
[----:B------:R-:W-:Y:S01]  /*0280*/  IMAD.U32 R0, RZ, RZ, UR17 ;  /* 0x00000011ff007e24 */ /* 0x000fe2000f8e00ff */
[----:B------:R-:W-:Y:S04]  /*0290*/  BSSY.RECONVERGENT B0, `(.L_x_4) ;  /* 0x0000012000007945 */ /* 0x000fe80003800200 */
[C---:B------:R-:W-:Y:S02]  /*02a0*/  ISETP.NE.OR P3, PT, R0.reuse, 0x1, !P0 ;  /* 0x000000010000780c */ /* 0x040fe40004765670 */
[----:B------:R-:W-:-:S11]  /*02b0*/  ISETP.NE.OR P2, PT, R0, 0x3, !P0 ;  /* 0x000000030000780c */ /* 0x000fd60004745670 */
[----:B------:R-:W-:Y:S05]  /*02c0*/  @P3 BRA `(.L_x_5) ;  /* 0x0000000000383947 */ /* 0x000fea0003800000 */
[----:B------:R-:W3:Y:S02]  /*02d0*/  LDCU.64 UR4, c[0x0][0x348] ;  /* 0x00006900ff0477ac */ /* 0x000ee40008000a00 */
[----:B---3--:R-:W-:Y:S02]  /*02e0*/  UIADD3 UR10, UP3, UPT, UR4, 0x80, URZ ;  /* 0x00000080040a7890 */ /* 0x008fe4000ff7e0ff */
[----:B------:R-:W-:Y:S02]  /*02f0*/  UIADD3 UR8, UP2, UPT, UR4, 0x180, URZ ;  /* 0x0000018004087890 */ /* 0x000fe4000ff5e0ff */
[----:B------:R-:W-:Y:S02]  /*0300*/  UIADD3 UR6, UP1, UPT, UR4, 0x280, URZ ;  /* 0x0000028004067890 */ /* 0x000fe4000ff3e0ff */
[----:B------:R-:W-:Y:S02]  /*0310*/  UIADD3 UR4, UP0, UPT, UR4, 0x380, URZ ;  /* 0x0000038004047890 */ /* 0x000fe4000ff1e0ff */
[----:B------:R-:W-:-:S02]  /*0320*/  UIADD3.X UR11, UPT, UPT, URZ, UR5, URZ, UP3, !UPT ;  /* 0x00000005ff0b7290 */ /* 0x000fc40009ffe4ff */
[----:B------:R-:W-:Y:S02]  /*0330*/  UIADD3.X UR9, UPT, UPT, URZ, UR5, URZ, UP2, !UPT ;  /* 0x00000005ff097290 */ /* 0x000fe400097fe4ff */
[----:B------:R-:W-:Y:S02]  /*0340*/  UIADD3.X UR7, UPT, UPT, URZ, UR5, URZ, UP1, !UPT ;  /* 0x00000005ff077290 */ /* 0x000fe40008ffe4ff */
[----:B------:R-:W-:-:S03]  /*0350*/  UIADD3.X UR5, UPT, UPT, URZ, UR5, URZ, UP0, !UPT ;  /* 0x00000005ff057290 */ /* 0x000fc600087fe4ff */
[----:B------:R3:W-:Y:S02]  /*0360*/  UTMACCTL.PF [UR10] ;  /* 0x000000000a0079b9 */ /* 0x0007e40008040000 */
[----:B------:R3:W-:Y:S02]  /*0370*/  UTMACCTL.PF [UR8] ;  /* 0x00000000080079b9 */ /* 0x0007e40008040000 */
[----:B------:R3:W-:Y:S02]  /*0380*/  UTMACCTL.PF [UR6] ;  /* 0x00000000060079b9 */ /* 0x0007e40008040000 */
[----:B------:R3:W-:Y:S02]  /*0390*/  UTMACCTL.PF [UR4] ;  /* 0x00000000040079b9 */ /* 0x0007e40008040000 */
[----:B---3--:R-:W-:Y:S01]  /*03a0*/  NOP ;  /* 0x0000000000007918 */ /* 0x008fe20000000000 */
.L_x_5:
[----:B------:R-:W-:Y:S05]  /*03b0*/  BSYNC.RECONVERGENT B0 ;  /* 0x0000000000007941 */ /* 0x000fea0003800200 */
.L_x_4:
[----:B------:R-:W-:Y:S04]  /*03c0*/  BSSY.RECONVERGENT B0, `(.L_x_6) ;  /* 0x000000a000007945 */ /* 0x000fe80003800200 */
[----:B------:R-:W-:Y:S05]  /*03d0*/  @P2 BRA `(.L_x_7) ;  /* 0x0000000000202947 */ /* 0x000fea0003800000 */
[----:B------:R-:W3:Y:S02]  /*03e0*/  LDCU.64 UR4, c[0x0][0x348] ;  /* 0x00006900ff0477ac */ /* 0x000ee40008000a00 */
[----:B---3--:R-:W-:Y:S02]  /*03f0*/  UIADD3 UR6, UP1, UPT, UR4, 0x980, URZ ;  /* 0x0000098004067890 */ /* 0x008fe4000ff3e0ff */
[----:B------:R-:W-:Y:S02]  /*0400*/  UIADD3 UR4, UP0, UPT, UR4, 0xa80, URZ ;  /* 0x00000a8004047890 */ /* 0x000fe4000ff1e0ff */
[----:B------:R-:W-:Y:S02]  /*0410*/  UIADD3.X UR7, UPT, UPT, URZ, UR5, URZ, UP1, !UPT ;  /* 0x00000005ff077290 */ /* 0x000fe40008ffe4ff */
[----:B------:R-:W-:-:S07]  /*0420*/  UIADD3.X UR5, UPT, UPT, URZ, UR5, URZ, UP0, !UPT ;  /* 0x00000005ff057290 */ /* 0x000fce00087fe4ff */
[----:B------:R3:W-:Y:S02]  /*0430*/  UTMACCTL.PF [UR6] ;  /* 0x00000000060079b9 */ /* 0x0007e40008040000 */
[----:B------:R3:W-:Y:S02]  /*0440*/  UTMACCTL.PF [UR4] ;  /* 0x00000000040079b9 */ /* 0x0007e40008040000 */
[----:B---3--:R-:W-:Y:S01]  /*0450*/  NOP ;  /* 0x0000000000007918 */ /* 0x008fe20000000000 */
.L_x_7:
[----:B------:R-:W-:Y:S05]  /*0460*/  BSYNC.RECONVERGENT B0 ;  /* 0x0000000000007941 */ /* 0x000fea0003800200 */
.L_x_6:
[----:B------:R-:W3:Y:S01]  /*0470*/  LDCU.64 UR4, c[0x0][0xc88] ;  /* 0x00019100ff0477ac */ /* 0x000ee20008000a00 */
[----:B------:R-:W-:Y:S01]  /*0480*/  ISETP.NE.AND.EX P1, PT, RZ, UR13, PT, P1 ;  /* 0x0000000dff007c0c */ /* 0x000fe2000bf25310 */
[----:B------:R-:W-:Y:S01]  /*0490*/  UPLOP3.LUT UP3, UPT, UPT, UPT, UPT, 0x80, 0x8 ;  /* 0x000000000008789c */ /* 0x000fe20003f6f070 */
[----:B---3--:R-:W-:-:S04]  /*04a0*/  ISETP.NE.U32.AND P2, PT, RZ, UR4, PT ;  /* 0x00000004ff007c0c */ /* 0x008fc8000bf45070 */
[----:B------:R-:W-:-:S13]  /*04b0*/  ISETP.NE.AND.EX P2, PT, RZ, UR5, PT, P2 ;  /* 0x00000005ff007c0c */ /* 0x000fda000bf45320 */
[----:B------:R-:W-:Y:S05]  /*04c0*/  @P2 BRA P1, `(.L_x_8) ;  /* 0x0000000000282947 */ /* 0x000fea0000800000 */
[----:B------:R-:W-:Y:S01]  /*04d0*/  UISETP.NE.U32.AND UP0, UPT, UR12, URZ, UPT ;  /* 0x000000ff0c00728c */ /* 0x000fe2000bf05070 */
[----:B-----5:R-:W-:Y:S01]  /*04e0*/  FSETP.NEU.AND P1, PT, R71, RZ, PT ;  /* 0x000000ff4700720b */ /* 0x020fe20003f2d000 */
[----:B------:R-:W-:Y:S02]  /*04f0*/  UISETP.NE.U32.AND UP2, UPT, UR4, URZ, UPT ;  /* 0x000000ff0400728c */ /* 0x000fe4000bf45070 */
[----:B------:R-:W-:Y:S02]  /*0500*/  UISETP.NE.AND.EX UP1, UPT, UR13, URZ, UPT, UP0 ;  /* 0x000000ff0d00728c */ /* 0x000fe4000bf25300 */
[----:B------:R-:W-:-:S04]  /*0510*/  UISETP.NE.AND.EX UP0, UPT, UR5, URZ, UPT, UP2 ;  /* 0x000000ff0500728c */ /* 0x000fc8000bf05320 */
[----:B------:R-:W-:-:S04]  /*0520*/  USEL UR4, URZ, 0xffffffff, UP0 ;  /* 0xffffffffff047887 */ /* 0x000fc80008000000 */
[----:B------:R-:W-:Y:S01]  /*0530*/  VOTEU.ANY UP0, P1 ;  /* 0x0000000000ff7886 */ /* 0x000fe20000800100 */
[----:B------:R-:W-:-:S04]  /*0540*/  @!UP1 USEL UR4, URZ, 0xffffffff, UP0 ;  /* 0xffffffffff049887 */ /* 0x000fc80008000000 */
[----:B------:R-:W-:-:S04]  /*0550*/  ULOP3.LUT UR4, UR4, 0x1, URZ, 0xc0, !UPT ;  /* 0x0000000104047892 */ /* 0x000fc8000f8ec0ff */
[----:B------:R-:W-:-:S11]  /*0560*/  UISETP.NE.U32.AND UP3, UPT, UR4, 0x1, UPT ;  /* 0x000000010400788c */ /* 0x000fd6000bf65070 */
.L_x_8:
[----:B------:R-:W3:Y:S01]  /*0570*/  SHFL.IDX PT, R0, R143, RZ, 0x1f ;  /* 0x00001fff8f007589 */ /* 0x000ee200000e0000 */
[----:B------:R-:W4:Y:S01]  /*0580*/  S2UR UR4, SR_CgaCtaId ;  /* 0x00000000000479c3 */ /* 0x000f220000008800 */
[----:B------:R-:W-:-:S04]  /*0590*/  UISETP.NE.AND UP0, UPT, UR17, 0x2, UPT ;  /* 0x000000021100788c */ /* 0x000fc8000bf05270 */
[----:B------:R-:W-:Y:S01]  /*05a0*/  USEL UR49, URZ, 0x1, UP0 ;  /* 0x00000001ff317887 */ /* 0x000fe20008000000 */
[----:B---3--:R-:W-:Y:S01]  /*05b0*/  ISETP.NE.AND P1, PT, R0, RZ, PT ;  /* 0x000000ff0000720c */ /* 0x008fe20003f25270 */
[----:B----4-:R-:W-:-:S04]  /*05c0*/  ULOP3.LUT UR4, UR4, 0x1, URZ, 0xc0, !UPT ;  /* 0x0000000104047892 */ /* 0x010fc8000f8ec0ff */
[----:B------:R-:W-:-:S06]  /*05d0*/  UISETP.EQ.AND UP1, UPT, UR4, URZ, !UP0 ;  /* 0x000000ff0400728c */ /* 0x000fcc000c722270 */
[----:B------:R-:W-:Y:S02]  /*05e0*/  PLOP3.LUT P4, PT, P0, PT, UP1, 0x80, 0x8 ;  /* 0x000000000008781c */ /* 0x000fe4000078f018 */
[----:B------:R-:W-:Y:S11]  /*05f0*/  @P1 BRA `(.L_x_9) ;  /* 0x0000000000481947 */ /* 0x000ff60003800000 */
[----:B------:R-:W3:Y:S01]  /*0600*/  S2UR UR5, SR_CgaCtaId ;  /* 0x00000000000579c3 */ /* 0x000ee20000008800 */
[----:B------:R-:W-:Y:S01]  /*0610*/  UMOV UR4, 0x400 ;  /* 0x0000040000047882 */ /* 0x000fe20000000000 */
[----:B------:R-:W-:Y:S01]  /*0620*/  UMOV UR8, 0x1 ;  /* 0x0000000100087882 */ /* 0x000fe20000000000 */
[----:B------:R-:W-:Y:S01]  /*0630*/  UMOV UR6, 0x5 ;  /* 0x0000000500067882 */ /* 0x000fe20000000000 */
[----:B------:R-:W-:-:S04]  /*0640*/  UIADD3 UR8, UPT, UPT, -UR8, 0x100000, URZ ;  /* 0x0010000008087890 */ /* 0x000fc8000fffe1ff */
[----:B------:R-:W-:Y:S02]  /*0650*/  USHF.L.U32 UR9, UR8, 0xb, URZ ;  /* 0x0000000b08097899 */ /* 0x000fe400080006ff */
[----:B------:R-:W-:Y:S02]  /*0660*/  USHF.L.U32 UR8, UR8, 0x1, URZ ;  /* 0x0000000108087899 */ /* 0x000fe400080006ff */
[----:B------:R-:W-:-:S04]  /*0670*/  UIADD3 UR6, UPT, UPT, -UR6, 0x100000, URZ ;  /* 0x0010000006067890 */ /* 0x000fc8000fffe1ff */
[----:B------:R-:W-:Y:S02]  /*0680*/  USHF.L.U32 UR7, UR6, 0xb, URZ ;  /* 0x0000000b06077899 */ /* 0x000fe400080006ff */
[----:B------:R-:W-:Y:S01]  /*0690*/  USHF.L.U32 UR6, UR6, 0x1, URZ ;  /* 0x0000000106067899 */ /* 0x000fe200080006ff */
[----:B------:R-:W-:Y:S01]  /*06a0*/  ELECT P1, URZ, PT ;  /* 0x0000000000ff782f */ /* 0x000fe20003820000 */
[----:B---3--:R-:W-:Y:S01]  /*06b0*/  ULEA UR4, UR5, UR4, 0x18 ;  /* 0x0000000405047291 */ /* 0x008fe2000f8ec0ff */
[----:B------:R-:W3:Y:S11]  /*06c0*/  FENCE.VIEW.ASYNC.S ;  /* 0x00000000000073c6 */ /* 0x000ef60000000000 */
[----:B---3--:R3:W4:Y:S01]  /*06d0*/  SYNCS.EXCH.64 URZ, [UR4], UR8 ;  /* 0x0000000804ff75b2 */ /* 0x0087220008000100 */
[----:B------:R3:W1:Y:S01]  /*06e0*/  SYNCS.EXCH.64 URZ, [UR4+0x10], UR6 ;  /* 0x0000100604ff75b2 */ /* 0x0006620008000100 */
[----:B------:R3:W1:Y:S01]  /*06f0*/  SYNCS.EXCH.64 URZ, [UR4+0x8], UR8 ;  /* 0x0000080804ff75b2 */ /* 0x0006620008000100 */
[----:B------:R3:W1:Y:S01]  /*0700*/  SYNCS.EXCH.64 URZ, [UR4+0x18], UR6 ;  /* 0x0000180604ff75b2 */ /* 0x0006620008000100 */
[----:B------:R-:W-:Y:S01]  /*0710*/  NOP ;  /* 0x0000000000007918 */ /* 0x000fe20000000000 */
.L_x_9:
[----:B------:R-:W2:Y:S01]  /*0720*/  SHFL.IDX PT, R0, R143, RZ, 0x1f ;  /* 0x00001fff8f007589 */ /* 0x000ea200000e0000 */
[----:B------:R-:W-:Y:S01]  /*0730*/  NOP ;  /* 0x0000000000007918 */ /* 0x000fe20000000000 */
[----:B--2---:R-:W-:-:S13]  /*0740*/  ISETP.NE.AND P1, PT, R0, 0x1, PT ;  /* 0x000000010000780c */ /* 0x004fda0003f25270 */
[----:B------:R-:W-:Y:S05]  /*0750*/  @P1 BRA `(.L_x_10) ;  /* 0x0000000000581947 */ /* 0x000fea0003800000 */
[----:B------:R-:W2:Y:S01]  /*0760*/  S2UR UR5, SR_CgaCtaId ;  /* 0x00000000000579c3 */ /* 0x000ea20000008800 */
[----:B---3--:R-:W-:Y:S01]  /*0770*/  UMOV UR4, 0x400 ;  /* 0x0000040000047882 */ /* 0x008fe20000000000 */
        /* <DEDUP_REMOVED lines=9> */
[----:B--2---:R-:W-:Y:S01]  /*0810*/  ULEA UR4, UR5, UR4, 0x18 ;  /* 0x0000000405047291 */ /* 0x004fe2000f8ec0ff */
[----:B------:R-:W2:Y:S11]  /*0820*/  FENCE.VIEW.ASYNC.S ;  /* 0x00000000000073c6 */ /* 0x000eb60000000000 */
[----:B--2---:R2:W3:Y:S01]  /*0830*/  SYNCS.EXCH.64 URZ, [UR4+0x20], UR8 ;  /* 0x0000200804ff75b2 */ /* 0x0044e20008000100 */
[----:B------:R2:W1:Y:S01]  /*0840*/  SYNCS.EXCH.64 URZ, [UR4+0x40], UR6 ;  /* 0x0000400604ff75b2 */ /* 0x0004620008000100 */
[----:B------:R2:W1:Y:S01]  /*0850*/  SYNCS.EXCH.64 URZ, [UR4+0x28], UR8 ;  /* 0x0000280804ff75b2 */ /* 0x0004620008000100 */
[----:B------:R2:W1:Y:S01]  /*0860*/  SYNCS.EXCH.64 URZ, [UR4+0x48], UR6 ;  /* 0x0000480604ff75b2 */ /* 0x0004620008000100 */
[----:B------:R2:W1:Y:S01]  /*0870*/  SYNCS.EXCH.64 URZ, [UR4+0x30], UR8 ;  /* 0x0000300804ff75b2 */ /* 0x0004620008000100 */
[----:B------:R2:W1:Y:S01]  /*0880*/  SYNCS.EXCH.64 URZ, [UR4+0x50], UR6 ;  /* 0x0000500604ff75b2 */ /* 0x0004620008000100 */
[----:B------:R2:W1:Y:S01]  /*0890*/  SYNCS.EXCH.64 URZ, [UR4+0x38], UR8 ;  /* 0x0000380804ff75b2 */ /* 0x0004620008000100 */
[----:B------:R2:W1:Y:S01]  /*08a0*/  SYNCS.EXCH.64 URZ, [UR4+0x58], UR6 ;  /* 0x0000580604ff75b2 */ /* 0x0004620008000100 */
[----:B------:R-:W-:Y:S01]  /*08b0*/  NOP ;  /* 0x0000000000007918 */ /* 0x000fe20000000000 */
.L_x_10:
[----:B------:R-:W4:Y:S01]  /*08c0*/  SHFL.IDX PT, R0, R143, RZ, 0x1f ;  /* 0x00001fff8f007589 */ /* 0x000f2200000e0000 */
[----:B------:R-:W-:Y:S01]  /*08d0*/  NOP ;  /* 0x0000000000007918 */ /* 0x000fe20000000000 */
[----:B----4-:R-:W-:-:S13]  /*08e0*/  ISETP.NE.AND P1, PT, R0, 0x3, PT ;  /* 0x000000030000780c */ /* 0x010fda0003f25270 */
[----:B------:R-:W-:Y:S05]  /*08f0*/  @P1 BRA `(.L_x_11) ;  /* 0x0000000000301947 */ /* 0x000fea0003800000 */
[----:B--23--:R-:W2:Y:S01]  /*0900*/  S2UR UR6, SR_CgaCtaId ;  /* 0x00000000000679c3 */ /* 0x00cea20000008800 */
[----:B------:R-:W-:Y:S01]  /*0910*/  UMOV UR4, 0x400 ;  /* 0x0000040000047882 */ /* 0x000fe20000000000 */
[----:B------:R-:W-:Y:S01]  /*0920*/  UMOV UR5, 0x20 ;  /* 0x0000002000057882 */ /* 0x000fe20000000000 */
[----:B------:R-:W-:Y:S01]  /*0930*/  ELECT P1, URZ, PT ;  /* 0x0000000000ff782f */ /* 0x000fe20003820000 */
[----:B--2---:R-:W-:Y:S02]  /*0940*/  ULEA UR6, UR6, UR4, 0x18 ;  /* 0x0000000406067291 */ /* 0x004fe4000f8ec0ff */
[----:B------:R-:W-:-:S04]  /*0950*/  UIADD3 UR4, UPT, UPT, -UR5, 0x100000, URZ ;  /* 0x0010000005047890 */ /* 0x000fc8000fffe1ff */
[----:B------:R-:W-:Y:S02]  /*0960*/  USHF.L.U32 UR5, UR4, 0xb, URZ ;  /* 0x0000000b04057899 */ /* 0x000fe400080006ff */
[----:B------:R-:W-:Y:S01]  /*0970*/  USHF.L.U32 UR4, UR4, 0x1, URZ ;  /* 0x0000000104047899 */ /* 0x000fe200080006ff */
[----:B------:R-:W2:Y:S11]  /*0980*/  FENCE.VIEW.ASYNC.S ;  /* 0x00000000000073c6 */ /* 0x000eb60000000000 */
[----:B--2---:R4:W2:Y:S01]  /*0990*/  SYNCS.EXCH.64 URZ, [UR6+0x60], UR4 ;  /* 0x0000600406ff75b2 */ /* 0x0048a20008000100 */
[----:B------:R4:W3:Y:S02]  /*09a0*/  SYNCS.EXCH.64 URZ, [UR6+0x68], UR4 ;  /* 0x0000680406ff75b2 */ /* 0x0008e40008000100 */
[----:B----4-:R-:W-:Y:S01]  /*09b0*/  NOP ;  /* 0x0000000000007918 */ /* 0x010fe20000000000 */
.L_x_11:
[----:B------:R-:W4:Y:S01]  /*09c0*/  SHFL.IDX PT, R0, R143, RZ, 0x1f ;  /* 0x00001fff8f007589 */ /* 0x000f2200000e0000 */
[----:B------:R-:W-:Y:S01]  /*09d0*/  NOP ;  /* 0x0000000000007918 */ /* 0x000fe20000000000 */
[----:B----4-:R-:W-:-:S13]  /*09e0*/  ISETP.NE.AND P1, PT, R0, 0x4, PT ;  /* 0x000000040000780c */ /* 0x010fda0003f25270 */
[----:B------:R-:W-:Y:S05]  /*09f0*/  @P1 BRA `(.L_x_12) ;  /* 0x00000000004c1947 */ /* 0x000fea0003800000 */
[----:B------:R-:W4:Y:S01]  /*0a00*/  S2UR UR5, SR_CgaCtaId ;  /* 0x00000000000579c3 */ /* 0x000f220000008800 */
[----:B--23--:R-:W-:Y:S01]  /*0a10*/  UMOV UR4, 0xe20 ;  /* 0x00000e2000047882 */ /* 0x00cfe20000000000 */
[----:B------:R-:W-:Y:S01]  /*0a20*/  UMOV UR6, 0x400 ;  /* 0x0000040000067882 */ /* 0x000fe20000000000 */
[----:B------:R-:W-:Y:S01]  /*0a30*/  USEL UR4, UR4, 0xc20, UP3 ;  /* 0x00000c2004047887 */ /* 0x000fe20009800000 */
[----:B------:R-:W-:Y:S01]  /*0a40*/  UMOV UR8, 0x1 ;  /* 0x0000000100087882 */ /* 0x000fe20000000000 */
[----:B------:R-:W-:Y:S01]  /*0a50*/  ELECT P1, URZ, PT ;  /* 0x0000000000ff782f */ /* 0x000fe20003820000 */
[----:B------:R-:W-:-:S04]  /*0a60*/  UIADD3 UR8, UPT, UPT, -UR8, 0x100000, URZ ;  /* 0x0010000008087890 */ /* 0x000fc8000fffe1ff */
[----:B------:R-:W-:Y:S02]  /*0a70*/  USHF.L.U32 UR9, UR8, 0xb, URZ ;  /* 0x0000000b08097899 */ /* 0x000fe400080006ff */
[----:B------:R-:W-:Y:S02]  /*0a80*/  USHF.L.U32 UR8, UR8, 0x1, URZ ;  /* 0x0000000108087899 */ /* 0x000fe400080006ff */
[----:B----4-:R-:W-:Y:S02]  /*0a90*/  ULEA UR6, UR5, UR6, 0x18 ;  /* 0x0000000605067291 */ /* 0x010fe4000f8ec0ff */
[----:B------:R-:W-:-:S04]  /*0aa0*/  UIADD3 UR4, UPT, UPT, -UR4, 0x100000, URZ ;  /* 0x0010000004047890 */ /* 0x000fc8000fffe1ff */
[----:B------:R-:W-:Y:S02]  /*0ab0*/  USHF.L.U32 UR5, UR4, 0xb, URZ ;  /* 0x0000000b04057899 */ /* 0x000fe400080006ff */
[----:B------:R-:W-:Y:S01]  /*0ac0*/  USHF.L.U32 UR4, UR4, 0x1, URZ ;  /* 0x0000000104047899 */ /* 0x000fe200080006ff */
[----:B------:R-:W2:Y:S03]  /*0ad0*/  FENCE.VIEW.ASYNC.S ;  /* 0x00000000000073c6 */ /* 0x000ea60000000000 */
[----:B--2---:R4:W2:Y:S08]  /*0ae0*/  SYNCS.EXCH.64 URZ, [UR6+0x70], UR8 ;  /* 0x0000700806ff75b2 */ /* 0x0048b00008000100 */
[----:B------:R4:W3:Y:S01]  /*0af0*/  SYNCS.EXCH.64 URZ, [UR6+0x80], UR4 ;  /* 0x0000800406ff75b2 */ /* 0x0008e20008000100 */
[----:B------:R4:W1:Y:S01]  /*0b00*/  SYNCS.EXCH.64 URZ, [UR6+0x78], UR8 ;  /* 0x0000780806ff75b2 */ /* 0x0008620008000100 */
[----:B------:R4:W1:Y:S02]  /*0b10*/  SYNCS.EXCH.64 URZ, [UR6+0x88], UR4 ;  /* 0x0000880406ff75b2 */ /* 0x0008640008000100 */
[----:B----4-:R-:W-:Y:S01]  /*0b20*/  NOP ;  /* 0x0000000000007918 */ /* 0x010fe20000000000 */
.L_x_12:
[----:B------:R-:W4:Y:S01]  /*0b30*/  SHFL.IDX PT, R0, R143, RZ, 0x1f ;  /* 0x00001fff8f007589 */ /* 0x000f2200000e0000 */
[----:B------:R-:W-:Y:S01]  /*0b40*/  NOP ;  /* 0x0000000000007918 */ /* 0x000fe20000000000 */
[----:B----4-:R-:W-:-:S13]  /*0b50*/  ISETP.NE.AND P1, PT, R0, 0x5, PT ;  /* 0x000000050000780c */ /* 0x010fda0003f25270 */
[----:B------:R-:W-:Y:S05]  /*0b60*/  @P1 BRA `(.L_x_13) ;  /* 0x0000000000401947 */ /* 0x000fea0003800000 */
[----:B------:R-:W4:Y:S01]  /*0b70*/  S2UR UR5, SR_CgaCtaId ;  /* 0x00000000000579c3 */ /* 0x000f220000008800 */
[----:B--23--:R-:W-:Y:S01]  /*0b80*/  UMOV UR4, 0x400 ;  /* 0x0000040000047882 */ /* 0x00cfe20000000000 */
        /* <DEDUP_REMOVED lines=9> */
[----:B----4-:R-:W-:Y:S01]  /*0c20*/  ULEA UR4, UR5, UR4, 0x18 ;  /* 0x0000000405047291 */ /* 0x010fe2000f8ec0ff */
[----:B------:R-:W2:Y:S11]  /*0c30*/  FENCE.VIEW.ASYNC.S ;  /* 0x00000000000073c6 */ /* 0x000eb60000000000 */
[----:B--2---:R4:W2:Y:S01]  /*0c40*/  SYNCS.EXCH.64 URZ, [UR4+0x90], UR6 ;  /* 0x0000900604ff75b2 */ /* 0x0048a20008000100 */
[----:B------:R4:W3:Y:S02]  /*0c50*/  SYNCS.EXCH.64 URZ, [UR4+0x98], UR8 ;  /* 0x0000980804ff75b2 */ /* 0x0008e40008000100 */
[----:B----4-:R-:W-:Y:S01]  /*0c60*/  NOP ;  /* 0x0000000000007918 */ /* 0x010fe20000000000 */
.L_x_13:
[----:B------:R-:W4:Y:S01]  /*0c70*/  SHFL.IDX PT, R0, R143, RZ, 0x1f ;  /* 0x00001fff8f007589 */ /* 0x000f2200000e0000 */
[----:B------:R-:W-:Y:S01]  /*0c80*/  ISETP.NE.OR P0, PT, RZ, UR17, !P0 ;  /* 0x00000011ff007c0c */ /* 0x000fe2000c705670 */
[----:B------:R-:W-:Y:S01]  /*0c90*/  NOP ;  /* 0x0000000000007918 */ /* 0x000fe20000000000 */
[----:B----4-:R-:W-:-:S13]  /*0ca0*/  ISETP.NE.AND P1, PT, R0, 0x3, PT ;  /* 0x000000030000780c */ /* 0x010fda0003f25270 */
[----:B------:R-:W-:Y:S05]  /*0cb0*/  @P1 BRA `(.L_x_14) ;  /* 0x0000000000381947 */ /* 0x000fea0003800000 */
[----:B------:R-:W4:Y:S01]  /*0cc0*/  S2UR UR5, SR_CgaCtaId ;  /* 0x00000000000579c3 */ /* 0x000f220000008800 */
[----:B--23--:R-:W-:Y:S01]  /*0cd0*/  UMOV UR4, 0x400 ;  /* 0x0000040000047882 */ /* 0x00cfe20000000000 */
[----:B------:R-:W-:Y:S01]  /*0ce0*/  UMOV UR6, 0x20 ;  /* 0x0000002000067882 */ /* 0x000fe20000000000 */
[----:B------:R-:W-:Y:S01]  /*0cf0*/  ELECT P1, URZ, PT ;  /* 0x0000000000ff782f */ /* 0x000fe20003820000 */
[----:B------:R-:W-:-:S04]  /*0d00*/  UIADD3 UR6, UPT, UPT, -UR6, 0x100000, URZ ;  /* 0x0010000006067890 */ /* 0x000fc8000fffe1ff */
[----:B------:R-:W-:Y:S02]  /*0d10*/  USHF.L.U32 UR7, UR6, 0xb, URZ ;  /* 0x0000000b06077899 */ /* 0x000fe400080006ff */
[----:B------:R-:W-:Y:S02]  /*0d20*/  USHF.L.U32 UR6, UR6, 0x1, URZ ;  /* 0x0000000106067899 */ /* 0x000fe400080006ff */
[----:B----4-:R-:W-:Y:S01]  /*0d30*/  ULEA UR4, UR5, UR4, 0x18 ;  /* 0x0000000405047291 */ /* 0x010fe2000f8ec0ff */
[----:B------:R-:W2:Y:S11]  /*0d40*/  FENCE.VIEW.ASYNC.S ;  /* 0x00000000000073c6 */ /* 0x000eb60000000000 */
[----:B--2---:R4:W2:Y:S01]  /*0d50*/  SYNCS.EXCH.64 URZ, [UR4+0xa0], UR6 ;  /* 0x0000a00604ff75b2 */ /* 0x0048a20008000100 */
[----:B------:R4:W3:Y:S01]  /*0d60*/  SYNCS.EXCH.64 URZ, [UR4+0xb0], UR6 ;  /* 0x0000b00604ff75b2 */ /* 0x0008e20008000100 */
[----:B------:R4:W1:Y:S01]  /*0d70*/  SYNCS.EXCH.64 URZ, [UR4+0xa8], UR6 ;  /* 0x0000a80604ff75b2 */ /* 0x0008620008000100 */
[----:B------:R4:W1:Y:S02]  /*0d80*/  SYNCS.EXCH.64 URZ, [UR4+0xb8], UR6 ;  /* 0x0000b80604ff75b2 */ /* 0x0008640008000100 */
[----:B----4-:R-:W-:Y:S01]  /*0d90*/  NOP ;  /* 0x0000000000007918 */ /* 0x010fe20000000000 */
.L_x_14:
[----:B--23--:R-:W2:Y:S01]  /*0da0*/  S2UR UR7, SR_CgaCtaId ;  /* 0x00000000000779c3 */ /* 0x00cea20000008800 */
[----:B------:R-:W-:Y:S01]  /*0db0*/  VOTEU.ALL UP0, P0 ;  /* 0x0000000000ff7886 */ /* 0x000fe20000000000 */
[----:B------:R-:W-:Y:S01]  /*0dc0*/  UMOV UR4, 0x100 ;  /* 0x0000010000047882 */ /* 0x000fe20000000000 */
[----:B------:R-:W-:Y:S01]  /*0dd0*/  NOP ;  /* 0x0000000000007918 */ /* 0x000fe20000000000 */
[----:B-1----:R-:W-:Y:S01]  /*0de0*/  LOP3.LUT R4, R154, 0x1f, RZ, 0xc0, !PT ;  /* 0x0000001f9a047812 */ /* 0x002fe200078ec0ff */
[----:B------:R-:W-:Y:S01]  /*0df0*/  UISETP.NE.AND UP4, UPT, UR17, URZ, UPT ;  /* 0x000000ff1100728c */ /* 0x000fe2000bf85270 */
[----:B------:R-:W-:Y:S01]  /*0e00*/  @!UP0 UMOV UR6, 0x400 ;  /* 0x0000040000068882 */ /* 0x000fe20000000000 */
[----:B------:R-:W-:-:S04]  /*0e10*/  @!UP0 UIADD3 UR4, UPT, UPT, -UR4, 0x100000, URZ ;  /* 0x0010000004048890 */ /* 0x000fc8000fffe1ff */
[----:B------:R-:W-:Y:S02]  /*0e20*/  @!UP0 USHF.L.U32 UR5, UR4, 0xb, URZ ;  /* 0x0000000b04058899 */ /* 0x000fe400080006ff */
[----:B------:R-:W-:Y:S02]  /*0e30*/  @!UP0 USHF.L.U32 UR4, UR4, 0x1, URZ ;  /* 0x0000000104048899 */ /* 0x000fe400080006ff */
[----:B--2---:R-:W-:Y:S01]  /*0e40*/  @!UP0 ULEA UR6, UR7, UR6, 0x18 ;  /* 0x0000000607068291 */ /* 0x004fe2000f8ec0ff */
[----:B------:R-:W1:Y:S01]  /*0e50*/  LDCU UR7, c[0x0][0x36c] ;  /* 0x00006d80ff0777ac */ /* 0x000e620008000800 */
[----:B------:R-:W-:Y:S01]  /*0e60*/  VOTEU.ALL UP0, P0 ;  /* 0x0000000000ff7886 */ /* 0x000fe20000000000 */
[----:B------:R-:W2:Y:S09]  /*0e70*/  FENCE.VIEW.ASYNC.S ;  /* 0x00000000000073c6 */ /* 0x000eb20000000000 */
[----:B--2---:R2:W3:Y:S01]  /*0e80*/  @!UP0 SYNCS.EXCH.64 URZ, [UR6+0xc0], UR4 ;  /* 0x0000c00406ff85b2 */ /* 0x0044e20008000100 */
[----:B-1----:R-:W-:-:S09]  /*0e90*/  UISETP.EQ.U32.AND UP6, UPT, UR7, 0x1, UPT ;  /* 0x000000010700788c */ /* 0x002fd2000bfc2070 */
[----:B--2---:R-:W-:Y:S05]  /*0ea0*/  BRA.U !UP6, `(.L_x_15) ;  /* 0x000000010e087547 */ /* 0x004fea000b800000 */
[----:B---3--:R-:W-:Y:S01]  /*0eb0*/  UCGABAR_ARV ;  /* 0x00000000000079c7 */ /* 0x008fe20008000000 */
[----:B------:R-:W-:Y:S05]  /*0ec0*/  BRA `(.L_x_16) ;  /* 0x0000000000047947 */ /* 0x000fea0003800000 */
.L_x_15:
[----:B---3--:R-:W-:Y:S01]  /*0ed0*/  NOP ;  /* 0x0000000000007918 */ /* 0x008fe20000000000 */
.L_x_16:
[----:B------:R-:W1:Y:S01]  /*0ee0*/  S2UR UR14, SR_CTAID.X ;  /* 0x00000000000e79c3 */ /* 0x000e620000002500 */
[----:B------:R-:W-:-:S05]  /*0ef0*/  CS2R.32 R145, SR_CgaSize ;  /* 0x0000000000917805 */ /* 0x000fca0000008a00 */
[----:B------:R-:W-:-:S05]  /*0f00*/  IMAD R145, R145, -0xa0, RZ ;  /* 0xffffff6091917824 */ /* 0x000fca00078e02ff */
[----:B------:R-:W-:-:S14]  /*0f10*/  R2UR UR6, R145 ;  /* 0x00000000910672ca */ /* 0x000fdc00000e0000 */
[----:B------:R-:W2:Y:S01]  /*0f20*/  LDCU UR6, c[0x0][UR6+0x2b0] ;  /* 0x00005600060677ac */ /* 0x000ea20008000800 */
[----:B------:R-:W-:-:S05]  /*0f30*/  CS2R.32 R145, SR_CgaSize ;  /* 0x0000000000917805 */ /* 0x000fca0000008a00 */
[----:B------:R-:W-:-:S05]  /*0f40*/  IMAD R145, R145, -0xa0, RZ ;  /* 0xffffff6091917824 */ /* 0x000fca00078e02ff */
[----:B------:R-:W-:-:S14]  /*0f50*/  R2UR UR8, R145 ;  /* 0x00000000910872ca */ /* 0x000fdc00000e0000 */
[----:B------:R-:W3:Y:S01]  /*0f60*/  LDCU UR8, c[0x0][UR8+0x2b4] ;  /* 0x00005680080877ac */ /* 0x000ee20008000800 */
[----:B------:R-:W4:Y:S01]  /*0f70*/  S2UR UR7, SR_CTAID.Y ;  /* 0x00000000000779c3 */ /* 0x000f220000002600 */
[----:B------:R-:W-:-:S05]  /*0f80*/  CS2R.32 R145, SR_CgaSize ;  /* 0x0000000000917805 */ /* 0x000fca0000008a00 */
[----:B------:R-:W-:-:S05]  /*0f90*/  IMAD R145, R145, -0xa0, RZ ;  /* 0xffffff6091917824 */ /* 0x000fca00078e02ff */
[----:B------:R-:W-:-:S14]  /*0fa0*/  R2UR UR12, R145 ;  /* 0x00000000910c72ca */ /* 0x000fdc00000e0000 */
[----:B------:R-:W3:Y:S01]  /*0fb0*/  LDCU UR12, c[0x0][UR12+0x2a0] ;  /* 0x000054000c0c77ac */ /* 0x000ee20008000800 */
[----:B------:R-:W-:-:S05]  /*0fc0*/  CS2R.32 R145, SR_CgaSize ;  /* 0x0000000000917805 */ /* 0x000fca0000008a00 */
[----:B------:R-:W-:-:S05]  /*0fd0*/  IMAD R145, R145, -0xa0, RZ ;  /* 0xffffff6091917824 */ /* 0x000fca00078e02ff */
[----:B------:R-:W-:-:S14]  /*0fe0*/  R2UR UR13, R145 ;  /* 0x00000000910d72ca */ /* 0x000fdc00000e0000 */
[----:B------:R-:W3:Y:S01]  /*0ff0*/  LDCU UR13, c[0x0][UR13+0x2a4] ;  /* 0x000054800d0d77ac */ /* 0x000ee20008000800 */
[----:B------:R-:W3:Y:S01]  /*1000*/  S2UR UR15, SR_CgaCtaId ;  /* 0x00000000000f79c3 */ /* 0x000ee20000008800 */
[----:B------:R-:W3:Y:S01]  /*1010*/  LDCU UR21, c[0x0][0xf24] ;  /* 0x0001e480ff1577ac */ /* 0x000ee20008000800 */
[----:B------:R-:W-:Y:S01]  /*1020*/  UMOV UR9, 0x1111 ;  /* 0x0000111100097882 */ /* 0x000fe20000000000 */
[----:B------:R-:W-:Y:S01]  /*1030*/  UMOV UR11, 0x5 ;  /* 0x00000005000b7882 */ /* 0x000fe20000000000 */
[----:B------:R-:W-:Y:S01]  /*1040*/  UMOV UR10, 0xf ;  /* 0x0000000f000a7882 */ /* 0x000fe20000000000 */
[----:B-1----:R-:W-:-:S03]  /*1050*/  I2FP.F32.U32 R2, UR14 ;  /* 0x0000000e00027c45 */ /* 0x002fc60008201000 */
[----:B------:R-:W1:Y:S01]  /*1060*/  S2UR UR52, SR_CTAID.Z ;  /* 0x00000000003479c3 */ /* 0x000e620000002700 */
[----:B------:R-:W1:Y:S01]  /*1070*/  LDCU UR45, c[0x0][0xf24] ;  /* 0x0001e480ff2d77ac */ /* 0x000e620008000800 */
[----:B--2---:R-:W-:Y:S01]  /*1080*/  FMUL R2, R2, UR6 ;  /* 0x0000000602027c20 */ /* 0x004fe20008400000 */
[----:B------:R-:W2:Y:S01]  /*1090*/  LDCU UR29, c[0x0][0xf30] ;  /* 0x0001e600ff1d77ac */ /* 0x000ea20008000800 */
[----:B----4-:R-:W-:Y:S01]  /*10a0*/  I2FP.F32.U32 R0, UR7 ;  /* 0x0000000700007c45 */ /* 0x010fe20008201000 */
[----:B------:R-:W-:-:S03]  /*10b0*/  UISETP.NE.AND UP5, UPT, UR17, 0x2, UPT ;  /* 0x000000021100788c */ /* 0x000fc6000bfa5270 */
[----:B------:R-:W4:Y:S01]  /*10c0*/  F2I.U32.TRUNC.NTZ R2, R2 ;  /* 0x0000000200027305 */ /* 0x000f22000020f000 */
[----:B------:R-:W-:Y:S01]  /*10d0*/  ULOP3.LUT UR28, UR14, 0x1, URZ, 0xc0, !UPT ;  /* 0x000000010e1c7892 */ /* 0x000fe2000f8ec0ff */
[----:B---3--:R-:W-:Y:S01]  /*10e0*/  FMUL R0, R0, UR8 ;  /* 0x0000000800007c20 */ /* 0x008fe20008400000 */
[----:B------:R-:W-:Y:S01]  /*10f0*/  UMOV UR20, UR14 ;  /* 0x0000000e00147c82 */ /* 0x000fe20008000000 */
[----:B------:R-:W-:Y:S02]  /*1100*/  UISETP.GE.AND UP2, UPT, UR21, 0x1, UPT ;  /* 0x000000011500788c */ /* 0x000fe4000bf46270 */
[----:B------:R-:W-:Y:S02]  /*1110*/  USHF.R.U32.HI UR5, URZ, 0x1, UR15 ;  /* 0x00000001ff057899 */ /* 0x000fe4000801160f */
[----:B------:R-:W3:Y:S01]  /*1120*/  F2I.U32.TRUNC.NTZ R0, R0 ;  /* 0x0000000000007305 */ /* 0x000ee2000020f000 */
[----:B------:R-:W-:Y:S02]  /*1130*/  USHF.R.U32.HI UR4, URZ, 0x2, UR15 ;  /* 0x00000002ff047899 */ /* 0x000fe4000801160f */
[----:B------:R-:W-:-:S02]  /*1140*/  ULOP3.LUT UR57, UR15, 0x3, URZ, 0xc0, !UPT ;  /* 0x000000030f397892 */ /* 0x000fc4000f8ec0ff */
[----:B------:R-:W-:Y:S02]  /*1150*/  ULOP3.LUT UR77, UR5, 0x1, URZ, 0xc0, !UPT ;  /* 0x00000001054d7892 */ /* 0x000fe4000f8ec0ff */
[----:B------:R-:W-:Y:S01]  /*1160*/  ULOP3.LUT UR53, UR15, 0xc, URZ, 0xc0, !UPT ;  /* 0x0000000c0f357892 */ /* 0x000fe2000f8ec0ff */
[----:B----4-:R-:W-:Y:S01]  /*1170*/  R2UR UR5, R2 ;  /* 0x00000000020572ca */ /* 0x010fe200000e0000 */
[----:B------:R-:W-:Y:S01]  /*1180*/  ULOP3.LUT UR75, UR4, 0x3, URZ, 0xc0, !UPT ;  /* 0x00000003044b7892 */ /* 0x000fe2000f8ec0ff */
[----:B------:R-:W-:Y:S01]  /*1190*/  PRMT R2, RZ, 0x7610, R2 ;  /* 0x00007610ff027816 */ /* 0x000fe20000000002 */
[----:B------:R-:W-:Y:S02]  /*11a0*/  UISETP.GT.U32.AND UP0, UPT, UR57, 0xffff, UPT ;  /* 0x0000ffff3900788c */ /* 0x000fe4000bf04070 */
[----:B------:R-:W-:Y:S01]  /*11b0*/  ULOP3.LUT UR4, UR53, 0x1, UR15, 0xf8, !UPT ;  /* 0x0000000135047892 */ /* 0x000fe2000f8ef80f */
[----:B---3--:R-:W-:Y:S01]  /*11c0*/  R2UR UR6, R0 ;  /* 0x00000000000672ca */ /* 0x008fe200000e0000 */
[----:B------:R-:W-:Y:S01]  /*11d0*/  USEL UR57, UR57, 0xffff, !UP0 ;  /* 0x0000ffff39397887 */ /* 0x000fe2000c000000 */
[----:B------:R-:W-:Y:S01]  /*11e0*/  PRMT R0, RZ, 0x7610, R0 ;  /* 0x00007610ff007816 */ /* 0x000fe20000000000 */
[----:B------:R-:W-:-:S02]  /*11f0*/  UISETP.GT.U32.AND UP0, UPT, UR4, 0xffff, UPT ;  /* 0x0000ffff0400788c */ /* 0x000fc4000bf04070 */
[----:B------:R-:W-:Y:S02]  /*1200*/  UISETP.GT.U32.AND UP1, UPT, UR53, 0xffff, UPT ;  /* 0x0000ffff3500788c */ /* 0x000fe4000bf24070 */
[----:B------:R-:W-:Y:S02]  /*1210*/  USEL UR56, UR4, 0xffff, !UP0 ;  /* 0x0000ffff04387887 */ /* 0x000fe4000c000000 */
[----:B------:R-:W-:Y:S02]  /*1220*/  UIADD3 UR5, UPT, UPT, -UR5, URZ, URZ ;  /* 0x000000ff05057290 */ /* 0x000fe4000fffe1ff */
[----:B------:R-:W-:Y:S02]  /*1230*/  USHF.L.U32 UR63, UR15, 0x9, URZ ;  /* 0x000000090f3f7899 */ /* 0x000fe400080006ff */
[----:B------:R-:W-:Y:S02]  /*1240*/  UIADD3 UR4, UPT, UPT, -UR6, URZ, URZ ;  /* 0x000000ff06047290 */ /* 0x000fe4000fffe1ff */
[----:B------:R-:W-:-:S02]  /*1250*/  UIMAD UR5, UR12, UR5, UR14 ;  /* 0x000000050c0572a4 */ /* 0x000fc4000f8e020e */
[----:B------:R-:W-:Y:S02]  /*1260*/  UIMAD UR4, UR13, UR4, UR7 ;  /* 0x000000040d0472a4 */ /* 0x000fe4000f8e0207 */
[----:B------:R-:W-:Y:S02]  /*1270*/  USEL UR53, UR53, 0xffff, !UP1 ;  /* 0x0000ffff35357887 */ /* 0x000fe4000c800000 */
[----:B------:R-:W-:Y:S01]  /*1280*/  USHF.L.U32 UR59, UR15, 0xa, URZ ;  /* 0x0000000a0f3b7899 */ /* 0x000fe200080006ff */
[----:B------:R-:W-:Y:S01]  /*1290*/  IMAD.U32 R145, RZ, RZ, UR5 ;  /* 0x00000005ff917e24 */ /* 0x000fe2000f8e00ff */
[----:B------:R-:W-:Y:S01]  /*12a0*/  USHF.L.U32 UR58, UR15, 0xc, URZ ;  /* 0x0000000c0f3a7899 */ /* 0x000fe200080006ff */
[----:B------:R-:W-:Y:S01]  /*12b0*/  IMAD.U32 R144, RZ, RZ, UR4 ;  /* 0x00000004ff907e24 */ /* 0x000fe2000f8e00ff */
[----:B------:R-:W-:Y:S02]  /*12c0*/  USHF.L.U32 UR64, UR15, 0x6, URZ ;  /* 0x000000060f407899 */ /* 0x000fe400080006ff */
[----:B------:R-:W-:-:S02]  /*12d0*/  USHF.L.U32 UR18, UR15, 0x5, URZ ;  /* 0x000000050f127899 */ /* 0x000fc400080006ff */
[----:B------:R-:W-:Y:S02]  /*12e0*/  ULOP3.LUT UR63, UR63, 0x600, URZ, 0xc0, !UPT ;  /* 0x000006003f3f7892 */ /* 0x000fe4000f8ec0ff */
[----:B------:R-:W-:Y:S02]  /*12f0*/  ULOP3.LUT UR57, UR57, 0xffff, URZ, 0xc0, !UPT ;  /* 0x0000ffff39397892 */ /* 0x000fe4000f8ec0ff */
[----:B------:R-:W-:Y:S02]  /*1300*/  ULOP3.LUT UR53, UR53, 0xffff, URZ, 0xc0, !UPT ;  /* 0x0000ffff35357892 */ /* 0x000fe4000f8ec0ff */
[----:B------:R-:W-:Y:S02]  /*1310*/  ULOP3.LUT UR56, UR56, 0xffff, URZ, 0xc0, !UPT ;  /* 0x0000ffff38387892 */ /* 0x000fe4000f8ec0ff */
[----:B------:R-:W-:Y:S02]  /*1320*/  ULOP3.LUT UR59, UR59, 0x3000, URZ, 0xc0, !UPT ;  /* 0x000030003b3b7892 */ /* 0x000fe4000f8ec0ff */
[----:B------:R-:W-:-:S02]  /*1330*/  ULOP3.LUT UR58, UR58, 0x2000, URZ, 0xc0, !UPT ;  /* 0x000020003a3a7892 */ /* 0x000fc4000f8ec0ff */
[----:B------:R-:W-:Y:S01]  /*1340*/  ULOP3.LUT UR64, UR64, 0x300, URZ, 0xc0, !UPT ;  /* 0x0000030040407892 */ /* 0x000fe2000f8ec0ff */
[----:B------:R-:W-:Y:S01]  /*1350*/  UMOV UR16, UR7 ;  /* 0x0000000700107c82 */ /* 0x000fe20008000000 */
[----:B------:R-:W-:Y:S02]  /*1360*/  ULOP3.LUT UR18, UR18, 0x80, URZ, 0xc0, !UPT ;  /* 0x0000008012127892 */ /* 0x000fe4000f8ec0ff */
[----:B------:R-:W-:Y:S02]  /*1370*/  USHF.R.U32.HI UR62, URZ, 0x1, UR75 ;  /* 0x00000001ff3e7899 */ /* 0x000fe4000801164b */
[----:B------:R-:W-:Y:S02]  /*1380*/  USHF.R.U32.HI UR61, URZ, 0xa, UR63 ;  /* 0x0000000aff3d7899 */ /* 0x000fe4000801163f */
[----:B------:R-:W-:Y:S02]  /*1390*/  USHF.L.U32 UR57, UR9, UR57, URZ ;  /* 0x0000003909397299 */ /* 0x000fe400080006ff */
[----:B------:R-:W-:-:S02]  /*13a0*/  USHF.L.U32 UR53, UR10, UR53, URZ ;  /* 0x000000350a357299 */ /* 0x000fc400080006ff */
[----:B------:R-:W-:Y:S01]  /*13b0*/  USHF.L.U32 UR56, UR11, UR56, URZ ;  /* 0x000000380b387299 */ /* 0x000fe200080006ff */
[----:B-12---:R-:W-:Y:S11]  /*13c0*/  BRA.U UP4, `(.L_x_17) ;  /* 0x0000000104b47547 */ /* 0x006ff6000b800000 */
[----:B------:R-:W-:Y:S02]  /*13d0*/  R2UR UR22, R144 ;  /* 0x00000000901672ca */ /* 0x000fe400000e0000 */
[----:B------:R-:W-:-:S11]  /*13e0*/  R2UR UR23, R145 ;  /* 0x00000000911772ca */ /* 0x000fd600000e0000 */
[----:B------:R-:W-:Y:S02]  /*13f0*/  UISETP.NE.AND UP0, UPT, UR22, URZ, UPT ;  /* 0x000000ff1600728c */ /* 0x000fe4000bf05270 */
[----:B------:R-:W-:Y:S02]  /*1400*/  ULOP3.LUT UR4, UR23, 0x2, URZ, 0x3c, !UPT ;  /* 0x0000000217047892 */ /* 0x000fe4000f8e3cff */
[----:B------:R-:W-:Y:S02]  /*1410*/  UISETP.GT.U32.AND UP1, UPT, UR23, 0x1, UP0 ;  /* 0x000000011700788c */ /* 0x000fe40008724070 */
[----:B------:R-:W-:Y:S02]  /*1420*/  UISETP.NE.AND UP2, UPT, UR22, 0x1, UPT ;  /* 0x000000011600788c */ /* 0x000fe4000bf45270 */
[----:B------:R-:W-:Y:S02]  /*1430*/  UISETP.GT.U32.AND UP0, UPT, UR4, 0x1, UP0 ;  /* 0x000000010400788c */ /* 0x000fe40008704070 */
[----:B------:R-:W-:-:S02]  /*1440*/  USEL UR7, URZ, 0x1, UP1 ;  /* 0x00000001ff077887 */ /* 0x000fc40008800000 */
[----:B------:R-:W-:Y:S02]  /*1450*/  USEL UR8, URZ, 0x2, UP1 ;  /* 0x00000002ff087887 */ /* 0x000fe40008800000 */
[----:B------:R-:W-:Y:S02]  /*1460*/  UISETP.GT.U32.AND UP1, UPT, UR23, 0x1, UP2 ;  /* 0x000000011700788c */ /* 0x000fe40009724070 */
[----:B------:R-:W-:Y:S02]  /*1470*/  USEL UR12, URZ, 0x4, UP0 ;  /* 0x00000004ff0c7887 */ /* 0x000fe40008000000 */
[----:B------:R-:W-:Y:S02]  /*1480*/  USEL UR15, URZ, 0x8, UP0 ;  /* 0x00000008ff0f7887 */ /* 0x000fe40008000000 */
[----:B------:R-:W-:Y:S02]  /*1490*/  UISETP.GT.U32.AND UP0, UPT, UR4, 0x1, UP2 ;  /* 0x000000010400788c */ /* 0x000fe40009704070 */
[----:B------:R-:W-:-:S02]  /*14a0*/  USEL UR6, URZ, 0x10, UP1 ;  /* 0x00000010ff067887 */ /* 0x000fc40008800000 */
[----:B------:R-:W-:Y:S02]  /*14b0*/  USEL UR11, URZ, 0x20, UP1 ;  /* 0x00000020ff0b7887 */ /* 0x000fe40008800000 */
[----:B------:R-:W-:Y:S02]  /*14c0*/  UISETP.NE.AND UP1, UPT, UR22, 0x2, UPT ;  /* 0x000000021600788c */ /* 0x000fe4000bf25270 */
[----:B------:R-:W-:Y:S02]  /*14d0*/  USEL UR14, URZ, 0x40, UP0 ;  /* 0x00000040ff0e7887 */ /* 0x000fe40008000000 */
[----:B------:R-:W-:Y:S02]  /*14e0*/  USEL UR19, URZ, 0x80, UP0 ;  /* 0x00000080ff137887 */ /* 0x000fe40008000000 */
[----:B------:R-:W-:Y:S02]  /*14f0*/  UISETP.GT.U32.AND UP0, UPT, UR23, 0x1, UP1 ;  /* 0x000000011700788c */ /* 0x000fe40008f04070 */
[----:B------:R-:W-:-:S02]  /*1500*/  UISETP.NE.AND UP2, UPT, UR22, 0x3, UPT ;  /* 0x000000031600788c */ /* 0x000fc4000bf45270 */
[----:B------:R-:W-:Y:S02]  /*1510*/  USEL UR5, URZ, 0x100, UP0 ;  /* 0x00000100ff057887 */ /* 0x000fe40008000000 */
[----:B------:R-:W-:Y:S02]  /*1520*/  USEL UR10, URZ, 0x200, UP0 ;  /* 0x00000200ff0a7887 */ /* 0x000fe40008000000 */
[----:B------:R-:W-:Y:S02]  /*1530*/  UISETP.GT.U32.AND UP0, UPT, UR23, 0x1, UP2 ;  /* 0x000000011700788c */ /* 0x000fe40009704070 */
[----:B------:R-:W-:Y:S02]  /*1540*/  UIADD3 UR5, UPT, UPT, UR5, UR6, UR7 ;  /* 0x0000000605057290 */ /* 0x000fe4000fffe007 */
[----:B------:R-:W-:Y:S02]  /*1550*/  USEL UR9, URZ, 0x1000, UP0 ;  /* 0x00001000ff097887 */ /* 0x000fe40008000000 */
[----:B------:R-:W-:-:S02]  /*1560*/  USEL UR13, URZ, 0x2000, UP0 ;  /* 0x00002000ff0d7887 */ /* 0x000fc40008000000 */
[----:B------:R-:W-:Y:S02]  /*1570*/  UIADD3 UR5, UPT, UPT, UR8, UR9, UR5 ;  /* 0x0000000908057290 */ /* 0x000fe4000fffe005 */
[----:B------:R-:W-:Y:S02]  /*1580*/  UISETP.GT.U32.AND UP1, UPT, UR4, 0x1, UP1 ;  /* 0x000000010400788c */ /* 0x000fe40008f24070 */
[----:B------:R-:W-:Y:S02]  /*1590*/  UIADD3 UR5, UPT, UPT, UR10, UR11, UR5 ;  /* 0x0000000b0a057290 */ /* 0x000fe4000fffe005 */
[----:B------:R-:W-:Y:S02]  /*15a0*/  UISETP.GT.U32.AND UP0, UPT, UR4, 0x1, UP2 ;  /* 0x000000010400788c */ /* 0x000fe40009704070 */
[----:B------:R-:W-:Y:S02]  /*15b0*/  USEL UR4, URZ, 0x400, UP1 ;  /* 0x00000400ff047887 */ /* 0x000fe40008800000 */
[----:B------:R-:W-:-:S02]  /*15c0*/  UIADD3 UR5, UPT, UPT, UR12, UR13, UR5 ;  /* 0x0000000d0c057290 */ /* 0x000fc4000fffe005 */
[----:B------:R-:W-:Y:S02]  /*15d0*/  USEL UR6, URZ, 0x4000, UP0 ;  /* 0x00004000ff067887 */ /* 0x000fe40008000000 */
[----:B------:R-:W-:Y:S02]  /*15e0*/  UIADD3 UR5, UPT, UPT, UR4, UR14, UR5 ;  /* 0x0000000e04057290 */ /* 0x000fe4000fffe005 */
[----:B------:R-:W-:Y:S02]  /*15f0*/  USEL UR7, URZ, 0x800, UP1 ;  /* 0x00000800ff077887 */ /* 0x000fe40008800000 */
[----:B------:R-:W-:Y:S02]  /*1600*/  ULOP3.LUT UR4, UR23, 0xfffffffe, URZ, 0xc0, !UPT ;  /* 0xfffffffe17047892 */ /* 0x000fe4000f8ec0ff */
[----:B------:R-:W-:Y:S02]  /*1610*/  UIADD3 UR5, UPT, UPT, UR15, UR6, UR5 ;  /* 0x000000060f057290 */ /* 0x000fe4000fffe005 */
[----:B------:R-:W-:-:S02]  /*1620*/  ULEA UR4, UR22, UR4, 0x2 ;  /* 0x0000000416047291 */ /* 0x000fc4000f8e10ff */
[----:B------:R-:W-:Y:S02]  /*1630*/  USEL UR6, URZ, 0x8000, UP0 ;  /* 0x00008000ff067887 */ /* 0x000fe40008000000 */
[----:B------:R-:W-:-:S03]  /*1640*/  UIADD3 UR5, UPT, UPT, UR7, UR19, UR5 ;  /* 0x0000001307057290 */ /* 0x000fc6000fffe005 */
[----:B------:R-:W-:Y:S01]  /*1650*/  UMOV UR7, 0x3 ;  /* 0x0000000300077882 */ /* 0x000fe20000000000 */
[----:B------:R-:W-:Y:S02]  /*1660*/  UIADD3 UR5, UPT, UPT, UR5, UR6, URZ ;  /* 0x0000000605057290 */ /* 0x000fe4000fffe0ff */
[----:B------:R-:W-:-:S04]  /*1670*/  USHF.L.U32 UR4, UR7, UR4, URZ ;  /* 0x0000000407047299 */ /* 0x000fc800080006ff */
[----:B------:R-:W-:Y:S02]  /*1680*/  IMAD.U32 R0, RZ, RZ, UR5 ;  /* 0x00000005ff007e24 */ /* 0x000fe4000f8e00ff */
[----:B------:R-:W-:-:S07]  /*1690*/  IMAD.U32 R2, RZ, RZ, UR4 ;  /* 0x00000004ff027e24 */ /* 0x000fce000f8e00ff */
.L_x_17:
[----:B------:R-:W-:-:S09]  /*16a0*/  UISETP.GE.AND UP0, UPT, UR21, 0x1, UPT ;  /* 0x000000011500788c */ /* 0x000fd2000bf06270 */
[----:B------:R-:W-:Y:S05]  /*16b0*/  BRA.U !UP0, `(.L_x_18) ;  /* 0x0000000108d47547 */ /* 0x000fea000b800000 */
[----:B------:R-:W1:Y:S01]  /*16c0*/  LDCU.128 UR12, c[0x0][0xf10] ;  /* 0x0001e200ff0c77ac */ /* 0x000e620008000c00 */
[----:B------:R-:W2:Y:S01]  /*16d0*/  LDCU UR6, c[0x0][0x370] ;  /* 0x00006e00ff0677ac */ /* 0x000ea20008000800 */
[----:B------:R-:W3:Y:S01]  /*16e0*/  LDCU UR5, c[0x0][0x374] ;  /* 0x00006e80ff0577ac */ /* 0x000ee20008000800 */
[----:B------:R-:W4:Y:S01]  /*16f0*/  LDCU UR19, c[0x0][0xf0c] ;  /* 0x0001e180ff1377ac */ /* 0x000f220008000800 */
[----:B------:R-:W4:Y:S01]  /*1700*/  LDCU UR7, c[0x0][0xf20] ;  /* 0x0001e400ff0777ac */ /* 0x000f220008000800 */
[----:B------:R-:W4:Y:S01]  /*1710*/  LDCU.64 UR8, c[0x0][0xf28] ;  /* 0x0001e500ff0877ac */ /* 0x000f220008000a00 */
[----:B-1----:R-:W-:Y:S02]  /*1720*/  UISETP.NE.AND UP0, UPT, UR14, 0x1, UPT ;  /* 0x000000010e00788c */ /* 0x002fe4000bf05270 */
[----:B---3--:R-:W-:Y:S02]  /*1730*/  UIMAD.WIDE.U32 UR10, UR5, UR15, URZ ;  /* 0x0000000f050a72a5 */ /* 0x008fe4000f8e00ff */
[----:B--2---:R-:W-:-:S02]  /*1740*/  UIMAD.WIDE.U32 UR24, UR6, UR12, URZ ;  /* 0x0000000c061872a5 */ /* 0x004fc4000f8e00ff */
[----:B----4-:R-:W-:Y:S02]  /*1750*/  UISETP.NE.AND UP1, UPT, UR19, 0x1, UPT ;  /* 0x000000011300788c */ /* 0x010fe4000bf25270 */
[----:B------:R-:W-:Y:S01]  /*1760*/  UISETP.NE.AND UP2, UPT, UR21, 0x1, UPT ;  /* 0x000000011500788c */ /* 0x000fe2000bf45270 */
[----:B------:R-:W-:Y:S02]  /*1770*/  UMOV UR10, UR11 ;  /* 0x0000000b000a7c82 */ /* 0x000fe40008000000 */
[----:B------:R-:W-:Y:S01]  /*1780*/  UMOV UR24, UR25 ;  /* 0x0000001900187c82 */ /* 0x000fe20008000000 */
[----:B------:R-:W-:Y:S02]  /*1790*/  @UP0 USHF.R.U32.HI UR5, URZ, UR7, UR10 ;  /* 0x00000007ff050299 */ /* 0x000fe4000801160a */
[----:B------:R-:W-:Y:S02]  /*17a0*/  UIMAD.WIDE.U32 UR26, UR16, UR15, URZ ;  /* 0x0000000f101a72a5 */ /* 0x000fe4000f8e00ff */
[----:B------:R-:W-:-:S02]  /*17b0*/  UIMAD.WIDE.U32 UR10, UR5, UR8, URZ ;  /* 0x00000008050a72a5 */ /* 0x000fc4000f8e00ff */
[----:B------:R-:W-:Y:S02]  /*17c0*/  @UP1 USHF.R.U32.HI UR6, URZ, UR13, UR24 ;  /* 0x0000000dff061299 */ /* 0x000fe40008011618 */
[----:B------:R-:W-:Y:S02]  /*17d0*/  UIMAD.WIDE.U32 UR22, UR20, UR12, URZ ;  /* 0x0000000c141672a5 */ /* 0x000fe4000f8e00ff */
[----:B------:R-:W-:Y:S01]  /*17e0*/  UIMAD.WIDE.U32 UR24, UR6, UR8, URZ ;  /* 0x00000008061872a5 */ /* 0x000fe2000f8e00ff */
[----:B------:R-:W-:Y:S01]  /*17f0*/  UMOV UR4, UR27 ;  /* 0x0000001b00047c82 */ /* 0x000fe20008000000 */
[----:B------:R-:W-:Y:S01]  /*1800*/  UMOV UR10, UR11 ;  /* 0x0000000b000a7c82 */ /* 0x000fe20008000000 */
[----:B------:R-:W-:Y:S02]  /*1810*/  USHF.R.U32.HI UR4, URZ, UR7, UR4 ;  /* 0x00000007ff047299 */ /* 0x000fe40008011604 */
[----:B------:R-:W-:Y:S01]  /*1820*/  @UP2 USHF.R.U32.HI UR5, URZ, UR9, UR10 ;  /* 0x00000009ff052299 */ /* 0x000fe2000801160a */
[----:B------:R-:W-:Y:S01]  /*1830*/  UMOV UR22, UR23 ;  /* 0x0000001700167c82 */ /* 0x000fe20008000000 */
[----:B------:R-:W-:Y:S01]  /*1840*/  UMOV UR24, UR25 ;  /* 0x0000001900187c82 */ /* 0x000fe20008000000 */
[----:B------:R-:W-:-:S02]  /*1850*/  USHF.R.U32.HI UR13, URZ, UR13, UR22 ;  /* 0x0000000dff0d7299 */ /* 0x000fc40008011616 */
[----:B------:R-:W-:Y:S02]  /*1860*/  USEL UR4, UR16, UR4, !UP0 ;  /* 0x0000000410047287 */ /* 0x000fe4000c000000 */
[----:B------:R-:W-:Y:S02]  /*1870*/  @UP2 USHF.R.U32.HI UR6, URZ, UR9, UR24 ;  /* 0x00000009ff062299 */ /* 0x000fe40008011618 */
[----:B------:R-:W-:Y:S02]  /*1880*/  UIMAD UR7, UR5, UR21, URZ ;  /* 0x00000015050772a4 */ /* 0x000fe4000f8e02ff */
[----:B------:R-:W-:Y:S02]  /*1890*/  USEL UR5, UR20, UR13, !UP1 ;  /* 0x0000000d14057287 */ /* 0x000fe4000c800000 */
[----:B------:R-:W-:Y:S02]  /*18a0*/  UIMAD UR12, UR6, UR21, URZ ;  /* 0x00000015060c72a4 */ /* 0x000fe4000f8e02ff */
[----:B------:R-:W-:-:S02]  /*18b0*/  UISETP.GE.AND UP0, UPT, UR4, UR7, UPT ;  /* 0x000000070400728c */ /* 0x000fc4000bf06270 */
[----:B------:R-:W-:Y:S02]  /*18c0*/  UIMAD.WIDE.U32 UR10, UR4, UR8, URZ ;  /* 0x00000008040a72a5 */ /* 0x000fe4000f8e00ff */
[----:B------:R-:W-:Y:S02]  /*18d0*/  UISETP.GE.OR UP0, UPT, UR5, UR12, UP0 ;  /* 0x0000000c0500728c */ /* 0x000fe40008706670 */
[----:B------:R-:W-:Y:S02]  /*18e0*/  UIMAD.WIDE.U32 UR12, UR5, UR8, URZ ;  /* 0x00000008050c72a5 */ /* 0x000fe4000f8e00ff */
[----:B------:R-:W-:Y:S01]  /*18f0*/  UIADD3 UR10, UPT, UPT, -UR4, URZ, URZ ;  /* 0x000000ff040a7290 */ /* 0x000fe2000fffe1ff */
[----:B------:R-:W-:Y:S01]  /*1900*/  UMOV UR8, UR11 ;  /* 0x0000000b00087c82 */ /* 0x000fe20008000000 */
[----:B------:R-:W-:Y:S02]  /*1910*/  UIADD3 UR11, UPT, UPT, -UR5, URZ, URZ ;  /* 0x000000ff050b7290 */ /* 0x000fe4000fffe1ff */
[----:B------:R-:W-:-:S03]  /*1920*/  USHF.R.U32.HI UR8, URZ, UR9, UR8 ;  /* 0x00000009ff087299 */ /* 0x000fc60008011608 */
[----:B------:R-:W-:Y:S01]  /*1930*/  @!UP0 UMOV UR7, UR13 ;  /* 0x0000000d00078c82 */ /* 0x000fe20008000000 */
[----:B------:R-:W-:Y:S02]  /*1940*/  UIMAD UR16, UR14, UR10, UR16 ;  /* 0x0000000a0e1072a4 */ /* 0x000fe4000f8e0210 */
[----:B------:R-:W-:Y:S02]  /*1950*/  USEL UR8, UR4, UR8, !UP2 ;  /* 0x0000000804087287 */ /* 0x000fe4000d000000 */
[----:B------:R-:W-:Y:S02]  /*1960*/  @!UP0 USHF.R.U32.HI UR7, URZ, UR9, UR7 ;  /* 0x00000009ff078299 */ /* 0x000fe40008011607 */
[----:B------:R-:W-:Y:S02]  /*1970*/  UIADD3 UR9, UPT, UPT, -UR8, URZ, URZ ;  /* 0x000000ff08097290 */ /* 0x000fe4000fffe1ff */
[----:B------:R-:W-:Y:S02]  /*1980*/  @!UP0 USEL UR7, UR5, UR7, !UP2 ;  /* 0x0000000705078287 */ /* 0x000fe4000d000000 */
[----:B------:R-:W-:-:S02]  /*1990*/  UIMAD UR9, UR21, UR9, UR4 ;  /* 0x00000009150972a4 */ /* 0x000fc4000f8e0204 */
[----:B------:R-:W-:Y:S02]  /*19a0*/  @!UP0 UIADD3 UR8, UPT, UPT, UR8, -UR7, URZ ;  /* 0x8000000708088290 */ /* 0x000fe4000fffe0ff */
[----:B------:R-:W-:Y:S02]  /*19b0*/  @!UP0 UIMAD UR6, UR9, UR6, UR7 ;  /* 0x00000006090682a4 */ /* 0x000fe4000f8e0207 */
[----:B------:R-:W-:Y:S02]  /*19c0*/  @!UP0 UIMAD UR4, UR8, UR21, UR5 ;  /* 0x00000015080482a4 */ /* 0x000fe4000f8e0205 */
[----:B------:R-:W-:Y:S02]  /*19d0*/  UIMAD UR20, UR19, UR11, UR20 ;  /* 0x0000000b131472a4 */ /* 0x000fe4000f8e0214 */
[----:B------:R-:W-:Y:S01]  /*19e0*/  UIMAD UR16, UR4, UR14, UR16 ;  /* 0x0000000e041072a4 */ /* 0x000fe2000f8e0210 */
[----:B------:R-:W-:Y:S02]  /*19f0*/  @!UP0 UMOV UR5, UR6 ;  /* 0x0000000600058c82 */ /* 0x000fe40008000000 */
[----:B------:R-:W-:-:S12]  /*1a00*/  UIMAD UR20, UR5, UR19, UR20 ;  /* 0x00000013051472a4 */ /* 0x000fd8000f8e0214 */
.L_x_18:
[----:B------:R-:W-:-:S09]  /*1a10*/  UISETP.NE.AND UP0, UPT, UR29, 0x1, UPT ;  /* 0x000000011d00788c */ /* 0x000fd2000bf05270 */
[----:B------:R-:W-:Y:S05]  /*1a20*/  BRA.U UP0, `(.L_x_19) ;  /* 0x0000000100447547 */ /* 0x000fea000b800000 */
[----:B------:R-:W1:Y:S01]  /*1a30*/  LDCU.128 UR8, c[0x0][0xf10] ;  /* 0x0001e200ff0877ac */ /* 0x000e620008000c00 */
[----:B------:R-:W2:Y:S01]  /*1a40*/  LDCU UR12, c[0x0][0xf0c] ;  /* 0x0001e180ff0c77ac */ /* 0x000ea20008000800 */
[----:B------:R-:W3:Y:S01]  /*1a50*/  LDCU UR13, c[0x0][0xf20] ;  /* 0x0001e400ff0d77ac */ /* 0x000ee20008000800 */
[----:B-1----:R-:W-:Y:S02]  /*1a60*/  UIMAD.WIDE.U32 UR6, UR20, UR8, URZ ;  /* 0x00000008140672a5 */ /* 0x002fe4000f8e00ff */
[----:B------:R-:W-:Y:S02]  /*1a70*/  UIMAD.WIDE.U32 UR4, UR16, UR11, URZ ;  /* 0x0000000b100472a5 */ /* 0x000fe4000f8e00ff */
[----:B--2---:R-:W-:Y:S02]  /*1a80*/  UISETP.NE.AND UP1, UPT, UR12, 0x1, UPT ;  /* 0x000000010c00788c */ /* 0x004fe4000bf25270 */
[----:B------:R-:W-:Y:S01]  /*1a90*/  UISETP.NE.AND UP0, UPT, UR10, 0x1, UPT ;  /* 0x000000010a00788c */ /* 0x000fe2000bf05270 */
[----:B------:R-:W-:-:S02]  /*1aa0*/  UMOV UR6, UR7 ;  /* 0x0000000700067c82 */ /* 0x000fc40008000000 */
[----:B------:R-:W-:Y:S01]  /*1ab0*/  UMOV UR4, UR5 ;  /* 0x0000000500047c82 */ /* 0x000fe20008000000 */
[----:B------:R-:W-:Y:S02]  /*1ac0*/  USHF.R.U32.HI UR9, URZ, UR9, UR6 ;  /* 0x00000009ff097299 */ /* 0x000fe40008011606 */
[----:B---3--:R-:W-:Y:S02]  /*1ad0*/  USHF.R.U32.HI UR4, URZ, UR13, UR4 ;  /* 0x0000000dff047299 */ /* 0x008fe40008011604 */
[----:B------:R-:W-:Y:S02]  /*1ae0*/  USEL UR5, UR20, UR9, !UP1 ;  /* 0x0000000914057287 */ /* 0x000fe4000c800000 */
[----:B------:R-:W-:-:S04]  /*1af0*/  USEL UR4, UR16, UR4, !UP0 ;  /* 0x0000000410047287 */ /* 0x000fc8000c000000 */
[----:B------:R-:W-:Y:S02]  /*1b00*/  UIADD3 UR6, UPT, UPT, UR5, -UR4, URZ ;  /* 0x8000000405067290 */ /* 0x000fe4000fffe0ff */
[----:B------:R-:W-:Y:S02]  /*1b10*/  UIADD3 UR4, UPT, UPT, -UR5, UR4, URZ ;  /* 0x0000000405047290 */ /* 0x000fe4000fffe1ff */
[----:B------:R-:W-:Y:S02]  /*1b20*/  UIMAD UR16, UR6, UR10, UR16 ;  /* 0x0000000a061072a4 */ /* 0x000fe4000f8e0210 */
[----:B------:R-:W-:-:S12]  /*1b30*/  UIMAD UR20, UR4, UR12, UR20 ;  /* 0x0000000c041472a4 */ /* 0x000fd8000f8e0214 */
.L_x_19:
[----:B------:R-:W-:Y:S05]  /*1b40*/  BRA.U !UP6, `(.L_x_20) ;  /* 0x000000010e0c7547 */ /* 0x000fea000b800000 */
[----:B------:R-:W-:Y:S01]  /*1b50*/  UCGABAR_WAIT ;  /* 0x0000000000007dc7 */ /* 0x000fe20008000000 */
[----:B------:R-:W-:Y:S01]  /*1b60*/  CCTL.IVALL ;  /* 0x00000000ff00798f */ /* 0x000fe20002000000 */
[----:B------:R-:W-:Y:S05]  /*1b70*/  BRA `(.L_x_21) ;  /* 0x0000000000047947 */ /* 0x000fea0003800000 */
.L_x_20:
[----:B------:R-:W-:Y:S06]  /*1b80*/  BAR.SYNC.DEFER_BLOCKING 0x0 ;  /* 0x0000000000007b1d */ /* 0x000fec0000010000 */
.L_x_21:
[----:B------:R-:W-:Y:S05]  /*1b90*/  BRA.U UP5, `(.L_x_22) ;  /* 0x0000001505f07547 */ /* 0x000fea000b800000 */
[----:B------:R-:W1:Y:S01]  /*1ba0*/  LDCU UR7, c[0x0][0x38c] ;  /* 0x00007180ff0777ac */ /* 0x000e620008000800 */
[----:B------:R-:W2:Y:S01]  /*1bb0*/  S2UR UR8, SR_CgaCtaId ;  /* 0x00000000000879c3 */ /* 0x000ea20000008800 */
[----:B------:R-:W-:Y:S01]  /*1bc0*/  PLOP3.LUT P2, PT, PT, PT, UP3, 0x80, 0x8 ;  /* 0x000000000008781c */ /* 0x000fe20003f4f038 */
[----:B------:R-:W-:Y:S01]  /*1bd0*/  IMAD.MOV.U32 R12, RZ, RZ, 0x1 ;  /* 0x00000001ff0c7424 */ /* 0x000fe200078e00ff */
[----:B------:R-:W-:Y:S01]  /*1be0*/  USHF.L.U32 UR4, UR28, 0x7, URZ ;  /* 0x000000071c047899 */ /* 0x000fe200080006ff */
[----:B------:R-:W-:Y:S01]  /*1bf0*/  ISETP.NE.AND P3, PT, R4, RZ, P4 ;  /* 0x000000ff0400720c */ /* 0x000fe20002765270 */
[----:B------:R-:W-:Y:S01]  /*1c00*/  UMOV UR15, 0x400 ;  /* 0x00000400000f7882 */ /* 0x000fe20000000000 */
[----:B------:R-:W-:Y:S01]  /*1c10*/  UISETP.NE.AND UP1, UPT, UR17, URZ, UPT ;  /* 0x000000ff1100728c */ /* 0x000fe2000bf25270 */
[----:B------:R-:W-:Y:S01]  /*1c20*/  PLOP3.LUT P2, PT, P2, PT, PT, 0x8, 0x80 ;  /* 0x000000000080781c */ /* 0x000fe2000174e170 */
[----:B------:R-:W-:Y:S01]  /*1c30*/  ULEA UR77, UR77, UR4, 0x6 ;  /* 0x000000044d4d7291 */ /* 0x000fe2000f8e30ff */
[----:B------:R-:W-:Y:S01]  /*1c40*/  CS2R R10, SRZ ;  /* 0x00000000000a7805 */ /* 0x000fe2000001ff00 */
[----:B------:R-:W-:Y:S01]  /*1c50*/  ULEA UR75, UR75, UR4, 0x5 ;  /* 0x000000044b4b7291 */ /* 0x000fe2000f8e28ff */
[----:B------:R-:W-:Y:S01]  /*1c60*/  IMAD.MOV.U32 R9, RZ, RZ, RZ ;  /* 0x000000ffff097224 */ /* 0x000fe200078e00ff */
[----:B------:R-:W3:Y:S01]  /*1c70*/  LDCU UR71, c[0x0][0x370] ;  /* 0x00006e00ff4777ac */ /* 0x000ee20008000800 */
[----:B------:R-:W-:Y:S01]  /*1c80*/  IMAD.MOV.U32 R8, RZ, RZ, 0x1 ;  /* 0x00000001ff087424 */ /* 0x000fe200078e00ff */
[----:B------:R-:W4:Y:S01]  /*1c90*/  LDCU.64 UR46, c[0x0][0x348] ;  /* 0x00006900ff2e77ac */ /* 0x000f220008000a00 */
[----:B-1----:R-:W-:-:S02]  /*1ca0*/  UIADD3 UR6, UPT, UPT, UR7, 0xff, URZ ;  /* 0x000000ff07067890 */ /* 0x002fc4000fffe0ff */
[----:B------:R-:W-:Y:S02]  /*1cb0*/  UIADD3 UR9, UPT, UPT, UR7, 0x1fe, URZ ;  /* 0x000001fe07097890 */ /* 0x000fe4000fffe0ff */
[----:B------:R-:W-:Y:S02]  /*1cc0*/  USHF.R.S32.HI UR5, URZ, 0x1f, UR6 ;  /* 0x0000001fff057899 */ /* 0x000fe40008011406 */
[----:B--2---:R-:W-:Y:S02]  /*1cd0*/  ULEA UR15, UR8, UR15, 0x18 ;  /* 0x0000000f080f7291 */ /* 0x004fe4000f8ec0ff */
[----:B------:R-:W-:Y:S01]  /*1ce0*/  ULEA.HI UR5, UR5, UR6, URZ, 0x8 ;  /* 0x0000000605057291 */ /* 0x000fe2000f8f40ff */
[----:B------:R-:W-:Y:S01]  /*1cf0*/  IMAD.U32 R13, RZ, RZ, UR9 ;  /* 0x00000009ff0d7e24 */ /* 0x000fe2000f8e00ff */
[----:B------:R-:W-:Y:S02]  /*1d00*/  UIADD3 UR6, UPT, UPT, UR7, -0x1, URZ ;  /* 0xffffffff07067890 */ /* 0x000fe4000fffe0ff */
[----:B------:R-:W-:-:S02]  /*1d10*/  USHF.R.S32.HI UR73, URZ, 0x8, UR5 ;  /* 0x00000008ff497899 */ /* 0x000fc40008011405 */
[----:B------:R-:W-:Y:S02]  /*1d20*/  UISETP.GE.U32.AND UP2, UPT, UR6, -0x1ff, UPT ;  /* 0xfffffe010600788c */ /* 0x000fe4000bf46070 */
[----:B------:R-:W-:Y:S01]  /*1d30*/  UISETP.LT.U32.AND UP0, UPT, UR73, 0x2, UPT ;  /* 0x000000024900788c */ /* 0x000fe2000bf01070 */
[----:B------:R-:W1:Y:S03]  /*1d40*/  LDCU UR70, c[0x0][0x374] ;  /* 0x00006e80ff4677ac */ /* 0x000e660008000800 */
[----:B------:R-:W-:Y:S02]  /*1d50*/  USEL UR72, UR73, 0x2, UP0 ;  /* 0x0000000249487887 */ /* 0x000fe40008000000 */
[----:B------:R-:W-:Y:S02]  /*1d60*/  USEL UR37, UR49, 0x2, UP1 ;  /* 0x0000000231257887 */ /* 0x000fe40008800000 */
[----:B------:R-:W-:-:S02]  /*1d70*/  UIADD3 UR4, UPT, UPT, UR72, -0x1, URZ ;  /* 0xffffffff48047890 */ /* 0x000fc4000fffe0ff */
[----:B------:R-:W-:Y:S02]  /*1d80*/  @UP2 UIADD3 UR4, UPT, UPT, UR72, URZ, URZ ;  /* 0x000000ff48042290 */ /* 0x000fe4000fffe0ff */
[----:B------:R-:W-:Y:S02]  /*1d90*/  UIADD3 UR67, UPT, UPT, UR15, 0x30800, UR64 ;  /* 0x000308000f437890 */ /* 0x000fe4000fffe040 */
[----:B------:R-:W-:Y:S02]  /*1da0*/  UIADD3 UR66, UPT, UPT, UR15, 0x31000, UR63 ;  /* 0x000310000f427890 */ /* 0x000fe4000fffe03f */
[----:B------:R-:W-:Y:S02]  /*1db0*/  UIADD3 UR76, UPT, UPT, UR73, -UR72, URZ ;  /* 0x80000048494c7290 */ /* 0x000fe4000fffe0ff */
[----:B------:R-:W-:Y:S02]  /*1dc0*/  UIADD3 UR65, UPT, UPT, UR4, 0x1, URZ ;  /* 0x0000000104417890 */ /* 0x000fe4000fffe0ff */
[----:B------:R-:W-:Y:S01]  /*1dd0*/  UIADD3 UR74, UPT, UPT, -UR4, URZ, URZ ;  /* 0x000000ff044a7290 */ /* 0x000fe2000fffe1ff */
[----:B-1-34-:R-:W-:-:S11]  /*1de0*/  UMOV UR29, URZ ;  /* 0x000000ff001d7c82 */ /* 0x01afd60008000000 */
.L_x_46:
[----:B------:R-:W1:Y:S02]  /*1df0*/  S2UR UR4, SR_CgaCtaId ;  /* 0x00000000000479c3 */ /* 0x000e640000008800 */
[----:B-1----:R-:W-:-:S09]  /*1e00*/  UISETP.NE.AND UP0, UPT, UR4, URZ, UPT ;  /* 0x000000ff0400728c */ /* 0x002fd2000bf05270 */
[----:B---3--:R-:W-:Y:S05]  /*1e10*/  BRA.U UP0, `(.L_x_23) ;  /* 0x0000000100287547 */ /* 0x008fea000b800000 */
[----:B------:R-:W-:Y:S02]  /*1e20*/  LEA R0, R9, UR15, 0x3 ;  /* 0x0000000f09007c11 */ /* 0x000fe4000f8e18ff */
[----:B------:R-:W-:-:S04]  /*1e30*/  SHF.L.U32 R2, R8, 0x1f, RZ ;  /* 0x0000001f08027819 */ /* 0x000fc800000006ff */
[----:B------:R-:W1:Y:S02]  /*1e40*/  SYNCS.PHASECHK.TRANS64.TRYWAIT P0, [R0+URZ+0xb0], R2 ;  /* 0x0000b002000075a7 */ /* 0x000e6400080011ff */
[----:B-1----:R-:W-:Y:S05]  /*1e50*/  @!P0 BRA `(.L_x_24) ;  /* 0x000000b000e48947 */ /* 0x002fea0003800000 */
.L_x_149:
[----:B------:R-:W-:Y:S01]  /*1e60*/  VIADD R9, R9, 0x1 ;  /* 0x0000000109097836 */ /* 0x000fe20000000000 */
[----:B------:R1:W-:Y:S04]  /*1e70*/  SYNCS.ARRIVE.TRANS64.A1T0 RZ, [R0+URZ+0xa0], RZ ;  /* 0x0000a0ff00ff79a7 */ /* 0x0003e800081000ff */
[----:B------:R-:W-:-:S04]  /*1e80*/  ISETP.NE.AND P0, PT, R9, 0x2, PT ;  /* 0x000000020900780c */ /* 0x000fc80003f05270 */
[----:B------:R-:W-:Y:S02]  /*1e90*/  SEL R9, R9, RZ, P0 ;  /* 0x000000ff09097207 */ /* 0x000fe40000000000 */
[----:B-1----:R-:W-:-:S04]  /*1ea0*/  SEL R0, RZ, 0x1, P0 ;  /* 0x00000001ff007807 */ /* 0x002fc80000000000 */
[----:B------:R-:W-:-:S07]  /*1eb0*/  LOP3.LUT R8, R8, R0, RZ, 0x3c, !PT ;  /* 0x0000000008087212 */ /* 0x000fce00078e3cff */
.L_x_23:
[----:B------:R-:W1:Y:S01]  /*1ec0*/  S2UR UR7, SR_CgaCtaId ;  /* 0x00000000000779c3 */ /* 0x000e620000008800 */
[----:B------:R-:W-:Y:S01]  /*1ed0*/  R2UR UR6, R13 ;  /* 0x000000000d0672ca */ /* 0x000fe200000e0000 */
[----:B------:R-:W-:Y:S01]  /*1ee0*/  ULEA UR4, UR29, UR15, 0x3 ;  /* 0x0000000f1d047291 */ /* 0x000fe2000f8e18ff */
[----:B------:R-:W-:Y:S01]  /*1ef0*/  SHF.L.U32 R0, R12, 0x1f, RZ ;  /* 0x0000001f0c007819 */ /* 0x000fe200000006ff */
[----:B------:R-:W-:-:S07]  /*1f00*/  ULEA UR35, UR16, UR77, 0x8 ;  /* 0x0000004d10237291 */ /* 0x000fce000f8e40ff */
[----:B------:R2:W3:Y:S01]  /*1f10*/  SYNCS.PHASECHK.TRANS64.TRYWAIT P1, [UR4+0x10], R0 ;  /* 0x00001000ff0075a7 */ /* 0x0004e20008021104 */
[----:B------:R-:W-:Y:S02]  /*1f20*/  ULEA.HI UR4, UR20, UR20, URZ, 0x1 ;  /* 0x0000001414047291 */ /* 0x000fe4000f8f08ff */
[----:B------:R-:W-:Y:S02]  /*1f30*/  UISETP.GE.U32.AND UP0, UPT, UR6, 0x1ff, UPT ;  /* 0x000001ff0600788c */ /* 0x000fe4000bf06070 */
[----:B------:R-:W-:Y:S02]  /*1f40*/  USHF.L.U32 UR5, UR4, 0x7, URZ ;  /* 0x0000000704057899 */ /* 0x000fe400080006ff */
[----:B------:R-:W-:Y:S02]  /*1f50*/  ULOP3.LUT UR20, UR4, 0xfffffffe, URZ, 0xc0, !UPT ;  /* 0xfffffffe04147892 */ /* 0x000fe4000f8ec0ff */
[----:B------:R-:W-:Y:S02]  /*1f60*/  ULOP3.LUT UR5, UR5, 0xffffff00, URZ, 0xc0, !UPT ;  /* 0xffffff0005057892 */ /* 0x000fe4000f8ec0ff */
[----:B-1----:R-:W-:-:S02]  /*1f70*/  ULOP3.LUT UR8, UR7, 0x1, URZ, 0xc0, !UPT ;  /* 0x0000000107087892 */ /* 0x002fc4000f8ec0ff */
[----:B------:R-:W-:Y:S01]  /*1f80*/  UIADD3 UR51, UPT, UPT, UR75, UR5, URZ ;  /* 0x000000054b337290 */ /* 0x000fe2000fffe0ff */
[----:B------:R-:W1:Y:S01]  /*1f90*/  S2UR UR7, SR_CTAID.X ;  /* 0x00000000000779c3 */ /* 0x000e620000002500 */
[----:B------:R-:W-:Y:S02]  /*1fa0*/  ULEA UR11, UR16, UR8, 0x1 ;  /* 0x00000008100b7291 */ /* 0x000fe4000f8e08ff */
[----:B-1----:R-:W-:-:S03]  /*1fb0*/  ULOP3.LUT UR20, UR20, 0x1, UR7, 0xf8, !UPT ;  /* 0x0000000114147892 */ /* 0x002fc6000f8ef807 */
[----:B------:R-:W-:Y:S01]  /*1fc0*/  UMOV UR7, URZ ;  /* 0x000000ff00077c82 */ /* 0x000fe20008000000 */
[----:B--2---:R-:W-:Y:S08]  /*1fd0*/  BRA.U !UP0, `(.L_x_25) ;  /* 0x0000000508687547 */ /* 0x004ff0000b800000 */
[----:B------:R-:W-:Y:S01]  /*1fe0*/  UMOV UR14, UR74 ;  /* 0x0000004a000e7c82 */ /* 0x000fe20008000000 */
[----:B------:R-:W-:Y:S01]  /*1ff0*/  UMOV UR5, UR29 ;  /* 0x0000001d00057c82 */ /* 0x000fe20008000000 */
[----:B------:R-:W-:Y:S01]  /*2000*/  UMOV UR42, 0x80 ;  /* 0x00000080002a7882 */ /* 0x000fe20000000000 */
[----:B------:R-:W-:Y:S01]  /*2010*/  UMOV UR19, UR62 ;  /* 0x0000003e00137c82 */ /* 0x000fe20008000000 */
[----:B------:R-:W-:-:S05]  /*2020*/  UMOV UR12, UR61 ;  /* 0x0000003d000c7c82 */ /* 0x000fca0008000000 */
.L_x_33:
[----:B------:R-:W-:Y:S01]  /*2030*/  ULEA UR6, UR5, UR15, 0x3 ;  /* 0x0000000f05067291 */ /* 0x000fe2000f8e18ff */
[----:B--2---:R-:W-:Y:S01]  /*2040*/  @P4 MOV R2, 0x21800 ;  /* 0x0002180000024802 */ /* 0x004fe20000000f00 */
[----:B-1-3--:R-:W-:Y:S10]  /*2050*/  @P1 BRA `(.L_x_26) ;  /* 0x00000000000c1947 */ /* 0x00aff40003800000 */
[----:B------:R-:W-:-:S04]  /*2060*/  SHF.L.U32 R3, R12, 0x1f, RZ ;  /* 0x0000001f0c037819 */ /* 0x000fc800000006ff */
[----:B------:R-:W1:Y:S02]  /*2070*/  SYNCS.PHASECHK.TRANS64.TRYWAIT P0, [UR6+0x10], R3 ;  /* 0x00001003ff0075a7 */ /* 0x000e640008001106 */
[----:B-1----:R-:W-:Y:S05]  /*2080*/  @!P0 BRA `(.L_x_27) ;  /* 0x000000b0006c8947 */ /* 0x002fea0003800000 */
.L_x_26:
[----:B------:R2:W-:Y:S01]  /*2090*/  @P4 SYNCS.ARRIVE.TRANS64 RZ, [UR6], R2 ;  /* 0x00000002ffff49a7 */ /* 0x0005e20008000006 */
[----:B------:R-:W-:Y:S02]  /*20a0*/  ULOP3.LUT UR4, UR37, 0x2, URZ, 0xfc, !UPT ;  /* 0x0000000225047892 */ /* 0x000fe4000f8efcff */
[----:B------:R-:W-:Y:S02]  /*20b0*/  UIADD3 UR14, UPT, UPT, UR14, 0x1, URZ ;  /* 0x000000010e0e7890 */ /* 0x000fe4000fffe0ff */
[----:B------:R-:W-:Y:S02]  /*20c0*/  UISETP.NE.AND UP0, UPT, UR4, 0x2, UPT ;  /* 0x000000020400788c */ /* 0x000fe4000bf05270 */
[----:B------:R-:W-:-:S07]  /*20d0*/  UISETP.NE.AND UP4, UPT, UR14, 0x1, UPT ;  /* 0x000000010e00788c */ /* 0x000fce000bf85270 */
[----:B------:R-:W-:Y:S05]  /*20e0*/  BRA.U UP0, `(.L_x_28) ;  /* 0x0000000100047547 */ /* 0x000fea000b800000 */
[----:B------:R-:W-:Y:S05]  /*20f0*/  BPT.TRAP 0x1 ;  /* 0x000000040000795c */ /* 0x000fea0000300000 */
.L_x_28:
[----:B------:R-:W-:Y:S04]  /*2100*/  BSSY.RECONVERGENT B0, `(.L_x_29) ;  /* 0x0000003000007945 */ /* 0x000fe80003800200 */
[----:B------:R-:W-:Y:S05]  /*2110*/  @!P3 BRA `(.L_x_30) ;  /* 0x000000000004b947 */ /* 0x000fea0003800000 */
[----:B------:R-:W-:Y:S05]  /*2120*/  BPT.TRAP 0x1 ;  /* 0x000000040000795c */ /* 0x000fea0000300000 */
.L_x_30:
[----:B------:R-:W-:Y:S05]  /*2130*/  BSYNC.RECONVERGENT B0 ;  /* 0x0000000000007941 */ /* 0x000fea0003800200 */
.L_x_29:
[----:B------:R-:W-:Y:S01]  /*2140*/  UIADD3 UR4, UPT, UPT, UR5, 0x1, URZ ;  /* 0x0000000105047890 */ /* 0x000fe2000fffe0ff */
[----:B------:R-:W-:Y:S01]  /*2150*/  BSSY.RECONVERGENT B0, `(.L_x_31) ;  /* 0x000003c000007945 */ /* 0x000fe20003800200 */
[----:B------:R-:W-:Y:S02]  /*2160*/  ELECT P0, URZ, PT ;  /* 0x0000000000ff782f */ /* 0x000fe40003800000 */
[----:B------:R-:W-:-:S04]  /*2170*/  UISETP.NE.AND UP0, UPT, UR4, 0x2, UPT ;  /* 0x000000020400788c */ /* 0x000fc8000bf05270 */
[----:B------:R-:W-:Y:S02]  /*2180*/  USEL UR7, URZ, 0x1, UP0 ;  /* 0x00000001ff077887 */ /* 0x000fe40008000000 */
[----:B------:R-:W-:-:S04]  /*2190*/  USEL UR29, UR4, URZ, UP0 ;  /* 0x000000ff041d7287 */ /* 0x000fc80008000000 */
[----:B------:R-:W-:Y:S01]  /*21a0*/  ULEA UR4, UR29, UR15, 0x3 ;  /* 0x0000000f1d047291 */ /* 0x000fe2000f8e18ff */
[----:B------:R-:W-:-:S04]  /*21b0*/  LOP3.LUT R12, R12, UR7, RZ, 0x3c, !PT ;  /* 0x000000070c0c7c12 */ /* 0x000fc8000f8e3cff */
[----:B-1----:R-:W-:-:S04]  /*21c0*/  SHF.L.U32 R0, R12, 0x1f, RZ ;  /* 0x0000001f0c007819 */ /* 0x002fc800000006ff */
[----:B------:R1:W3:Y:S01]  /*21d0*/  SYNCS.PHASECHK.TRANS64.TRYWAIT P1, [UR4+0x10], R0 ;  /* 0x00001000ff0075a7 */ /* 0x0002e20008021104 */
[----:B------:R-:W-:Y:S05]  /*21e0*/  @!P0 BRA `(.L_x_32) ;  /* 0x0000000000c88947 */ /* 0x000fea0003800000 */
[----:B------:R-:W-:Y:S02]  /*21f0*/  USHF.L.U32 UR4, UR5, 0xf, URZ ;  /* 0x0000000f05047899 */ /* 0x000fe400080006ff */
[----:B------:R-:W-:Y:S02]  /*2200*/  UIADD3 UR22, UP3, UPT, UR46, 0x80, URZ ;  /* 0x000000802e167890 */ /* 0x000fe4000ff7e0ff */
[----:B------:R-:W-:Y:S02]  /*2210*/  ULOP3.LUT UR40, UR4, UR59, URZ, 0xfc, !UPT ;  /* 0x0000003b04287292 */ /* 0x000fe4000f8efcff */
[----:B------:R-:W-:Y:S02]  /*2220*/  ULOP3.LUT UR24, UR4, UR58, URZ, 0xfc, !UPT ;  /* 0x0000003a04187292 */ /* 0x000fe4000f8efcff */
[----:B------:R-:W-:Y:S02]  /*2230*/  UIADD3 UR40, UPT, UPT, UR15, UR40, URZ ;  /* 0x000000280f287290 */ /* 0x000fe4000fffe0ff */
[----:B------:R-:W-:-:S02]  /*2240*/  UIADD3 UR8, UP2, UPT, UR46, 0x180, URZ ;  /* 0x000001802e087890 */ /* 0x000fc4000ff5e0ff */
[----:B------:R-:W-:Y:S02]  /*2250*/  UIADD3 UR24, UPT, UPT, UR15, UR24, URZ ;  /* 0x000000180f187290 */ /* 0x000fe4000fffe0ff */
[----:B------:R-:W-:Y:S02]  /*2260*/  UIADD3 UR50, UPT, UPT, UR42, -0x80, URZ ;  /* 0xffffff802a327890 */ /* 0x000fe4000fffe0ff */
[----:B------:R-:W-:Y:S02]  /*2270*/  ULOP3.LUT UR49, UR6, 0xfefffff8, URZ, 0xc0, !UPT ;  /* 0xfefffff806317892 */ /* 0x000fe4000f8ec0ff */
[----:B------:R-:W-:Y:S02]  /*2280*/  UIADD3.X UR23, UPT, UPT, URZ, UR47, URZ, UP3, !UPT ;  /* 0x0000002fff177290 */ /* 0x000fe40009ffe4ff */
[----:B------:R-:W-:Y:S02]  /*2290*/  UIADD3 UR48, UPT, UPT, UR40, 0x10800, URZ ;  /* 0x0001080028307890 */ /* 0x000fe4000fffe0ff */
[----:B------:R-:W-:-:S02]  /*22a0*/  UPRMT UR4, URZ, 0x5410, UR57 ;  /* 0x00005410ff047896 */ /* 0x000fc40008000039 */
[----:B------:R-:W-:Y:S02]  /*22b0*/  UIADD3 UR40, UPT, UPT, UR40, 0x14800, URZ ;  /* 0x0001480028287890 */ /* 0x000fe4000fffe0ff */
[----:B------:R-:W-:Y:S02]  /*22c0*/  UIADD3.X UR9, UPT, UPT, URZ, UR47, URZ, UP2, !UPT ;  /* 0x0000002fff097290 */ /* 0x000fe400097fe4ff */
[----:B------:R-:W-:Y:S02]  /*22d0*/  UIADD3 UR32, UPT, UPT, UR24, 0x20800, URZ ;  /* 0x0002080018207890 */ /* 0x000fe4000fffe0ff */
[----:B------:R-:W-:Y:S02]  /*22e0*/  UPRMT UR7, URZ, 0x5410, UR56 ;  /* 0x00005410ff077896 */ /* 0x000fe40008000038 */
[----:B------:R-:W-:Y:S01]  /*22f0*/  UIADD3 UR24, UPT, UPT, UR24, 0x24800, URZ ;  /* 0x0002480018187890 */ /* 0x000fe2000fffe0ff */
[----:B------:R-:W-:Y:S01]  /*2300*/  UMOV UR54, 0x0 ;  /* 0x0000000000367882 */ /* 0x000fe20000000000 */
[----:B------:R-:W-:Y:S01]  /*2310*/  UMOV UR55, 0x10000000 ;  /* 0x1000000000377882 */ /* 0x000fe20000000000 */
[----:B------:R-:W-:Y:S01]  /*2320*/  ULEA UR16, UR5, UR64, 0xa ;  /* 0x0000004005107291 */ /* 0x000fe2000f8e50ff */
[----:B------:R-:W-:Y:S01]  /*2330*/  UTMALDG.3D.MULTICAST.2CTA [UR48], [UR22], UR4, desc[UR54] ;  /* 0x00003630160073b4 */ /* 0x000fe20008211804 */
[----:B------:R-:W-:Y:S01]  /*2340*/  UIADD3 UR38, UP1, UPT, UR46, 0x280, URZ ;  /* 0x000002802e267890 */ /* 0x000fe2000ff3e0ff */
[----:B------:R-:W-:Y:S01]  /*2350*/  UMOV UR43, UR51 ;  /* 0x00000033002b7c82 */ /* 0x000fe20008000000 */
[----:B------:R-:W-:Y:S01]  /*2360*/  UMOV UR44, UR52 ;  /* 0x00000034002c7c82 */ /* 0x000fe20008000000 */
[----:B------:R-:W-:Y:S01]  /*2370*/  UMOV UR41, UR49 ;  /* 0x0000003100297c82 */ /* 0x000fe20008000000 */
[----:B------:R-:W-:-:S02]  /*2380*/  ULEA UR10, UR5, UR63, 0xb ;  /* 0x0000003f050a7291 */ /* 0x000fc4000f8e58ff */
[----:B------:R-:W-:Y:S01]  /*2390*/  UIADD3 UR30, UP0, UPT, UR46, 0x380, URZ ;  /* 0x000003802e1e7890 */ /* 0x000fe2000ff1e0ff */
[----:B------:R-:W-:Y:S01]  /*23a0*/  UTMALDG.3D.MULTICAST.2CTA [UR40], [UR22], UR4, desc[UR54] ;  /* 0x00003628160073b4 */ /* 0x000fe20008211804 */
[----:B------:R-:W-:Y:S01]  /*23b0*/  UMOV UR36, UR52 ;  /* 0x0000003400247c82 */ /* 0x000fe20008000000 */
[----:B------:R-:W-:Y:S01]  /*23c0*/  UMOV UR33, UR49 ;  /* 0x0000003100217c82 */ /* 0x000fe20008000000 */
[----:B------:R-:W-:Y:S01]  /*23d0*/  UMOV UR34, UR50 ;  /* 0x0000003200227c82 */ /* 0x000fe20008000000 */
[----:B------:R-:W-:Y:S01]  /*23e0*/  UMOV UR26, UR42 ;  /* 0x0000002a001a7c82 */ /* 0x000fe20008000000 */
[----:B------:R-:W-:Y:S01]  /*23f0*/  UMOV UR27, UR35 ;  /* 0x00000023001b7c82 */ /* 0x000fe20008000000 */
[----:B------:R-:W-:Y:S01]  /*2400*/  UMOV UR28, UR52 ;  /* 0x00000034001c7c82 */ /* 0x000fe20008000000 */
[----:B------:R-:W-:Y:S01]  /*2410*/  UMOV UR25, UR49 ;  /* 0x0000003100197c82 */ /* 0x000fe20008000000 */
[----:B------:R-:W-:Y:S01]  /*2420*/  UTMALDG.3D.MULTICAST.2CTA [UR32], [UR8], UR7, desc[UR54] ;  /* 0x00003620080073b4 */ /* 0x000fe20008211807 */
[----:B------:R-:W-:-:S02]  /*2430*/  UIADD3.X UR39, UPT, UPT, URZ, UR47, URZ, UP1, !UPT ;  /* 0x0000002fff277290 */ /* 0x000fc40008ffe4ff */
[----:B------:R-:W-:Y:S02]  /*2440*/  UIADD3 UR16, UPT, UPT, UR15, 0x30800, UR16 ;  /* 0x000308000f107890 */ /* 0x000fe4000fffe010 */
[----:B------:R-:W-:Y:S01]  /*2450*/  UIADD3.X UR31, UPT, UPT, URZ, UR47, URZ, UP0, !UPT ;  /* 0x0000002fff1f7290 */ /* 0x000fe200087fe4ff */
[----:B------:R-:W-:Y:S01]  /*2460*/  UMOV UR21, UR52 ;  /* 0x0000003400157c82 */ /* 0x000fe20008000000 */
[----:B------:R4:W-:Y:S01]  /*2470*/  UTMALDG.3D.MULTICAST.2CTA [UR24], [UR8], UR7, desc[UR54] ;  /* 0x00003618080073b4 */ /* 0x0009e20008211807 */
[----:B------:R-:W-:Y:S01]  /*2480*/  UMOV UR17, UR49 ;  /* 0x0000003100117c82 */ /* 0x000fe20008000000 */
[----:B------:R-:W-:-:S03]  /*2490*/  UMOV UR13, UR52 ;  /* 0x00000034000d7c82 */ /* 0x000fc60008000000 */
[----:B------:R1:W-:Y:S01]  /*24a0*/  UTMALDG.4D.MULTICAST.2CTA [UR16], [UR38], UR4, desc[UR54] ;  /* 0x00003610260073b4 */ /* 0x0003e20008219804 */
[----:B----4-:R-:W-:Y:S02]  /*24b0*/  UIADD3 UR8, UPT, UPT, UR15, 0x31000, UR10 ;  /* 0x000310000f087890 */ /* 0x010fe4000fffe00a */
[----:B------:R-:W-:Y:S01]  /*24c0*/  UPRMT UR7, URZ, 0x5410, UR53 ;  /* 0x00005410ff077896 */ /* 0x000fe20008000035 */
[----:B------:R-:W-:Y:S01]  /*24d0*/  UMOV UR10, URZ ;  /* 0x000000ff000a7c82 */ /* 0x000fe20008000000 */
[----:B------:R-:W-:-:S07]  /*24e0*/  UMOV UR9, UR49 ;  /* 0x0000003100097c82 */ /* 0x000fce0008000000 */
[----:B------:R1:W-:Y:S02]  /*24f0*/  UTMALDG.4D.MULTICAST.2CTA [UR8], [UR30], UR7, desc[UR54] ;  /* 0x000036081e0073b4 */ /* 0x0003e40008219807 */
[----:B-1----:R-:W-:Y:S01]  /*2500*/  NOP ;  /* 0x0000000000007918 */ /* 0x002fe20000000000 */
.L_x_32:
[----:B------:R-:W-:Y:S05]  /*2510*/  BSYNC.RECONVERGENT B0 ;  /* 0x0000000000007941 */ /* 0x000fea0003800200 */
.L_x_31:
[----:B------:R-:W-:Y:S02]  /*2520*/  UIADD3 UR42, UPT, UPT, UR42, 0x100, URZ ;  /* 0x000001002a2a7890 */ /* 0x000fe4000fffe0ff */
[----:B------:R-:W-:Y:S02]  /*2530*/  UIADD3 UR12, UPT, UPT, UR12, 0x2, URZ ;  /* 0x000000020c0c7890 */ /* 0x000fe4000fffe0ff */
[----:B------:R-:W-:Y:S01]  /*2540*/  UIADD3 UR19, UPT, UPT, UR19, 0x2, URZ ;  /* 0x0000000213137890 */ /* 0x000fe2000fffe0ff */
[----:B------:R-:W-:Y:S01]  /*2550*/  UMOV UR5, UR29 ;  /* 0x0000001d00057c82 */ /* 0x000fe20008000000 */
[----:B------:R-:W-:Y:S01]  /*2560*/  UMOV UR7, UR65 ;  /* 0x0000004100077c82 */ /* 0x000fe20008000000 */
[----:B------:R-:W-:Y:S09]  /*2570*/  BRA.U UP4, `(.L_x_33) ;  /* 0xfffffff904ac7547 */ /* 0x000ff2000b83ffff */
.L_x_25:
[----:B------:R-:W-:Y:S01]  /*2580*/  ULEA UR4, UR29, UR15, 0x3 ;  /* 0x0000000f1d047291 */ /* 0x000fe2000f8e18ff */
[----:B-1----:R-:W-:Y:S01]  /*2590*/  SHF.L.U32 R0, R12, 0x1f, RZ ;  /* 0x0000001f0c007819 */ /* 0x002fe200000006ff */
[----:B------:R-:W-:Y:S01]  /*25a0*/  @!P2 SYNCS.ARRIVE.TRANS64.A1T0 RZ, [UR15+0x68], RZ ;  /* 0x000068ffffffa9a7 */ /* 0x000fe2000810000f */
[----:B------:R-:W-:-:S06]  /*25b0*/  UISETP.GT.AND UP0, UPT, UR73, UR72, UPT ;  /* 0x000000484900728c */ /* 0x000fcc000bf04270 */
[----:B---3--:R1:W3:Y:S03]  /*25c0*/  SYNCS.PHASECHK.TRANS64.TRYWAIT P1, [UR4+0x10], R0 ;  /* 0x00001000ff0075a7 */ /* 0x0082e60008021104 */
[----:B------:R-:W-:Y:S05]  /*25d0*/  BRA.U !UP0, `(.L_x_34) ;  /* 0x0000000508507547 */ /* 0x000fea000b800000 */
[----:B------:R-:W-:Y:S01]  /*25e0*/  UIADD3 UR60, UPT, UPT, UR76, UR7, URZ ;  /* 0x000000074c3c7290 */ /* 0x000fe2000fffe0ff */
[----:B------:R-:W-:-:S11]  /*25f0*/  UMOV UR5, UR29 ;  /* 0x0000001d00057c82 */ /* 0x000fd60008000000 */
.L_x_42:
[----:B------:R-:W-:Y:S01]  /*2600*/  ULEA UR14, UR5, UR15, 0x3 ;  /* 0x0000000f050e7291 */ /* 0x000fe2000f8e18ff */
[----:B--2---:R-:W-:Y:S01]  /*2610*/  @P4 MOV R2, 0x21800 ;  /* 0x0002180000024802 */ /* 0x004fe20000000f00 */
[----:B---3--:R-:W-:Y:S10]  /*2620*/  @P1 BRA `(.L_x_35) ;  /* 0x00000000000c1947 */ /* 0x008ff40003800000 */
[----:B------:R-:W-:-:S04]  /*2630*/  SHF.L.U32 R3, R12, 0x1f, RZ ;  /* 0x0000001f0c037819 */ /* 0x000fc800000006ff */
[----:B------:R-:W2:Y:S02]  /*2640*/  SYNCS.PHASECHK.TRANS64.TRYWAIT P0, [UR14+0x10], R3 ;  /* 0x00001003ff0075a7 */ /* 0x000ea4000800110e */
[----:B--2---:R-:W-:Y:S05]  /*2650*/  @!P0 BRA `(.L_x_36) ;  /* 0x000000ac00108947 */ /* 0x004fea0003800000 */
.L_x_35:
[----:B------:R2:W-:Y:S01]  /*2660*/  @P4 SYNCS.ARRIVE.TRANS64 RZ, [UR14], R2 ;  /* 0x00000002ffff49a7 */ /* 0x0005e2000800000e */
[----:B------:R-:W-:-:S04]  /*2670*/  ULOP3.LUT UR4, UR37, 0x2, URZ, 0xfc, !UPT ;  /* 0x0000000225047892 */ /* 0x000fc8000f8efcff */
[----:B------:R-:W-:-:S09]  /*2680*/  UISETP.NE.AND UP0, UPT, UR4, 0x2, UPT ;  /* 0x000000020400788c */ /* 0x000fd2000bf05270 */
[----:B------:R-:W-:Y:S05]  /*2690*/  BRA.U UP0, `(.L_x_37) ;  /* 0x0000000100047547 */ /* 0x000fea000b800000 */
[----:B------:R-:W-:Y:S05]  /*26a0*/  BPT.TRAP 0x1 ;  /* 0x000000040000795c */ /* 0x000fea0000300000 */
.L_x_37:
[----:B------:R-:W-:Y:S04]  /*26b0*/  BSSY.RECONVERGENT B0, `(.L_x_38) ;  /* 0x0000003000007945 */ /* 0x000fe80003800200 */
[----:B------:R-:W-:Y:S05]  /*26c0*/  @!P3 BRA `(.L_x_39) ;  /* 0x000000000004b947 */ /* 0x000fea0003800000 */
[----:B------:R-:W-:Y:S05]  /*26d0*/  BPT.TRAP 0x1 ;  /* 0x000000040000795c */ /* 0x000fea0000300000 */
.L_x_39:
[----:B------:R-:W-:Y:S05]  /*26e0*/  BSYNC.RECONVERGENT B0 ;  /* 0x0000000000007941 */ /* 0x000fea0003800200 */
.L_x_38:
        /* <DEDUP_REMOVED lines=16> */
[----:B------:R-:W-:-:S02]  /*27f0*/  USHF.L.U32 UR50, UR7, 0x8, URZ ;  /* 0x0000000807327899 */ /* 0x000fc400080006ff */
[----:B------:R-:W-:Y:S02]  /*2800*/  UIADD3 UR22, UP2, UPT, UR46, 0x180, URZ ;  /* 0x000001802e167890 */ /* 0x000fe4000ff5e0ff */
[----:B------:R-:W-:Y:S02]  /*2810*/  UIADD3 UR24, UPT, UPT, UR15, UR24, URZ ;  /* 0x000000180f187290 */ /* 0x000fe4000fffe0ff */
[----:B------:R-:W-:Y:S02]  /*2820*/  UIADD3 UR30, UP1, UPT, UR46, 0x280, URZ ;  /* 0x000002802e1e7890 */ /* 0x000fe4000ff3e0ff */
[----:B------:R-:W-:Y:S02]  /*2830*/  ULOP3.LUT UR49, UR14, 0xfefffff8, URZ, 0xc0, !UPT ;  /* 0xfefffff80e317892 */ /* 0x000fe4000f8ec0ff */
[----:B------:R-:W-:Y:S02]  /*2840*/  UIADD3.X UR9, UPT, UPT, URZ, UR47, URZ, UP3, !UPT ;  /* 0x0000002fff097290 */ /* 0x000fe40009ffe4ff */
[----:B------:R-:W-:-:S02]  /*2850*/  UIADD3 UR48, UPT, UPT, UR40, 0x10800, URZ ;  /* 0x0001080028307890 */ /* 0x000fc4000fffe0ff */
[----:B------:R-:W-:Y:S02]  /*2860*/  UPRMT UR4, URZ, 0x5410, UR57 ;  /* 0x00005410ff047896 */ /* 0x000fe40008000039 */
[----:B------:R-:W-:Y:S02]  /*2870*/  UIADD3 UR42, UPT, UPT, UR50, 0x80, URZ ;  /* 0x00000080322a7890 */ /* 0x000fe4000fffe0ff */
[----:B------:R-:W-:Y:S02]  /*2880*/  UIADD3 UR40, UPT, UPT, UR40, 0x14800, URZ ;  /* 0x0001480028287890 */ /* 0x000fe4000fffe0ff */
[----:B------:R-:W-:Y:S02]  /*2890*/  UIADD3.X UR23, UPT, UPT, URZ, UR47, URZ, UP2, !UPT ;  /* 0x0000002fff177290 */ /* 0x000fe400097fe4ff */
[----:B------:R-:W-:Y:S02]  /*28a0*/  UIADD3 UR32, UPT, UPT, UR24, 0x20800, URZ ;  /* 0x0002080018207890 */ /* 0x000fe4000fffe0ff */
[----:B------:R-:W-:-:S02]  /*28b0*/  UPRMT UR6, URZ, 0x5410, UR56 ;  /* 0x00005410ff067896 */ /* 0x000fc40008000038 */
[----:B------:R-:W-:Y:S02]  /*28c0*/  UIADD3 UR24, UPT, UPT, UR24, 0x24800, URZ ;  /* 0x0002480018187890 */ /* 0x000fe4000fffe0ff */
[----:B------:R-:W-:Y:S02]  /*28d0*/  ULEA UR19, UR7, UR62, 0x1 ;  /* 0x0000003e07137291 */ /* 0x000fe4000f8e08ff */
[----:B------:R-:W-:Y:S02]  /*28e0*/  ULEA UR16, UR5, UR67, 0xa ;  /* 0x0000004305107291 */ /* 0x000fe4000f8e50ff */
[----:B------:R-:W-:Y:S01]  /*28f0*/  UIADD3.X UR31, UPT, UPT, URZ, UR47, URZ, UP1, !UPT ;  /* 0x0000002fff1f7290 */ /* 0x000fe20008ffe4ff */
[----:B------:R-:W-:Y:S01]  /*2900*/  UMOV UR54, 0x0 ;  /* 0x0000000000367882 */ /* 0x000fe20000000000 */
[----:B------:R-:W-:Y:S01]  /*2910*/  UMOV UR55, 0x10000000 ;  /* 0x1000000000377882 */ /* 0x000fe20000000000 */
[----:B------:R-:W-:Y:S01]  /*2920*/  UMOV UR43, UR51 ;  /* 0x00000033002b7c82 */ /* 0x000fe20008000000 */
[----:B------:R-:W-:Y:S01]  /*2930*/  UMOV UR44, UR52 ;  /* 0x00000034002c7c82 */ /* 0x000fe20008000000 */
[----:B------:R-:W-:Y:S01]  /*2940*/  UMOV UR41, UR49 ;  /* 0x0000003100297c82 */ /* 0x000fe20008000000 */
[----:B------:R-:W-:Y:S01]  /*2950*/  UMOV UR36, UR52 ;  /* 0x0000003400247c82 */ /* 0x000fe20008000000 */
[----:B------:R-:W-:Y:S01]  /*2960*/  UTMALDG.3D.MULTICAST.2CTA [UR48], [UR8], UR4, desc[UR54] ;  /* 0x00003630080073b4 */ /* 0x000fe20008211804 */
[----:B------:R-:W-:Y:S01]  /*2970*/  UMOV UR33, UR49 ;  /* 0x0000003100217c82 */ /* 0x000fe20008000000 */
[----:B------:R-:W-:Y:S01]  /*2980*/  UMOV UR34, UR50 ;  /* 0x0000003200227c82 */ /* 0x000fe20008000000 */
[----:B------:R-:W-:Y:S01]  /*2990*/  UIADD3 UR38, UP0, UPT, UR46, 0x380, URZ ;  /* 0x000003802e267890 */ /* 0x000fe2000ff1e0ff */
[----:B------:R-:W-:Y:S01]  /*29a0*/  UMOV UR27, UR35 ;  /* 0x00000023001b7c82 */ /* 0x000fe20008000000 */
[----:B------:R-:W-:Y:S01]  /*29b0*/  UMOV UR28, UR52 ;  /* 0x00000034001c7c82 */ /* 0x000fe20008000000 */
[----:B------:R-:W-:Y:S01]  /*29c0*/  UMOV UR25, UR49 ;  /* 0x0000003100197c82 */ /* 0x000fe20008000000 */
[----:B------:R4:W-:Y:S01]  /*29d0*/  UTMALDG.3D.MULTICAST.2CTA [UR40], [UR8], UR4, desc[UR54] ;  /* 0x00003628080073b4 */ /* 0x0009e20008211804 */
[----:B------:R-:W-:Y:S01]  /*29e0*/  UMOV UR26, UR42 ;  /* 0x0000002a001a7c82 */ /* 0x000fe20008000000 */
[----:B------:R-:W-:Y:S01]  /*29f0*/  UMOV UR21, UR52 ;  /* 0x0000003400157c82 */ /* 0x000fe20008000000 */
[----:B------:R-:W-:Y:S01]  /*2a00*/  UMOV UR17, UR49 ;  /* 0x0000003100117c82 */ /* 0x000fe20008000000 */
[----:B------:R-:W-:-:S02]  /*2a10*/  ULEA UR12, UR7, UR61, 0x1 ;  /* 0x0000003d070c7291 */ /* 0x000fc4000f8e08ff */
[----:B------:R-:W-:Y:S01]  /*2a20*/  UIADD3.X UR39, UPT, UPT, URZ, UR47, URZ, UP0, !UPT ;  /* 0x0000002fff277290 */ /* 0x000fe200087fe4ff */
[----:B------:R-:W-:Y:S01]  /*2a30*/  UTMALDG.3D.MULTICAST.2CTA [UR32], [UR22], UR6, desc[UR54] ;  /* 0x00003620160073b4 */ /* 0x000fe20008211806 */
[----:B------:R-:W-:Y:S01]  /*2a40*/  UMOV UR10, URZ ;  /* 0x000000ff000a7c82 */ /* 0x000fe20008000000 */
[----:B------:R-:W-:Y:S01]  /*2a50*/  UMOV UR13, UR52 ;  /* 0x00000034000d7c82 */ /* 0x000fe20008000000 */
[----:B------:R-:W-:Y:S01]  /*2a60*/  UTMALDG.3D.MULTICAST.2CTA [UR24], [UR22], UR6, desc[UR54] ;  /* 0x00003618160073b4 */ /* 0x000fe20008211806 */
[----:B------:R2:W-:Y:S01]  /*2a70*/  UTMALDG.4D.MULTICAST.2CTA [UR16], [UR30], UR4, desc[UR54] ;  /* 0x000036101e0073b4 */ /* 0x0005e20008219804 */
[----:B----4-:R-:W-:Y:S01]  /*2a80*/  ULEA UR8, UR5, UR66, 0xb ;  /* 0x0000004205087291 */ /* 0x010fe2000f8e58ff */
[----:B------:R-:W-:Y:S01]  /*2a90*/  UMOV UR9, UR49 ;  /* 0x0000003100097c82 */ /* 0x000fe20008000000 */
[----:B--2---:R-:W-:-:S09]  /*2aa0*/  UPRMT UR4, URZ, 0x5410, UR53 ;  /* 0x00005410ff047896 */ /* 0x004fd20008000035 */
[----:B------:R4:W-:Y:S02]  /*2ab0*/  UTMALDG.4D.MULTICAST.2CTA [UR8], [UR38], UR4, desc[UR54] ;  /* 0x00003608260073b4 */ /* 0x0009e40008219804 */
[----:B----4-:R-:W-:Y:S01]  /*2ac0*/  NOP ;  /* 0x0000000000007918 */ /* 0x010fe20000000000 */
.L_x_41:
[----:B------:R-:W-:Y:S05]  /*2ad0*/  BSYNC.RECONVERGENT B0 ;  /* 0x0000000000007941 */ /* 0x000fea0003800200 */
.L_x_40:
[----:B------:R-:W-:Y:S01]  /*2ae0*/  UIADD3 UR7, UPT, UPT, UR7, 0x1, URZ ;  /* 0x0000000107077890 */ /* 0x000fe2000fffe0ff */
[----:B------:R-:W-:-:S03]  /*2af0*/  UMOV UR5, UR29 ;  /* 0x0000001d00057c82 */ /* 0x000fc60008000000 */
[----:B------:R-:W-:-:S09]  /*2b00*/  UISETP.NE.AND UP0, UPT, UR7, UR60, UPT ;  /* 0x0000003c0700728c */ /* 0x000fd2000bf05270 */
[----:B------:R-:W-:Y:S05]  /*2b10*/  BRA.U UP0, `(.L_x_42) ;  /* 0xfffffff900b87547 */ /* 0x000fea000b83ffff */
.L_x_34:
[C---:B------:R-:W-:Y:S01]  /*2b20*/  LEA R3, R11.reuse, UR15, 0x3 ;  /* 0x0000000f0b037c11 */ /* 0x040fe2000f8e18ff */
[----:B------:R-:W-:Y:S01]  /*2b30*/  NOP ;  /* 0x0000000000007918 */ /* 0x000fe20000000000 */
[----:B-1----:R-:W-:Y:S02]  /*2b40*/  SHF.L.U32 R0, R10, 0x1f, RZ ;  /* 0x0000001f0a007819 */ /* 0x002fe400000006ff */
[----:B------:R-:W-:Y:S02]  /*2b50*/  LEA R4, R11, UR15, 0x4 ;  /* 0x0000000f0b047c11 */ /* 0x000fe4000f8e20ff */
[----:B------:R-:W1:Y:S02]  /*2b60*/  SYNCS.PHASECHK.TRANS64.TRYWAIT P0, [R3+URZ+0x70], R0 ;  /* 0x00007000030075a7 */ /* 0x000e6400080011ff */
[----:B-1----:R-:W-:Y:S05]  /*2b70*/  @!P0 BRA `(.L_x_43) ;  /* 0x000000a400e08947 */ /* 0x002fea0003800000 */
.L_x_152:
[----:B------:R-:W4:Y:S01]  /*2b80*/  LDS.128 R4, [R4+0xd0] ;  /* 0x0000d00004047984 */ /* 0x000f220000000c00 */
[----:B------:R-:W-:Y:S01]  /*2b90*/  UISETP.GE.AND UP0, UPT, UR45, 0x1, UPT ;  /* 0x000000012d00788c */ /* 0x000fe2000bf06270 */
[----:B------:R-:W-:Y:S01]  /*2ba0*/  @!PT LDS RZ, [RZ] ;  /* 0x00000000fffff984 */ /* 0x000fe20000000800 */
[----:B------:R-:W-:Y:S01]  /*2bb0*/  @!PT LDS RZ, [RZ] ;  /* 0x00000000fffff984 */ /* 0x000fe20000000800 */
[----:B------:R-:W-:Y:S01]  /*2bc0*/  @!PT LDS RZ, [RZ] ;  /* 0x00000000fffff984 */ /* 0x000fe20000000800 */
[----:B------:R-:W-:Y:S01]  /*2bd0*/  @!PT LDS RZ, [RZ] ;  /* 0x00000000fffff984 */ /* 0x000fe20000000800 */
[----:B------:R1:W-:Y:S06]  /*2be0*/  MEMBAR.ALL.CTA ;  /* 0x0000000000007992 */ /* 0x0003ec0000008000 */
[----:B-1----:R-:W1:Y:S01]  /*2bf0*/  FENCE.VIEW.ASYNC.S ;  /* 0x00000000000073c6 */ /* 0x002e620000000000 */
[----:B----4-:R-:W-:-:S13]  /*2c00*/  LOP3.LUT P0, RZ, R6, 0x1, RZ, 0xc0, !PT ;  /* 0x0000000106ff7812 */ /* 0x010fda000780c0ff */
[----:B-1----:R-:W-:Y:S01]  /*2c10*/  VOTEU.ANY UP1, P0 ;  /* 0x0000000000ff7886 */ /* 0x002fe20000020100 */
[----:B------:R-:W-:-:S13]  /*2c20*/  PLOP3.LUT P0, PT, PT, PT, UP1, 0x80, 0x8 ;  /* 0x000000000008781c */ /* 0x000fda0003f0f018 */
[----:B------:R-:W-:Y:S02]  /*2c30*/  @P0 LOP3.LUT R0, R5, 0xffff, RZ, 0xc0, !PT ;  /* 0x0000ffff05000812 */ /* 0x000fe400078ec0ff */
[----:B--2---:R-:W-:Y:S02]  /*2c40*/  @P0 MOV R2, R4 ;  /* 0x0000000400020202 */ /* 0x004fe40000000f00 */
[----:B------:R-:W-:Y:S01]  /*2c50*/  @P0 R2UR UR5, R0 ;  /* 0x00000000000502ca */ /* 0x000fe200000e0000 */
[----:B------:R-:W-:Y:S01]  /*2c60*/  VIADD R0, R3, 0x80 ;  /* 0x0000008003007836 */ /* 0x000fe20000000000 */
[----:B------:R-:W-:Y:S02]  /*2c70*/  @P0 SHF.R.U32.HI R4, RZ, 0x10, R5 ;  /* 0x00000010ff040819 */ /* 0x000fe40000011605 */
[----:B------:R-:W-:Y:S02]  /*2c80*/  @P0 R2UR UR6, R2 ;  /* 0x00000000020602ca */ /* 0x000fe400000e0000 */
[----:B------:R-:W-:-:S02]  /*2c90*/  PRMT R0, RZ, 0x654, R0 ;  /* 0x00000654ff007816 */ /* 0x000fc40000000000 */
[----:B------:R-:W-:Y:S02]  /*2ca0*/  @P0 R2UR UR4, R4 ;  /* 0x00000000040402ca */ /* 0x000fe400000e0000 */
[----:B------:R1:W-:Y:S03]  /*2cb0*/  SYNCS.ARRIVE.TRANS64.RED.A1T0 RZ, [R0+URZ], RZ ;  /* 0x000000ff00ff79a7 */ /* 0x0003e600081004ff */
[----:B------:R-:W-:-:S04]  /*2cc0*/  @UP1 UMOV UR68, UR5 ;  /* 0x0000000500441c82 */ /* 0x000fc80008000000 */
[----:B------:R-:W-:-:S04]  /*2cd0*/  @UP1 UMOV UR69, UR6 ;  /* 0x0000000600451c82 */ /* 0x000fc80008000000 */
[----:B------:R-:W-:Y:S01]  /*2ce0*/  @UP1 UMOV UR52, UR4 ;  /* 0x0000000400341c82 */ /* 0x000fe20008000000 */
[----:B------:R-:W-:Y:S05]  /*2cf0*/  BRA.U !UP0, `(.L_x_44) ;  /* 0x0000000108d47547 */ /* 0x000fea000b800000 */
[----:B------:R-:W2:Y:S01]  /*2d00*/  LDCU.128 UR20, c[0x0][0xf10] ;  /* 0x0001e200ff1477ac */ /* 0x000ea20008000c00 */
[----:B------:R-:W4:Y:S01]  /*2d10*/  LDCU UR19, c[0x0][0xf20] ;  /* 0x0001e400ff1377ac */ /* 0x000f220008000800 */
[----:B------:R-:W3:Y:S01]  /*2d20*/  LDCU UR14, c[0x0][0xf0c] ;  /* 0x0001e180ff0e77ac */ /* 0x000ee20008000800 */
[----:B------:R-:W1:Y:S01]  /*2d30*/  LDCU.64 UR8, c[0x0][0xf28] ;  /* 0x0001e500ff0877ac */ /* 0x000e620008000a00 */
[----:B------:R-:W-:Y:S02]  /*2d40*/  UISETP.NE.AND UP3, UPT, UR45, 0x1, UPT ;  /* 0x000000012d00788c */ /* 0x000fe4000bf65270 */
[----:B--2---:R-:W-:Y:S02]  /*2d50*/  UIMAD.WIDE.U32 UR6, UR70, UR23, URZ ;  /* 0x00000017460672a5 */ /* 0x004fe4000f8e00ff */
[----:B------:R-:W-:Y:S02]  /*2d60*/  UIMAD.WIDE.U32 UR4, UR71, UR20, URZ ;  /* 0x00000014470472a5 */ /* 0x000fe4000f8e00ff */
[----:B------:R-:W-:-:S02]  /*2d70*/  UISETP.NE.AND UP0, UPT, UR22, 0x1, UPT ;  /* 0x000000011600788c */ /* 0x000fc4000bf05270 */
[----:B------:R-:W-:Y:S01]  /*2d80*/  UIMAD.WIDE.U32 UR16, UR68, UR23, URZ ;  /* 0x00000017441072a5 */ /* 0x000fe2000f8e00ff */
[----:B------:R-:W-:Y:S02]  /*2d90*/  UMOV UR6, UR7 ;  /* 0x0000000700067c82 */ /* 0x000fe40008000000 */
[----:B------:R-:W-:Y:S01]  /*2da0*/  UMOV UR4, UR5 ;  /* 0x0000000500047c82 */ /* 0x000fe20008000000 */
[----:B----4-:R-:W-:Y:S02]  /*2db0*/  USHF.R.U32.HI UR6, URZ, UR19, UR6 ;  /* 0x00000013ff067299 */ /* 0x010fe40008011606 */
[----:B---3--:R-:W-:Y:S02]  /*2dc0*/  UISETP.NE.AND UP2, UPT, UR14, 0x1, UPT ;  /* 0x000000010e00788c */ /* 0x008fe4000bf45270 */
[----:B------:R-:W-:Y:S02]  /*2dd0*/  USHF.R.U32.HI UR4, URZ, UR21, UR4 ;  /* 0x00000015ff047299 */ /* 0x000fe40008011604 */
[----:B------:R-:W-:-:S02]  /*2de0*/  USEL UR5, UR70, UR6, !UP0 ;  /* 0x0000000646057287 */ /* 0x000fc4000c000000 */
[----:B------:R-:W-:Y:S02]  /*2df0*/  USEL UR6, UR71, UR4, !UP2 ;  /* 0x0000000447067287 */ /* 0x000fe4000d000000 */
[----:B-1----:R-:W-:Y:S01]  /*2e00*/  UIMAD.WIDE.U32 UR10, UR5, UR8, URZ ;  /* 0x00000008050a72a5 */ /* 0x002fe2000f8e00ff */
[----:B------:R-:W-:Y:S01]  /*2e10*/  UMOV UR4, UR17 ;  /* 0x0000001100047c82 */ /* 0x000fe20008000000 */
[----:B------:R-:W-:Y:S02]  /*2e20*/  UIMAD.WIDE.U32 UR12, UR69, UR20, URZ ;  /* 0x00000014450c72a5 */ /* 0x000fe4000f8e00ff */
[----:B------:R-:W-:-:S03]  /*2e30*/  UIMAD.WIDE.U32 UR16, UR6, UR8, URZ ;  /* 0x00000008061072a5 */ /* 0x000fc6000f8e00ff */
[----:B------:R-:W-:Y:S01]  /*2e40*/  UMOV UR10, UR11 ;  /* 0x0000000b000a7c82 */ /* 0x000fe20008000000 */
[----:B------:R-:W-:Y:S02]  /*2e50*/  USHF.R.U32.HI UR4, URZ, UR19, UR4 ;  /* 0x00000013ff047299 */ /* 0x000fe40008011604 */
[----:B------:R-:W-:Y:S01]  /*2e60*/  @UP3 USHF.R.U32.HI UR5, URZ, UR9, UR10 ;  /* 0x00000009ff053299 */ /* 0x000fe2000801160a */
[----:B------:R-:W-:Y:S01]  /*2e70*/  UMOV UR12, UR13 ;  /* 0x0000000d000c7c82 */ /* 0x000fe20008000000 */
[----:B------:R-:W-:Y:S01]  /*2e80*/  UMOV UR16, UR17 ;  /* 0x0000001100107c82 */ /* 0x000fe20008000000 */
[----:B------:R-:W-:Y:S02]  /*2e90*/  USHF.R.U32.HI UR21, URZ, UR21, UR12 ;  /* 0x00000015ff157299 */ /* 0x000fe4000801160c */
[----:B------:R-:W-:Y:S02]  /*2ea0*/  USEL UR4, UR68, UR4, !UP0 ;  /* 0x0000000444047287 */ /* 0x000fe4000c000000 */
[----:B------:R-:W-:-:S02]  /*2eb0*/  @UP3 USHF.R.U32.HI UR6, URZ, UR9, UR16 ;  /* 0x00000009ff063299 */ /* 0x000fc40008011610 */
[----:B------:R-:W-:Y:S02]  /*2ec0*/  UIMAD UR7, UR45, UR5, URZ ;  /* 0x000000052d0772a4 */ /* 0x000fe4000f8e02ff */
[----:B------:R-:W-:Y:S02]  /*2ed0*/  USEL UR5, UR69, UR21, !UP2 ;  /* 0x0000001545057287 */ /* 0x000fe4000d000000 */
[----:B------:R-:W-:Y:S02]  /*2ee0*/  UIMAD UR10, UR45, UR6, URZ ;  /* 0x000000062d0a72a4 */ /* 0x000fe4000f8e02ff */
[----:B------:R-:W-:Y:S02]  /*2ef0*/  UISETP.GE.AND UP0, UPT, UR4, UR7, UPT ;  /* 0x000000070400728c */ /* 0x000fe4000bf06270 */
[----:B------:R-:W-:Y:S02]  /*2f00*/  UIMAD.WIDE.U32 UR12, UR4, UR8, URZ ;  /* 0x00000008040c72a5 */ /* 0x000fe4000f8e00ff */
[----:B------:R-:W-:-:S02]  /*2f10*/  UISETP.GE.OR UP0, UPT, UR5, UR10, UP0 ;  /* 0x0000000a0500728c */ /* 0x000fc40008706670 */
        /* <DEDUP_REMOVED lines=19> */
.L_x_44:
[----:B------:R-:W2:Y:S02]  /*3050*/  LDCU UR4, c[0x0][0xf30] ;  /* 0x0001e600ff0477ac */ /* 0x000ea40008000800 */
[----:B--2---:R-:W-:-:S09]  /*3060*/  UISETP.NE.AND UP0, UPT, UR4, 0x1, UPT ;  /* 0x000000010400788c */ /* 0x004fd2000bf05270 */
[----:B------:R-:W-:Y:S05]  /*3070*/  BRA.U UP0, `(.L_x_45) ;  /* 0x0000000100447547 */ /* 0x000fea000b800000 */
[----:B------:R-:W2:Y:S01]  /*3080*/  LDCU.128 UR8, c[0x0][0xf10] ;  /* 0x0001e200ff0877ac */ /* 0x000ea20008000c00 */
[----:B------:R-:W4:Y:S01]  /*3090*/  LDCU UR12, c[0x0][0xf0c] ;  /* 0x0001e180ff0c77ac */ /* 0x000f220008000800 */
[----:B------:R-:W1:Y:S01]  /*30a0*/  LDCU UR13, c[0x0][0xf20] ;  /* 0x0001e400ff0d77ac */ /* 0x000e620008000800 */
[----:B--2---:R-:W-:Y:S02]  /*30b0*/  UIMAD.WIDE.U32 UR6, UR69, UR8, URZ ;  /* 0x00000008450672a5 */ /* 0x004fe4000f8e00ff */
[----:B------:R-:W-:Y:S02]  /*30c0*/  UIMAD.WIDE.U32 UR4, UR68, UR11, URZ ;  /* 0x0000000b440472a5 */ /* 0x000fe4000f8e00ff */
[----:B----4-:R-:W-:Y:S02]  /*30d0*/  UISETP.NE.AND UP2, UPT, UR12, 0x1, UPT ;  /* 0x000000010c00788c */ /* 0x010fe4000bf45270 */
[----:B------:R-:W-:Y:S01]  /*30e0*/  UISETP.NE.AND UP0, UPT, UR10, 0x1, UPT ;  /* 0x000000010a00788c */ /* 0x000fe2000bf05270 */
[----:B------:R-:W-:-:S02]  /*30f0*/  UMOV UR6, UR7 ;  /* 0x0000000700067c82 */ /* 0x000fc40008000000 */
[----:B------:R-:W-:Y:S01]  /*3100*/  UMOV UR4, UR5 ;  /* 0x0000000500047c82 */ /* 0x000fe20008000000 */
[----:B------:R-:W-:Y:S02]  /*3110*/  USHF.R.U32.HI UR9, URZ, UR9, UR6 ;  /* 0x00000009ff097299 */ /* 0x000fe40008011606 */
[----:B-1----:R-:W-:Y:S02]  /*3120*/  USHF.R.U32.HI UR4, URZ, UR13, UR4 ;  /* 0x0000000dff047299 */ /* 0x002fe40008011604 */
[----:B------:R-:W-:Y:S02]  /*3130*/  USEL UR5, UR69, UR9, !UP2 ;  /* 0x0000000945057287 */ /* 0x000fe4000d000000 */
[----:B------:R-:W-:-:S04]  /*3140*/  USEL UR4, UR68, UR4, !UP0 ;  /* 0x0000000444047287 */ /* 0x000fc8000c000000 */
[----:B------:R-:W-:Y:S02]  /*3150*/  UIADD3 UR6, UPT, UPT, UR5, -UR4, URZ ;  /* 0x8000000405067290 */ /* 0x000fe4000fffe0ff */
[----:B------:R-:W-:Y:S02]  /*3160*/  UIADD3 UR4, UPT, UPT, -UR5, UR4, URZ ;  /* 0x0000000405047290 */ /* 0x000fe4000fffe1ff */
[----:B------:R-:W-:Y:S02]  /*3170*/  UIMAD UR68, UR6, UR10, UR68 ;  /* 0x0000000a064472a4 */ /* 0x000fe4000f8e0244 */
[----:B------:R-:W-:-:S12]  /*3180*/  UIMAD UR69, UR4, UR12, UR69 ;  /* 0x0000000c044572a4 */ /* 0x000fd8000f8e0245 */
.L_x_45:
[----:B------:R-:W-:Y:S01]  /*3190*/  VIADD R11, R11, 0x1 ;  /* 0x000000010b0b7836 */ /* 0x000fe20000000000 */
[----:B------:R-:W-:Y:S02]  /*31a0*/  R2UR UR5, R145 ;  /* 0x00000000910572ca */ /* 0x000fe400000e0000 */
[----:B------:R-:W-:Y:S02]  /*31b0*/  R2UR UR4, R144 ;  /* 0x00000000900472ca */ /* 0x000fe400000e0000 */
[C---:B------:R-:W-:Y:S02]  /*31c0*/  ISETP.NE.AND P0, PT, R11.reuse, 0x2, PT ;  /* 0x000000020b00780c */ /* 0x040fe40003f05270 */
[----:B------:R-:W-:Y:S02]  /*31d0*/  PLOP3.LUT P2, PT, PT, PT, PT, 0x80, 0x8 ;  /* 0x000000000008781c */ /* 0x000fe40003f4f070 */
[----:B-1----:R-:W-:Y:S02]  /*31e0*/  SEL R0, RZ, 0x1, P0 ;  /* 0x00000001ff007807 */ /* 0x002fe40000000000 */
[----:B------:R-:W-:-:S02]  /*31f0*/  SEL R11, R11, RZ, P0 ;  /* 0x000000ff0b0b7207 */ /* 0x000fc40000000000 */
[----:B------:R-:W-:Y:S01]  /*3200*/  LOP3.LUT R10, R10, R0, RZ, 0x3c, !PT ;  /* 0x000000000a0a7212 */ /* 0x000fe200078e3cff */
[----:B------:R-:W-:Y:S02]  /*3210*/  UIADD3 UR20, UPT, UPT, UR69, UR5, URZ ;  /* 0x0000000545147290 */ /* 0x000fe4000fffe0ff */
[----:B------:R-:W-:Y:S01]  /*3220*/  UIADD3 UR16, UPT, UPT, UR68, UR4, URZ ;  /* 0x0000000444107290 */ /* 0x000fe2000fffe0ff */
[----:B------:R-:W-:Y:S11]  /*3230*/  BRA.U UP1, `(.L_x_46) ;  /* 0xffffffe901ec7547 */ /* 0x000ff6000b83ffff */
[----:B------:R-:W-:Y:S01]  /*3240*/  UIADD3 UR15, UPT, UPT, UR15, 0x10, URZ ;  /* 0x000000100f0f7890 */ /* 0x000fe2000fffe0ff */
[----:B------:R-:W-:-:S03]  /*3250*/  SHF.L.U32 R2, R12, 0x1f, RZ ;  /* 0x0000001f0c027819 */ /* 0x000fc600000006ff */
[----:B------:R-:W-:-:S09]  /*3260*/  ULEA UR4, UR29, UR15, 0x3 ;  /* 0x0000000f1d047291 */ /* 0x000fd2000f8e18ff */
[----:B------:R-:W1:Y:S02]  /*3270*/  SYNCS.PHASECHK.TRANS64.TRYWAIT P0, [UR4], R2 ;  /* 0x00000002ff0075a7 */ /* 0x000e640008001104 */
[----:B-1----:R-:W-:Y:S05]  /*3280*/  @!P0 BRA `(.L_x_47) ;  /* 0x000000a000308947 */ /* 0x002fea0003800000 */
.L_x_154:
[----:B------:R-:W-:-:S04]  /*3290*/  UIADD3 UR4, UPT, UPT, UR29, 0x1, URZ ;  /* 0x000000011d047890 */ /* 0x000fc8000fffe0ff */
[----:B------:R-:W-:-:S04]  /*32a0*/  UISETP.NE.AND UP0, UPT, UR4, 0x2, UPT ;  /* 0x000000020400788c */ /* 0x000fc8000bf05270 */
[----:B------:R-:W-:Y:S02]  /*32b0*/  USEL UR5, URZ, 0x1, UP0 ;  /* 0x00000001ff057887 */ /* 0x000fe40008000000 */
[----:B------:R-:W-:-:S04]  /*32c0*/  USEL UR4, UR4, URZ, UP0 ;  /* 0x000000ff04047287 */ /* 0x000fc80008000000 */
[----:B------:R-:W-:Y:S01]  /*32d0*/  ULEA UR4, UR4, UR15, 0x3 ;  /* 0x0000000f04047291 */ /* 0x000fe2000f8e18ff */
[----:B-1----:R-:W-:-:S04]  /*32e0*/  LOP3.LUT R2, R12, UR5, RZ, 0x3c, !PT ;  /* 0x000000050c027c12 */ /* 0x002fc8000f8e3cff */
[----:B------:R-:W-:Y:S01]  /*32f0*/  SHF.L.U32 R2, R2, 0x1f, RZ ;  /* 0x0000001f02027819 */ /* 0x000fe200000006ff */
[----:B------:R-:W-:-:S07]  /*3300*/  IMAD.U32 R0, RZ, RZ, UR4 ;  /* 0x00000004ff007e24 */ /* 0x000fce000f8e00ff */
.L_x_48:
[----:B-1----:R1:W2:Y:S02]  /*3310*/  SYNCS.PHASECHK.TRANS64.TRYWAIT P0, [R0+URZ], R2 ;  /* 0x00000002000075a7 */ /* 0x0022a400080011ff */
[----:B--2---:R-:W-:Y:S05]  /*3320*/  @!P0 NANOSLEEP.SYNCS 0x989680 ;  /* 0x009896800000895d */ /* 0x004fea0003900000 */
[----:B------:R-:W2:Y:S02]  /*3330*/  @!P0 SYNCS.PHASECHK.TRANS64 P0, [R0+URZ], R2 ;  /* 0x00000002000085a7 */ /* 0x000ea400080010ff */
[----:B--2---:R-:W-:Y:S05]  /*3340*/  @P0 EXIT ;  /* 0x000000000000094d */ /* 0x004fea0003800000 */
[----:B------:R-:W-:Y:S05]  /*3350*/  BRA `(.L_x_48) ;  /* 0xfffffffc00ec7947 */ /* 0x000fea000383ffff */
.L_x_22:
[----:B------:R-:W1:Y:S02]  /*3360*/  S2UR UR4, SR_CgaCtaId ;  /* 0x00000000000479c3 */ /* 0x000e640000008800 */
[----:B-1----:R-:W-:-:S04]  /*3370*/  UISETP.NE.AND UP0, UPT, UR4, URZ, UPT ;  /* 0x000000ff0400728c */ /* 0x002fc8000bf05270 */
[----:B------:R-:W-:-:S09]  /*3380*/  UISETP.NE.OR UP0, UPT, UR17, 0x1, UP0 ;  /* 0x000000011100788c */ /* 0x000fd20008705670 */
[----:B------:R-:W-:Y:S05]  /*3390*/  BRA.U UP0, `(.L_x_49) ;  /* 0x0000000500507547 */ /* 0x000fea000b800000 */
[----:B------:R-:W1:Y:S01]  /*33a0*/  S2UR UR5, SR_CgaCtaId ;  /* 0x00000000000579c3 */ /* 0x000e620000008800 */
[----:B------:R-:W-:Y:S01]  /*33b0*/  HFMA2 R3, -RZ, RZ, 0, 0 ;  /* 0x00000000ff037431 */ /* 0x000fe200000001ff */
[----:B------:R-:W-:Y:S01]  /*33c0*/  UMOV UR4, 0x400 ;  /* 0x0000040000047882 */ /* 0x000fe20000000000 */
[----:B------:R-:W-:Y:S01]  /*33d0*/  ISETP.GE.U32.AND P2, PT, R4, 0x10, PT ;  /* 0x000000100400780c */ /* 0x000fe20003f46070 */
[----:B------:R-:W-:Y:S01]  /*33e0*/  IMAD.MOV.U32 R12, RZ, RZ, 0x1 ;  /* 0x00000001ff0c7424 */ /* 0x000fe200078e00ff */
[----:B------:R-:W-:Y:S01]  /*33f0*/  CS2R R6, SRZ ;  /* 0x0000000000067805 */ /* 0x000fe2000001ff00 */
[----:B------:R-:W-:Y:S01]  /*3400*/  IMAD.MOV.U32 R5, RZ, RZ, RZ ;  /* 0x000000ffff057224 */ /* 0x000fe200078e00ff */
[----:B-1----:R-:W-:-:S03]  /*3410*/  ULEA UR6, UR5, UR4, 0x18 ;  /* 0x0000000405067291 */ /* 0x002fc6000f8ec0ff */
[----:B------:R-:W-:-:S09]  /*3420*/  UMOV UR5, URZ ;  /* 0x000000ff00057c82 */ /* 0x000fd20008000000 */
.L_x_53:
[----:B------:R-:W-:Y:S02]  /*3430*/  LEA R0, R3, UR6, 0x3 ;  /* 0x0000000603007c11 */ /* 0x000fe4000f8e18ff */
[----:B------:R-:W-:-:S03]  /*3440*/  SHF.L.U32 R8, R5, 0x1f, RZ ;  /* 0x0000001f05087819 */ /* 0x000fc600000006ff */
[----:B------:R-:W-:Y:S01]  /*3450*/  VIADD R9, R0, 0xb0 ;  /* 0x000000b000097836 */ /* 0x000fe20000000000 */
[----:B------:R-:W1:Y:S02]  /*3460*/  SYNCS.PHASECHK.TRANS64.TRYWAIT P0, [R0+URZ+0xa0], R8 ;  /* 0x0000a008000075a7 */ /* 0x000e6400080011ff */
[----:B-1----:R-:W-:Y:S05]  /*3470*/  @!P0 BRA `(.L_x_50) ;  /* 0x0000009c00cc8947 */ /* 0x002fea0003800000 */
.L_x_155:
[----:B------:R-:W-:Y:S01]  /*3480*/  ULEA UR4, UR5, UR6, 0x3 ;  /* 0x0000000605047291 */ /* 0x000fe2000f8e18ff */
[----:B-1----:R-:W-:Y:S01]  /*3490*/  PRMT R0, RZ, 0x654, R9 ;  /* 0x00000654ff007816 */ /* 0x002fe20000000009 */
[----:B------:R-:W-:Y:S01]  /*34a0*/  @!P2 IMAD.MOV.U32 R8, RZ, RZ, 0x10 ;  /* 0x00000010ff08a424 */ /* 0x000fe200078e00ff */
[----:B------:R-:W-:Y:S01]  /*34b0*/  SHF.L.U32 R9, R12, 0x1f, RZ ;  /* 0x0000001f0c097819 */ /* 0x000fe200000006ff */
[----:B------:R-:W-:Y:S01]  /*34c0*/  UIADD3 UR7, UPT, UPT, UR4, 0x70, URZ ;  /* 0x0000007004077890 */ /* 0x000fe2000fffe0ff */
[----:B------:R1:W-:Y:S05]  /*34d0*/  SYNCS.ARRIVE.TRANS64.RED.A1T0 RZ, [R0+URZ], RZ ;  /* 0x000000ff00ff79a7 */ /* 0x0003ea00081004ff */
[----:B------:R-:W-:Y:S01]  /*34e0*/  IMAD.U32 R10, RZ, RZ, UR7 ;  /* 0x00000007ff0a7e24 */ /* 0x000fe2000f8e00ff */
[----:B------:R-:W2:Y:S04]  /*34f0*/  SYNCS.PHASECHK.TRANS64.TRYWAIT P0, [UR4+0x80], R9 ;  /* 0x00008009ff0075a7 */ /* 0x000ea80008001104 */
[----:B------:R-:W-:Y:S01]  /*3500*/  PRMT R10, R4, 0x654, R10 ;  /* 0x00000654040a7816 */ /* 0x000fe2000000000a */
[----:B-12---:R-:W-:Y:S06]  /*3510*/  @!P0 BRA `(.L_x_51) ;  /* 0x0000009c00b88947 */ /* 0x006fec0003800000 */
.L_x_157:
[----:B------:R-:W-:Y:S01]  /*3520*/  ULEA UR8, UR5, UR6, 0x4 ;  /* 0x0000000605087291 */ /* 0x000fe2000f8e20ff */
[----:B------:R-:W-:Y:S01]  /*3530*/  SEL R2, R10, R2, !P2 ;  /* 0x000000020a027207 */ /* 0x000fe20005000000 */
[----:B------:R-:W-:Y:S01]  /*3540*/  UIADD3 UR9, UPT, UPT, UR4, 0x70, URZ ;  /* 0x0000007004097890 */ /* 0x000fe2000fffe0ff */
[----:B-1----:R-:W-:Y:S01]  /*3550*/  LEA R0, R7, UR6, 0x3 ;  /* 0x0000000607007c11 */ /* 0x002fe2000f8e18ff */
[----:B------:R-:W-:Y:S01]  /*3560*/  UIADD3 UR8, UPT, UPT, UR8, 0xd0, URZ ;  /* 0x000000d008087890 */ /* 0x000fe2000fffe0ff */
[----:B------:R1:W-:Y:S01]  /*3570*/  @!P2 SYNCS.ARRIVE.TRANS64.RED RZ, [R2+URZ], R8 ;  /* 0x0000000802ffa9a7 */ /* 0x0003e200080004ff */
[----:B------:R-:W-:Y:S01]  /*3580*/  UIADD3 UR4, UPT, UPT, UR5, 0x1, URZ ;  /* 0x0000000105047890 */ /* 0x000fe2000fffe0ff */
[----:B------:R-:W-:-:S03]  /*3590*/  VIADD R3, R3, 0x1 ;  /* 0x0000000103037836 */ /* 0x000fc60000000000 */
[----:B------:R-:W-:Y:S02]  /*35a0*/  UISETP.NE.AND UP0, UPT, UR4, 0x2, UPT ;  /* 0x000000020400788c */ /* 0x000fe4000bf05270 */
[----:B------:R-:W-:Y:S01]  /*35b0*/  ISETP.NE.AND P0, PT, R3, 0x2, PT ;  /* 0x000000020300780c */ /* 0x000fe20003f05270 */
[----:B------:R-:W-:Y:S06]  /*35c0*/  UGETNEXTWORKID.BROADCAST [UR8], [UR9] ;  /* 0x00000000080073ca */ /* 0x000fec0008000100 */
[----:B------:R-:W-:Y:S02]  /*35d0*/  USEL UR7, URZ, 0x1, UP0 ;  /* 0x00000001ff077887 */ /* 0x000fe40008000000 */
[----:B------:R-:W-:-:S04]  /*35e0*/  USEL UR5, UR4, URZ, UP0 ;  /* 0x000000ff04057287 */ /* 0x000fc80008000000 */
[----:B------:R-:W-:Y:S02]  /*35f0*/  LOP3.LUT R12, R12, UR7, RZ, 0x3c, !PT ;  /* 0x000000070c0c7c12 */ /* 0x000fe4000f8e3cff */
[----:B-1----:R-:W-:-:S04]  /*3600*/  SHF.L.U32 R8, R6, 0x1f, RZ ;  /* 0x0000001f06087819 */ /* 0x002fc800000006ff */
[----:B------:R-:W1:Y:S02]  /*3610*/  SYNCS.PHASECHK.TRANS64.TRYWAIT P1, [R0+URZ+0x70], R8 ;  /* 0x00007008000075a7 */ /* 0x000e6400080211ff */
[----:B-1----:R-:W-:Y:S05]  /*3620*/  @!P1 BRA `(.L_x_52) ;  /* 0x0000009c008c9947 */ /* 0x002fea0003800000 */
.L_x_158:
[----:B-1----:R-:W-:Y:S01]  /*3630*/  LEA R8, R7, UR6, 0x4 ;  /* 0x0000000607087c11 */ /* 0x002fe2000f8e20ff */
[----:B------:R-:W-:Y:S01]  /*3640*/  VIADD R0, R0, 0x80 ;  /* 0x0000008000007836 */ /* 0x000fe20000000000 */
[----:B------:R-:W-:Y:S01]  /*3650*/  SEL R3, R3, RZ, P0 ;  /* 0x000000ff03037207 */ /* 0x000fe20000000000 */
[----:B------:R-:W-:-:S03]  /*3660*/  VIADD R7, R7, 0x1 ;  /* 0x0000000107077836 */ /* 0x000fc60000000000 */
[----:B------:R-:W1:Y:S01]  /*3670*/  LDS.128 R8, [R8+0xd0] ;  /* 0x0000d00008087984 */ /* 0x000e620000000c00 */
[----:B------:R-:W-:Y:S02]  /*3680*/  PRMT R0, RZ, 0x654, R0 ;  /* 0x00000654ff007816 */ /* 0x000fe40000000000 */
[C---:B------:R-:W-:Y:S01]  /*3690*/  ISETP.NE.AND P1, PT, R7.reuse, 0x2, PT ;  /* 0x000000020700780c */ /* 0x040fe20003f25270 */
[----:B------:R-:W-:Y:S01]  /*36a0*/  @!PT LDS RZ, [RZ] ;  /* 0x00000000fffff984 */ /* 0x000fe20000000800 */
[----:B------:R-:W-:Y:S01]  /*36b0*/  @!PT LDS RZ, [RZ] ;  /* 0x00000000fffff984 */ /* 0x000fe20000000800 */
[----:B------:R-:W-:Y:S01]  /*36c0*/  @!PT LDS RZ, [RZ] ;  /* 0x00000000fffff984 */ /* 0x000fe20000000800 */
[----:B------:R-:W-:Y:S01]  /*36d0*/  @!PT LDS RZ, [RZ] ;  /* 0x00000000fffff984 */ /* 0x000fe20000000800 */
[----:B------:R2:W-:Y:S06]  /*36e0*/  MEMBAR.ALL.CTA ;  /* 0x0000000000007992 */ /* 0x0005ec0000008000 */
[----:B--2---:R-:W2:Y:S01]  /*36f0*/  FENCE.VIEW.ASYNC.S ;  /* 0x00000000000073c6 */ /* 0x004ea20000000000 */
[----:B------:R-:W-:Y:S01]  /*3700*/  SEL R7, R7, RZ, P1 ;  /* 0x000000ff07077207 */ /* 0x000fe20000800000 */
[----:B--2---:R2:W-:Y:S01]  /*3710*/  SYNCS.ARRIVE.TRANS64.RED.A1T0 RZ, [R0+URZ], RZ ;  /* 0x000000ff00ff79a7 */ /* 0x0045e200081004ff */
[----:B-1----:R-:W-:-:S02]  /*3720*/  LOP3.LUT P3, RZ, R10, 0x1, RZ, 0xc0, !PT ;  /* 0x000000010aff7812 */ /* 0x002fc4000786c0ff */
[----:B------:R-:W-:-:S04]  /*3730*/  SEL R8, RZ, 0x1, P1 ;  /* 0x00000001ff087807 */ /* 0x000fc80000800000 */
[----:B------:R-:W-:Y:S02]  /*3740*/  LOP3.LUT R6, R6, R8, RZ, 0x3c, !PT ;  /* 0x0000000806067212 */ /* 0x000fe400078e3cff */
[----:B--2---:R-:W-:-:S04]  /*3750*/  SEL R0, RZ, 0x1, P0 ;  /* 0x00000001ff007807 */ /* 0x004fc80000000000 */
[----:B------:R-:W-:Y:S01]  /*3760*/  LOP3.LUT R5, R5, R0, RZ, 0x3c, !PT ;  /* 0x0000000005057212 */ /* 0x000fe200078e3cff */
[----:B------:R-:W-:Y:S06]  /*3770*/  @P3 BRA `(.L_x_53) ;  /* 0xfffffffc002c3947 */ /* 0x000fec000383ffff */
[----:B------:R-:W-:Y:S01]  /*3780*/  ULEA UR4, UR5, UR6, 0x3 ;  /* 0x0000000605047291 */ /* 0x000fe2000f8e18ff */
[----:B------:R-:W-:-:S08]  /*3790*/  SHF.L.U32 R2, R12, 0x1f, RZ ;  /* 0x0000001f0c027819 */ /* 0x000fd000000006ff */
[----:B------:R-:W1:Y:S02]  /*37a0*/  SYNCS.PHASECHK.TRANS64 P0, [UR4+0x80], R2 ;  /* 0x00008002ff0075a7 */ /* 0x000e640008001004 */
[----:B-1----:R-:W-:Y:S05]  /*37b0*/  @P0 BRA `(.L_x_54) ;  /* 0x0000000000080947 */ /* 0x002fea0003800000 */
[----:B------:R-:W1:Y:S02]  /*37c0*/  SYNCS.PHASECHK.TRANS64.TRYWAIT P0, [UR4+0x80], R2 ;  /* 0x00008002ff0075a7 */ /* 0x000e640008001104 */
[----:B-1----:R-:W-:Y:S05]  /*37d0*/  @!P0 BRA `(.L_x_55) ;  /* 0x0000009c00348947 */ /* 0x002fea0003800000 */
.L_x_54:
[----:B------:R-:W-:-:S04]  /*37e0*/  UIADD3 UR7, UPT, UPT, UR5, 0x1, URZ ;  /* 0x0000000105077890 */ /* 0x000fc8000fffe0ff */
[----:B------:R-:W-:-:S04]  /*37f0*/  UISETP.NE.AND UP0, UPT, UR7, 0x2, UPT ;  /* 0x000000020700788c */ /* 0x000fc8000bf05270 */
[----:B------:R-:W-:Y:S02]  /*3800*/  USEL UR8, URZ, 0x1, UP0 ;  /* 0x00000001ff087887 */ /* 0x000fe40008000000 */
[----:B------:R-:W-:-:S04]  /*3810*/  USEL UR7, UR7, URZ, UP0 ;  /* 0x000000ff07077287 */ /* 0x000fc80008000000 */
[----:B------:R-:W-:Y:S01]  /*3820*/  ULEA UR7, UR7, UR6, 0x3 ;  /* 0x0000000607077291 */ /* 0x000fe2000f8e18ff */
[----:B-1----:R-:W-:-:S04]  /*3830*/  LOP3.LUT R2, R12, UR8, RZ, 0x3c, !PT ;  /* 0x000000080c027c12 */ /* 0x002fc8000f8e3cff */
[----:B------:R-:W-:-:S04]  /*3840*/  SHF.L.U32 R0, R2, 0x1f, RZ ;  /* 0x0000001f02007819 */ /* 0x000fc800000006ff */
[----:B------:R-:W1:Y:S02]  /*3850*/  SYNCS.PHASECHK.TRANS64 P0, [UR7+0x80], R0 ;  /* 0x00008000ff0075a7 */ /* 0x000e640008001007 */
[----:B-1----:R-:W-:Y:S05]  /*3860*/  @P0 EXIT ;  /* 0x000000000000094d */ /* 0x002fea0003800000 */
[----:B------:R-:W-:Y:S02]  /*3870*/  SHF.L.U32 R2, R2, 0x1f, RZ ;  /* 0x0000001f02027819 */ /* 0x000fe400000006ff */
[----:B------:R-:W-:-:S07]  /*3880*/  MOV R0, UR7 ;  /* 0x0000000700007c02 */ /* 0x000fce0008000f00 */
.L_x_56:
[----:B-1----:R1:W2:Y:S02]  /*3890*/  SYNCS.PHASECHK.TRANS64.TRYWAIT P0, [R0+URZ+0x80], R2 ;  /* 0x00008002000075a7 */ /* 0x0022a400080011ff */
[----:B--2---:R-:W-:Y:S05]  /*38a0*/  @!P0 NANOSLEEP.SYNCS 0x989680 ;  /* 0x009896800000895d */ /* 0x004fea0003900000 */
[----:B------:R-:W2:Y:S02]  /*38b0*/  @!P0 SYNCS.PHASECHK.TRANS64 P0, [R0+URZ+0x80], R2 ;  /* 0x00008002000085a7 */ /* 0x000ea400080010ff */
[----:B--2---:R-:W-:Y:S05]  /*38c0*/  @P0 EXIT ;  /* 0x000000000000094d */ /* 0x004fea0003800000 */
[----:B------:R-:W-:Y:S05]  /*38d0*/  BRA `(.L_x_56) ;  /* 0xfffffffc00ec7947 */ /* 0x000fea000383ffff */
.L_x_49:
[----:B------:R-:W-:Y:S05]  /*38e0*/  BRA.U UP4, `(.L_x_57) ;  /* 0x0000002104007547 */ /* 0x000fea000b800000 */
[----:B------:R-:W1:Y:S01]  /*38f0*/  S2UR UR7, SR_CgaCtaId ;  /* 0x00000000000779c3 */ /* 0x000e620000008800 */
[----:B------:R-:W-:Y:S01]  /*3900*/  UMOV UR4, 0x40 ;  /* 0x0000004000047882 */ /* 0x000fe20000000000 */
[----:B------:R-:W-:Y:S01]  /*3910*/  NOP ;  /* 0x0000000000007918 */ /* 0x000fe20000000000 */
[----:B------:R-:W-:Y:S01]  /*3920*/  UMOV UR6, 0x400 ;  /* 0x0000040000067882 */ /* 0x000fe20000000000 */
[----:B-1----:R-:W-:Y:S02]  /*3930*/  ULEA UR5, UR7, UR4, 0x18 ;  /* 0x0000000407057291 */ /* 0x002fe4000f8ec0ff */
[----:B------:R-:W-:-:S07]  /*3940*/  ULEA UR6, UR7, UR6, 0x18 ;  /* 0x0000000607067291 */ /* 0x000fce000f8ec0ff */
[----:B------:R-:W1:Y:S02]  /*3950*/  LDS.U8 R4, [UR5+0x1c] ;  /* 0x00001c05ff047984 */ /* 0x000e640008000000 */
[----:B-1----:R-:W-:-:S13]  /*3960*/  ISETP.NE.AND P0, PT, R4, RZ, PT ;  /* 0x000000ff0400720c */ /* 0x002fda0003f05270 */
[----:B------:R-:W-:Y:S05]  /*3970*/  @P0 BRA `(.L_x_58) ;  /* 0x0000000400140947 */ /* 0x000fea0003800000 */
[----:B------:R-:W1:Y:S02]  /*3980*/  S2UR UR7, SR_CgaCtaId ;  /* 0x00000000000779c3 */ /* 0x000e640000008800 */
[----:B-1----:R-:W-:Y:S02]  /*3990*/  ULOP3.LUT UR4, UR7, 0x1, URZ, 0xc0, !UPT ;  /* 0x0000000107047892 */ /* 0x002fe4000f8ec0ff */
[----:B------:R-:W-:Y:S02]  /*39a0*/  ULOP3.LUT UR8, UR7, 0x1, URZ, 0x3c, !UPT ;  /* 0x0000000107087892 */ /* 0x000fe4000f8e3cff */
[----:B------:R-:W-:Y:S02]  /*39b0*/  UISETP.NE.U32.AND UP1, UPT, UR4, 0x1, UPT ;  /* 0x000000010400788c */ /* 0x000fe4000bf25070 */
[----:B------:R-:W-:-:S07]  /*39c0*/  UIADD3 UR7, UPT, UPT, UR5, 0x8, URZ ;  /* 0x0000000805077890 */ /* 0x000fce000fffe0ff */
[----:B------:R-:W-:Y:S05]  /*39d0*/  BRA.U !UP1, `(.L_x_59) ;  /* 0x00000001099c7547 */ /* 0x000fea000b800000 */
[----:B------:R-:W-:Y:S01]  /*39e0*/  ELECT P0, URZ, PT ;  /* 0x0000000000ff782f */ /* 0x000fe20003800000 */
[----:B------:R-:W-:-:S12]  /*39f0*/  BSSY B0, `(.L_x_59) ;  /* 0x0000025000007945 */ /* 0x000fd80003800000 */
[----:B------:R-:W-:Y:S05]  /*3a00*/  @!P0 BRA `(.L_x_60) ;  /* 0x00000000008c8947 */ /* 0x000fea0003800000 */
[----:B------:R-:W-:-:S05]  /*3a10*/  UMOV UR4, 0x10 ;  /* 0x0000001000047882 */ /* 0x000fca0000000000 */
[----:B------:R-:W-:Y:S04]  /*3a20*/  DEPBAR.LE SB1, 0x36 ;  /* 0x00009d800000791a */ /* 0x000fe80000000000 */
[----:B------:R-:W1:Y:S02]  /*3a30*/  UTCATOMSWS.2CTA.FIND_AND_SET.ALIGN UP0, UR4, UR4 ;  /* 0x00000004000475e3 */ /* 0x000e640008200800 */
[----:B-1----:R-:W-:Y:S01]  /*3a40*/  MOV R11, UR4 ;  /* 0x00000004000b7c02 */ /* 0x002fe20008000f00 */
[----:B------:R-:W-:Y:S06]  /*3a50*/  BRA.U UP0, `(.L_x_61) ;  /* 0x0000000100187547 */ /* 0x000fec000b800000 */
.L_x_62:
[----:B------:R-:W-:Y:S05]  /*3a60*/  NANOSLEEP 0x64 ;  /* 0x000000640000795d */ /* 0x000fea0003800000 */
[----:B------:R-:W-:-:S05]  /*3a70*/  UMOV UR4, 0x10 ;  /* 0x0000001000047882 */ /* 0x000fca0000000000 */
[----:B------:R-:W-:Y:S04]  /*3a80*/  DEPBAR.LE SB1, 0x36 ;  /* 0x00009d800000791a */ /* 0x000fe80000000000 */
[----:B------:R-:W1:Y:S02]  /*3a90*/  UTCATOMSWS.2CTA.FIND_AND_SET.ALIGN UP0, UR4, UR4 ;  /* 0x00000004000475e3 */ /* 0x000e640008200800 */
[----:B-1----:R-:W-:Y:S01]  /*3aa0*/  MOV R11, UR4 ;  /* 0x00000004000b7c02 */ /* 0x002fe20008000f00 */
[----:B------:R-:W-:Y:S05]  /*3ab0*/  BRA.U !UP0, `(.L_x_62) ;  /* 0xfffffffd08e87547 */ /* 0x000fea000b83ffff */
.L_x_61:
[----:B------:R-:W1:Y:S01]  /*3ac0*/  LDS R7, [UR5+0x10] ;  /* 0x00001005ff077984 */ /* 0x000e620008000800 */
[----:B------:R-:W-:Y:S01]  /*3ad0*/  IMAD.U32 R5, RZ, RZ, UR6 ;  /* 0x00000006ff057e24 */ /* 0x000fe2000f8e00ff */
[----:B------:R-:W-:-:S03]  /*3ae0*/  MOV R4, UR8 ;  /* 0x0000000800047c02 */ /* 0x000fc60008000f00 */
[----:B------:R-:W-:Y:S01]  /*3af0*/  VIADD R5, R5, 0xf0 ;  /* 0x000000f005057836 */ /* 0x000fe20000000000 */
[----:B-1----:R-:W-:-:S04]  /*3b00*/  SHF.L.U32 R7, R7, 0x1f, RZ ;  /* 0x0000001f07077819 */ /* 0x002fc800000006ff */
[----:B------:R-:W1:Y:S02]  /*3b10*/  SYNCS.PHASECHK.TRANS64.TRYWAIT P0, [UR5+0x8], R7 ;  /* 0x00000807ff0075a7 */ /* 0x000e640008001105 */
[----:B-1----:R-:W-:Y:S05]  /*3b20*/  @P0 BRA `(.L_x_63) ;  /* 0x0000000000080947 */ /* 0x002fea0003800000 */
[----:B------:R-:W1:Y:S02]  /*3b30*/  SYNCS.PHASECHK.TRANS64.TRYWAIT P0, [UR5+0x8], R7 ;  /* 0x00000807ff0075a7 */ /* 0x000e640008001105 */
[----:B-1----:R-:W-:Y:S05]  /*3b40*/  @!P0 BRA `(.L_x_64) ;  /* 0x0000009800708947 */ /* 0x002fea0003800000 */
.L_x_63:
[----:B-1----:R-:W-:Y:S01]  /*3b50*/  HFMA2 R6, -RZ, RZ, 0, 5.9604644775390625e-08 ;  /* 0x00000001ff067431 */ /* 0x002fe200000001ff */
[----:B------:R-:W-:Y:S01]  /*3b60*/  UPRMT UR4, UR8, 0x654, UR7 ;  /* 0x0000065408047896 */ /* 0x000fe20008000007 */
[----:B------:R-:W-:Y:S01]  /*3b70*/  IMAD.MOV.U32 R9, RZ, RZ, 0xffff ;  /* 0x0000ffffff097424 */ /* 0x000fe200078e00ff */
[----:B------:R-:W-:Y:S01]  /*3b80*/  PRMT R4, R4, 0x654, R5 ;  /* 0x0000065404047816 */ /* 0x000fe20000000005 */
[----:B------:R-:W-:Y:S02]  /*3b90*/  IMAD.MOV.U32 R7, RZ, RZ, 0x4 ;  /* 0x00000004ff077424 */ /* 0x000fe400078e00ff */
[----:B------:R-:W-:Y:S01]  /*3ba0*/  IMAD.SHL.U32 R10, R11, 0x20, RZ ;  /* 0x000000200b0a7824 */ /* 0x000fe200078e00ff */
[----:B------:R-:W-:Y:S02]  /*3bb0*/  MOV R5, UR4 ;  /* 0x0000000400057c02 */ /* 0x000fe40008000f00 */
[-C--:B------:R-:W-:Y:S01]  /*3bc0*/  SHF.L.U32 R9, R9, R11.reuse, RZ ;  /* 0x0000000b09097219 */ /* 0x080fe200000006ff */
[----:B------:R1:W-:Y:S01]  /*3bd0*/  SYNCS.ARRIVE.TRANS64.RED RZ, [UR4], R7 ;  /* 0x00000007ffff79a7 */ /* 0x0003e20008000404 */
[----:B------:R-:W-:Y:S01]  /*3be0*/  SHF.L.U32 R8, R6, R11, RZ ;  /* 0x0000000b06087219 */ /* 0x000fe200000006ff */
[----:B------:R1:W-:Y:S04]  /*3bf0*/  STS [UR6+0xf0], R10 ;  /* 0x0000f00aff007988 */ /* 0x0003e80008000806 */
[----:B------:R1:W-:Y:S04]  /*3c00*/  STAS [R4.64], R11 ;  /* 0x0000000b04007dbd */ /* 0x0003e8000c0008ff */
[----:B------:R1:W-:Y:S04]  /*3c10*/  ATOMS.OR RZ, [UR5+0x14], R9 ;  /* 0x00001409ffff798c */ /* 0x0003e8000b000005 */
[----:B------:R1:W-:Y:S04]  /*3c20*/  ATOMS.OR RZ, [UR5+0x18], R8 ;  /* 0x00001808ffff798c */ /* 0x0003e8000b000005 */
[----:B------:R1:W-:Y:S02]  /*3c30*/  ATOMS.XOR RZ, [UR5+0x10], R6 ;  /* 0x00001006ffff798c */ /* 0x0003e4000b800005 */
.L_x_60:
[----:B------:R-:W-:Y:S05]  /*3c40*/  BSYNC B0 ;  /* 0x0000000000007941 */ /* 0x000fea0003800000 */
.L_x_59:
[----:B------:R-:W-:Y:S05]  /*3c50*/  BRA.U UP1, `(.L_x_65) ;  /* 0x00000001016c7547 */ /* 0x000fea000b800000 */
[----:B------:R-:W-:-:S03]  /*3c60*/  UMOV UR4, 0xffffffff ;  /* 0xffffffff00047882 */ /* 0x000fc60000000000 */
[----:B------:R-:W-:Y:S05]  /*3c70*/  BRA.DIV UR4, `(.L_x_66) ;  /* 0x0000009a043c7947 */ /* 0x000fea000b800000 */
[----:B------:R-:W-:-:S13]  /*3c80*/  ELECT P6, URZ, PT ;  /* 0x0000000000ff782f */ /* 0x000fda00038c0000 */
.L_x_162:
[----:B------:R-:W-:Y:S05]  /*3c90*/  @!P6 BRA `(.L_x_65) ;  /* 0x00000000005ce947 */ /* 0x000fea0003800000 */
[----:B-1----:R-:W1:Y:S02]  /*3ca0*/  LDS R5, [UR5+0x10] ;  /* 0x00001005ff057984 */ /* 0x002e640008000800 */
[----:B-1----:R-:W-:-:S04]  /*3cb0*/  SHF.L.U32 R5, R5, 0x1f, RZ ;  /* 0x0000001f05057819 */ /* 0x002fc800000006ff */
[----:B------:R-:W1:Y:S02]  /*3cc0*/  SYNCS.PHASECHK.TRANS64.TRYWAIT P0, [UR5+0x8], R5 ;  /* 0x00000805ff0075a7 */ /* 0x000e640008001105 */
[----:B-1----:R-:W-:Y:S05]  /*3cd0*/  @P0 BRA `(.L_x_67) ;  /* 0x0000000000080947 */ /* 0x002fea0003800000 */
[----:B------:R-:W1:Y:S02]  /*3ce0*/  SYNCS.PHASECHK.TRANS64.TRYWAIT P0, [UR5+0x8], R5 ;  /* 0x00000805ff0075a7 */ /* 0x000e640008001105 */
[----:B-1----:R-:W-:Y:S05]  /*3cf0*/  @!P0 BRA `(.L_x_68) ;  /* 0x00000098003c8947 */ /* 0x002fea0003800000 */
.L_x_67:
[----:B------:R-:W2:Y:S01]  /*3d00*/  LDS R7, [UR6+0xf0] ;  /* 0x0000f006ff077984 */ /* 0x000ea20008000800 */
[----:B-1----:R-:W-:Y:S02]  /*3d10*/  HFMA2 R4, -RZ, RZ, 0, 5.9604644775390625e-08 ;  /* 0x00000001ff047431 */ /* 0x002fe400000001ff */
[----:B------:R-:W-:Y:S01]  /*3d20*/  IMAD.MOV.U32 R5, RZ, RZ, 0xffff ;  /* 0x0000ffffff057424 */ /* 0x000fe200078e00ff */
[----:B------:R-:W-:Y:S01]  /*3d30*/  UPRMT UR4, UR8, 0x654, UR7 ;  /* 0x0000065408047896 */ /* 0x000fe20008000007 */
[----:B--2---:R-:W-:-:S03]  /*3d40*/  IMAD.SHL.U32 R6, R7, 0x20, RZ ;  /* 0x0000002007067824 */ /* 0x004fc600078e00ff */
[-C--:B------:R-:W-:Y:S02]  /*3d50*/  SHF.L.U32 R5, R5, R7.reuse, RZ ;  /* 0x0000000705057219 */ /* 0x080fe400000006ff */
[----:B------:R-:W-:Y:S01]  /*3d60*/  SHF.L.U32 R7, R4, R7, RZ ;  /* 0x0000000704077219 */ /* 0x000fe200000006ff */
[----:B------:R2:W-:Y:S04]  /*3d70*/  STS [UR6+0xf0], R6 ;  /* 0x0000f006ff007988 */ /* 0x0005e80008000806 */
[----:B------:R2:W-:Y:S04]  /*3d80*/  ATOMS.OR RZ, [UR5+0x14], R5 ;  /* 0x00001405ffff798c */ /* 0x0005e8000b000005 */
[----:B------:R2:W-:Y:S01]  /*3d90*/  ATOMS.OR RZ, [UR5+0x18], R7 ;  /* 0x00001807ffff798c */ /* 0x0005e2000b000005 */
[----:B------:R-:W-:Y:S03]  /*3da0*/  SYNCS.ARRIVE.TRANS64.RED.A1T0 RZ, [UR4], RZ ;  /* 0x000000ffffff79a7 */ /* 0x000fe60008100404 */
[----:B------:R2:W-:Y:S01]  /*3db0*/  ATOMS.XOR RZ, [UR5+0x10], R4 ;  /* 0x00001004ffff798c */ /* 0x0005e2000b800005 */
[----:B------:R-:W-:Y:S05]  /*3dc0*/  BRA `(.L_x_65) ;  /* 0x0000000000107947 */ /* 0x000fea0003800000 */
.L_x_58:
[----:B------:R-:W-:-:S05]  /*3dd0*/  MOV R4, 0xffffffff ;  /* 0xffffffff00047802 */ /* 0x000fca0000000f00 */
[----:B------:R1:W-:Y:S02]  /*3de0*/  STS [UR6+0xf0], R4 ;  /* 0x0000f004ff007988 */ /* 0x0003e40008000806 */
[----:B-1----:R-:W-:Y:S02]  /*3df0*/  MOV R4, 0x3e10 ;  /* 0x00003e1000047802 */ /* 0x002fe40000000f00 */
[----:B-----5:R-:W-:Y:S05]  /*3e00*/  CALL.REL.NOINC `($__internal_1_$__cuda_sm10x_tcgen05_guardrail_trap_phase_invalid_during_alloc) ;  /* 0x0000009c00e47944 */ /* 0x020fea0003c00000 */
.L_x_65:
[----:B------:R-:W-:Y:S05]  /*3e10*/  WARPSYNC.ALL ;  /* 0x0000000000007948 */ /* 0x000fea0003800000 */
[----:B------:R-:W3:Y:S01]  /*3e20*/  S2UR UR4, SR_CgaCtaId ;  /* 0x00000000000479c3 */ /* 0x000ee20000008800 */
[----:B------:R-:W-:Y:S01]  /*3e30*/  UMOV UR39, 0x400 ;  /* 0x0000040000277882 */ /* 0x000fe20000000000 */
[----:B------:R-:W-:-:S06]  /*3e40*/  NOP ;  /* 0x0000000000007918 */ /* 0x000fcc0000000000 */
[----:B------:R-:W-:Y:S08]  /*3e50*/  BAR.ARV 0x6, 0xa0 ;  /* 0x0182800000007b1d */ /* 0x000ff00000002000 */
[----:B------:R-:W4:Y:S01]  /*3e60*/  S2UR UR5, SR_CgaCtaId ;  /* 0x00000000000579c3 */ /* 0x000f220000008800 */
[----:B------:R-:W2:Y:S01]  /*3e70*/  LDCU UR8, c[0x0][0x38c] ;  /* 0x00007180ff0877ac */ /* 0x000ea20008000800 */
[----:B------:R-:W-:-:S02]  /*3e80*/  LOP3.LUT R2, R2, 0xffff, RZ, 0xc0, !PT ;  /* 0x0000ffff02027812 */ /* 0x000fc400078ec0ff */
[----:B-1----:R-:W-:Y:S01]  /*3e90*/  CS2R R8, SRZ ;  /* 0x0000000000087805 */ /* 0x002fe2000001ff00 */
[----:B------:R-:W-:Y:S01]  /*3ea0*/  UMOV UR32, URZ ;  /* 0x000000ff00207c82 */ /* 0x000fe20008000000 */
[----:B------:R-:W-:Y:S01]  /*3eb0*/  UMOV UR30, URZ ;  /* 0x000000ff001e7c82 */ /* 0x000fe20008000000 */
[----:B------:R-:W-:Y:S01]  /*3ec0*/  UMOV UR28, URZ ;  /* 0x000000ff001c7c82 */ /* 0x000fe20008000000 */
[----:B------:R-:W-:Y:S01]  /*3ed0*/  UMOV UR26, URZ ;  /* 0x000000ff001a7c82 */ /* 0x000fe20008000000 */
[----:B------:R-:W-:Y:S01]  /*3ee0*/  IMAD.U32 R26, RZ, RZ, UR32 ;  /* 0x00000020ff1a7e24 */ /* 0x000fe2000f8e00ff */
[----:B---3--:R-:W-:Y:S01]  /*3ef0*/  ULEA UR39, UR4, UR39, 0x18 ;  /* 0x0000002704277291 */ /* 0x008fe2000f8ec0ff */
[----:B------:R-:W-:Y:S01]  /*3f00*/  IMAD.U32 R24, RZ, RZ, UR30 ;  /* 0x0000001eff187e24 */ /* 0x000fe2000f8e00ff */
[----:B------:R-:W-:Y:S01]  /*3f10*/  UMOV UR76, 0x1 ;  /* 0x00000001004c7882 */ /* 0x000fe20000000000 */
[----:B------:R-:W-:Y:S01]  /*3f20*/  IMAD.U32 R22, RZ, RZ, UR28 ;  /* 0x0000001cff167e24 */ /* 0x000fe2000f8e00ff */
[----:B------:R-:W-:Y:S01]  /*3f30*/  UIADD3 UR6, UPT, UPT, UR39, 0x10800, URZ ;  /* 0x0001080027067890 */ /* 0x000fe2000fffe0ff */
[----:B------:R-:W-:Y:S01]  /*3f40*/  IMAD.U32 R20, RZ, RZ, UR26 ;  /* 0x0000001aff147e24 */ /* 0x000fe2000f8e00ff */
[----:B------:R-:W-:-:S02]  /*3f50*/  UIADD3 UR11, UPT, UPT, UR39, 0x31000, URZ ;  /* 0x00031000270b7890 */ /* 0x000fc4000fffe0ff */
[----:B------:R-:W-:Y:S01]  /*3f60*/  UIADD3 UR10, UPT, UPT, UR39, 0x30800, URZ ;  /* 0x00030800270a7890 */ /* 0x000fe2000fffe0ff */
[----:B------:R-:W1:Y:S01]  /*3f70*/  LDS R3, [UR39+0xf0] ;  /* 0x0000f027ff037984 */ /* 0x000e620008000800 */
[----:B--2---:R-:W-:Y:S02]  /*3f80*/  UIADD3 UR8, UPT, UPT, UR8, 0xff, URZ ;  /* 0x000000ff08087890 */ /* 0x004fe4000fffe0ff */
[----:B------:R-:W-:Y:S02]  /*3f90*/  UIADD3 UR12, UPT, UPT, UR39, 0x90, URZ ;  /* 0x00000090270c7890 */ /* 0x000fe4000fffe0ff */
[----:B----4-:R-:W-:Y:S02]  /*3fa0*/  ULOP3.LUT UR5, UR5, 0x1, URZ, 0xc0, !UPT ;  /* 0x0000000105057892 */ /* 0x010fe4000f8ec0ff */
[----:B------:R-:W-:Y:S02]  /*3fb0*/  USHF.R.S32.HI UR4, URZ, 0x1f, UR8 ;  /* 0x0000001fff047899 */ /* 0x000fe40008011408 */
[----:B------:R-:W-:-:S02]  /*3fc0*/  UISETP.NE.AND UP3, UPT, UR5, URZ, UPT ;  /* 0x000000ff0500728c */ /* 0x000fc4000bf65270 */
[----:B------:R-:W-:Y:S02]  /*3fd0*/  UIADD3 UR5, UPT, UPT, UR39, 0x20800, URZ ;  /* 0x0002080027057890 */ /* 0x000fe4000fffe0ff */
[----:B------:R-:W-:Y:S02]  /*3fe0*/  ULEA.HI UR9, UR4, UR8, URZ, 0x8 ;  /* 0x0000000804097291 */ /* 0x000fe4000f8f40ff */
[----:B------:R-:W-:Y:S02]  /*3ff0*/  USHF.R.U32.HI UR8, URZ, 0x4, UR6 ;  /* 0x00000004ff087899 */ /* 0x000fe40008011606 */
[----:B------:R-:W-:Y:S02]  /*4000*/  USHF.R.U32.HI UR6, URZ, 0x4, UR5 ;  /* 0x00000004ff067899 */ /* 0x000fe40008011605 */
[----:B------:R-:W-:Y:S02]  /*4010*/  USHF.R.U32.HI UR4, URZ, 0x4, UR11 ;  /* 0x00000004ff047899 */ /* 0x000fe4000801160b */
[----:B------:R-:W-:-:S02]  /*4020*/  ULOP3.LUT UR6, UR6, 0x3fff, URZ, 0xc0, !UPT ;  /* 0x00003fff06067892 */ /* 0x000fc4000f8ec0ff */
[----:B------:R-:W-:Y:S02]  /*4030*/  ULOP3.LUT UR4, UR4, 0x3fff, URZ, 0xc0, !UPT ;  /* 0x00003fff04047892 */ /* 0x000fe4000f8ec0ff */
[----:B------:R-:W-:Y:S02]  /*4040*/  USHF.R.S32.HI UR77, URZ, 0x8, UR9 ;  /* 0x00000008ff4d7899 */ /* 0x000fe40008011409 */
[----:B------:R-:W-:Y:S02]  /*4050*/  USHF.R.U32.HI UR5, URZ, 0x4, UR10 ;  /* 0x00000004ff057899 */ /* 0x000fe4000801160a */
[----:B------:R-:W-:Y:S02]  /*4060*/  ULOP3.LUT UR73, UR6, 0x10000, URZ, 0xfc, !UPT ;  /* 0x0001000006497892 */ /* 0x000fe4000f8efcff */
[----:B------:R-:W-:Y:S02]  /*4070*/  ULOP3.LUT UR75, UR4, 0x10000, URZ, 0xfc, !UPT ;  /* 0x00010000044b7892 */ /* 0x000fe4000f8efcff */
[----:B------:R-:W-:-:S02]  /*4080*/  UIADD3 UR4, UPT, UPT, UR77, -0x1, URZ ;  /* 0xffffffff4d047890 */ /* 0x000fc4000fffe0ff */
[----:B------:R-:W-:Y:S02]  /*4090*/  ULOP3.LUT UR8, UR8, 0x3fff, URZ, 0xc0, !UPT ;  /* 0x00003fff08087892 */ /* 0x000fe4000f8ec0ff */
[----:B------:R-:W-:Y:S02]  /*40a0*/  ULOP3.LUT UR5, UR5, 0x3fff, URZ, 0xc0, !UPT ;  /* 0x00003fff05057892 */ /* 0x000fe4000f8ec0ff */
[----:B------:R-:W-:Y:S01]  /*40b0*/  ULOP3.LUT UR72, UR8, 0x10000, URZ, 0xfc, !UPT ;  /* 0x0001000008487892 */ /* 0x000fe2000f8efcff */
[----:B-1----:R-:W-:Y:S01]  /*40c0*/  R2UR UR35, R3 ;  /* 0x00000000032372ca */ /* 0x002fe200000e0000 */
[----:B------:R-:W-:Y:S01]  /*40d0*/  IMAD.U32 R3, RZ, RZ, UR12 ;  /* 0x0000000cff037e24 */ /* 0x000fe2000f8e00ff */
[----:B------:R-:W-:Y:S01]  /*40e0*/  ULOP3.LUT UR74, UR5, 0x10000, URZ, 0xfc, !UPT ;  /* 0x00010000054a7892 */ /* 0x000fe2000f8efcff */
[----:B------:R-:W-:Y:S01]  /*40f0*/  IMAD.U32 R3, RZ, RZ, UR4 ;  /* 0x00000004ff037e24 */ /* 0x000fe2000f8e00ff */
[----:B------:R-:W-:Y:S01]  /*4100*/  UMOV UR7, URZ ;  /* 0x000000ff00077c82 */ /* 0x000fe20008000000 */
[----:B------:R-:W-:Y:S01]  /*4110*/  IMAD.MOV.U32 R3, RZ, RZ, RZ ;  /* 0x000000ffff037224 */ /* 0x000fe200078e00ff */
[----:B------:R-:W-:Y:S01]  /*4120*/  UMOV UR54, URZ ;  /* 0x000000ff00367c82 */ /* 0x000fe20008000000 */
[----:B------:R-:W-:Y:S01]  /*4130*/  UMOV UR52, URZ ;  /* 0x000000ff00347c82 */ /* 0x000fe20008000000 */
[----:B------:R-:W-:Y:S01]  /*4140*/  UMOV UR50, URZ ;  /* 0x000000ff00327c82 */ /* 0x000fe20008000000 */
[----:B------:R-:W-:Y:S01]  /*4150*/  UMOV UR48, URZ ;  /* 0x000000ff00307c82 */ /* 0x000fe20008000000 */
[----:B------:R-:W-:Y:S01]  /*4160*/  UMOV UR46, URZ ;  /* 0x000000ff002e7c82 */ /* 0x000fe20008000000 */
[----:B------:R-:W-:Y:S01]  /*4170*/  UMOV UR44, URZ ;  /* 0x000000ff002c7c82 */ /* 0x000fe20008000000 */
[----:B------:R-:W-:Y:S01]  /*4180*/  UMOV UR42, URZ ;  /* 0x000000ff002a7c82 */ /* 0x000fe20008000000 */
[----:B------:R-:W-:-:S02]  /*4190*/  UIADD3 UR58, UPT, UPT, UR35, -0x7ffffe3c, URZ ;  /* 0x800001c4233a7890 */ /* 0x000fc4000fffe0ff */
[----:B------:R-:W-:Y:S02]  /*41a0*/  UIADD3 UR64, UPT, UPT, UR35, -0x7ffffe40, URZ ;  /* 0x800001c023407890 */ /* 0x000fe4000fffe0ff */
[----:B------:R-:W-:Y:S02]  /*41b0*/  USHF.R.U32.HI UR17, URZ, 0x11, UR58 ;  /* 0x00000011ff117899 */ /* 0x000fe4000801163a */
[----:B------:R-:W-:Y:S02]  /*41c0*/  USHF.R.U32.HI UR6, URZ, 0x11, UR64 ;  /* 0x00000011ff067899 */ /* 0x000fe40008011640 */
[----:B------:R-:W-:Y:S02]  /*41d0*/  UIADD3 UR70, UPT, UPT, UR35, 0x1c0, URZ ;  /* 0x000001c023467890 */ /* 0x000fe4000fffe0ff */
[----:B------:R-:W-:Y:S02]  /*41e0*/  UIADD3 UR66, UPT, UPT, UR35, 0x400001c0, URZ ;  /* 0x400001c023427890 */ /* 0x000fe4000fffe0ff */
[----:B------:R-:W-:-:S02]  /*41f0*/  UIADD3 UR67, UPT, UPT, UR35, 0x400001c8, URZ ;  /* 0x400001c823437890 */ /* 0x000fc4000fffe0ff */
[----:B------:R-:W-:Y:S02]  /*4200*/  UIADD3 UR65, UPT, UPT, UR35, -0x7ffffe38, URZ ;  /* 0x800001c823417890 */ /* 0x000fe4000fffe0ff */
[----:B------:R-:W-:Y:S02]  /*4210*/  UIADD3 UR62, UPT, UPT, UR35, -0x3ffffe40, URZ ;  /* 0xc00001c0233e7890 */ /* 0x000fe4000fffe0ff */
[----:B------:R-:W-:Y:S02]  /*4220*/  UIADD3 UR68, UPT, UPT, UR35, 0x1c4, URZ ;  /* 0x000001c423447890 */ /* 0x000fe4000fffe0ff */
[----:B------:R-:W-:Y:S02]  /*4230*/  UIADD3 UR60, UPT, UPT, UR35, 0x400001c4, URZ ;  /* 0x400001c4233c7890 */ /* 0x000fe4000fffe0ff */
[----:B------:R-:W-:Y:S02]  /*4240*/  UIADD3 UR56, UPT, UPT, UR35, -0x3ffffe3c, URZ ;  /* 0xc00001c423387890 */ /* 0x000fe4000fffe0ff */
[----:B------:R-:W-:-:S02]  /*4250*/  ULOP3.LUT UR16, UR6, 0x6000, URZ, 0xc0, !UPT ;  /* 0x0000600006107892 */ /* 0x000fc4000f8ec0ff */
[----:B------:R-:W-:Y:S01]  /*4260*/  ULOP3.LUT UR6, UR17, 0x6000, URZ, 0xc0, !UPT ;  /* 0x0000600011067892 */ /* 0x000fe2000f8ec0ff */
[----:B------:R-:W-:Y:S01]  /*4270*/  R2UR UR17, R2 ;  /* 0x00000000021172ca */ /* 0x000fe200000e0000 */
[----:B------:R-:W-:Y:S02]  /*4280*/  USHF.R.U32.HI UR11, URZ, 0x11, UR70 ;  /* 0x00000011ff0b7899 */ /* 0x000fe40008011646 */
[----:B------:R-:W-:Y:S02]  /*4290*/  UIADD3 UR71, UPT, UPT, UR35, 0x1c8, URZ ;  /* 0x000001c823477890 */ /* 0x000fe4000fffe0ff */
[----:B------:R-:W-:Y:S02]  /*42a0*/  USHF.R.U32.HI UR9, URZ, 0x11, UR66 ;  /* 0x00000011ff097899 */ /* 0x000fe40008011642 */
[----:B------:R-:W-:Y:S02]  /*42b0*/  USHF.R.U32.HI UR8, URZ, 0x1a, UR67 ;  /* 0x0000001aff087899 */ /* 0x000fe40008011643 */
[----:B------:R-:W-:-:S02]  /*42c0*/  USHF.R.U32.HI UR5, URZ, 0x1a, UR65 ;  /* 0x0000001aff057899 */ /* 0x000fc40008011641 */
[----:B------:R-:W-:Y:S02]  /*42d0*/  UIADD3 UR63, UPT, UPT, UR35, -0x3ffffe38, URZ ;  /* 0xc00001c8233f7890 */ /* 0x000fe4000fffe0ff */
[----:B------:R-:W-:Y:S01]  /*42e0*/  UIADD3 UR69, UPT, UPT, UR35, 0x1d0, URZ ;  /* 0x000001d023457890 */ /* 0x000fe2000fffe0ff */
[----:B------:R-:W-:Y:S01]  /*42f0*/  MOV R10, UR17 ;  /* 0x00000011000a7c02 */ /* 0x000fe20008000f00 */
[----:B------:R-:W-:Y:S02]  /*4300*/  UIADD3 UR61, UPT, UPT, UR35, 0x400001d0, URZ ;  /* 0x400001d0233d7890 */ /* 0x000fe4000fffe0ff */
[----:B------:R-:W-:Y:S02]  /*4310*/  UIADD3 UR59, UPT, UPT, UR35, -0x7ffffe30, URZ ;  /* 0x800001d0233b7890 */ /* 0x000fe4000fffe0ff */
[----:B------:R-:W-:Y:S02]  /*4320*/  UIADD3 UR57, UPT, UPT, UR35, -0x3ffffe30, URZ ;  /* 0xc00001d023397890 */ /* 0x000fe4000fffe0ff */
[----:B------:R-:W-:-:S02]  /*4330*/  USHF.R.U32.HI UR4, URZ, 0x11, UR62 ;  /* 0x00000011ff047899 */ /* 0x000fc4000801163e */
[----:B------:R-:W-:Y:S02]  /*4340*/  USHF.R.U32.HI UR12, URZ, 0x11, UR68 ;  /* 0x00000011ff0c7899 */ /* 0x000fe40008011644 */
[----:B------:R-:W-:Y:S02]  /*4350*/  USHF.R.U32.HI UR14, URZ, 0x11, UR60 ;  /* 0x00000011ff0e7899 */ /* 0x000fe4000801163c */
[----:B------:R-:W-:Y:S02]  /*4360*/  USHF.R.U32.HI UR19, URZ, 0x11, UR56 ;  /* 0x00000011ff137899 */ /* 0x000fe40008011638 */
[----:B------:R-:W-:Y:S02]  /*4370*/  ULOP3.LUT UR21, UR11, 0x6000, URZ, 0xc0, !UPT ;  /* 0x000060000b157892 */ /* 0x000fe4000f8ec0ff */
[----:B------:R-:W-:Y:S02]  /*4380*/  USHF.R.U32.HI UR10, URZ, 0x1a, UR71 ;  /* 0x0000001aff0a7899 */ /* 0x000fe40008011647 */
[----:B------:R-:W-:-:S02]  /*4390*/  ULOP3.LUT UR11, UR9, 0x6000, URZ, 0xc0, !UPT ;  /* 0x00006000090b7892 */ /* 0x000fc4000f8ec0ff */
[----:B------:R-:W-:Y:S02]  /*43a0*/  ULOP3.LUT UR24, UR8, 0x30, URZ, 0xc0, !UPT ;  /* 0x0000003008187892 */ /* 0x000fe4000f8ec0ff */
[----:B------:R-:W-:Y:S02]  /*43b0*/  ULOP3.LUT UR23, UR5, 0x30, URZ, 0xc0, !UPT ;  /* 0x0000003005177892 */ /* 0x000fe4000f8ec0ff */
[----:B------:R-:W-:Y:S02]  /*43c0*/  USHF.R.U32.HI UR13, URZ, 0x1a, UR63 ;  /* 0x0000001aff0d7899 */ /* 0x000fe4000801163f */
[----:B------:R-:W-:Y:S02]  /*43d0*/  USHF.R.U32.HI UR15, URZ, 0x1a, UR69 ;  /* 0x0000001aff0f7899 */ /* 0x000fe40008011645 */
[----:B------:R-:W-:Y:S02]  /*43e0*/  USHF.R.U32.HI UR18, URZ, 0x1a, UR61 ;  /* 0x0000001aff127899 */ /* 0x000fe4000801163d */
[----:B------:R-:W-:-:S02]  /*43f0*/  USHF.R.U32.HI UR20, URZ, 0x1a, UR59 ;  /* 0x0000001aff147899 */ /* 0x000fc4000801163b */
[----:B------:R-:W-:Y:S02]  /*4400*/  USHF.R.U32.HI UR22, URZ, 0x1a, UR57 ;  /* 0x0000001aff167899 */ /* 0x000fe40008011639 */
[----:B------:R-:W-:Y:S02]  /*4410*/  ULOP3.LUT UR4, UR4, 0x6000, URZ, 0xc0, !UPT ;  /* 0x0000600004047892 */ /* 0x000fe4000f8ec0ff */
[----:B------:R-:W-:Y:S02]  /*4420*/  ULOP3.LUT UR9, UR12, 0x6000, URZ, 0xc0, !UPT ;  /* 0x000060000c097892 */ /* 0x000fe4000f8ec0ff */
[----:B------:R-:W-:Y:S02]  /*4430*/  ULOP3.LUT UR8, UR14, 0x6000, URZ, 0xc0, !UPT ;  /* 0x000060000e087892 */ /* 0x000fe4000f8ec0ff */
[----:B------:R-:W-:Y:S02]  /*4440*/  ULOP3.LUT UR5, UR19, 0x6000, URZ, 0xc0, !UPT ;  /* 0x0000600013057892 */ /* 0x000fe4000f8ec0ff */
[----:B------:R-:W-:-:S02]  /*4450*/  ULOP3.LUT UR25, UR10, 0x30, URZ, 0xc0, !UPT ;  /* 0x000000300a197892 */ /* 0x000fc4000f8ec0ff */
[----:B------:R-:W-:Y:S02]  /*4460*/  ULOP3.LUT UR13, UR13, 0x30, URZ, 0xc0, !UPT ;  /* 0x000000300d0d7892 */ /* 0x000fe4000f8ec0ff */
        /* <DEDUP_REMOVED lines=12> */
[----:B------:R-:W-:Y:S02]  /*4530*/  UPRMT UR33, UR25, 0x5410, UR10 ;  /* 0x0000541019217896 */ /* 0x000fe4000800000a */
[----:B------:R-:W-:Y:S02]  /*4540*/  UPRMT UR31, UR24, 0x5410, UR11 ;  /* 0x00005410181f7896 */ /* 0x000fe4000800000b */
[----:B------:R-:W-:Y:S02]  /*4550*/  UPRMT UR29, UR23, 0x5410, UR12 ;  /* 0x00005410171d7896 */ /* 0x000fe4000800000c */
[----:B------:R-:W-:Y:S01]  /*4560*/  UPRMT UR27, UR13, 0x5410, UR4 ;  /* 0x000054100d1b7896 */ /* 0x000fe20008000004 */
[----:B------:R-:W-:Y:S01]  /*4570*/  MOV R27, UR33 ;  /* 0x00000021001b7c02 */ /* 0x000fe20008000f00 */
        /* <DEDUP_REMOVED lines=8> */
[----:B------:R-:W-:Y:S01]  /*4600*/  UMOV UR14, URZ ;  /* 0x000000ff000e7c82 */ /* 0x000fe20008000000 */
[----:B------:R-:W-:Y:S01]  /*4610*/  UMOV UR18, URZ ;  /* 0x000000ff00127c82 */ /* 0x000fe20008000000 */
[----:B------:R-:W-:Y:S01]  /*4620*/  UMOV UR20, URZ ;  /* 0x000000ff00147c82 */ /* 0x000fe20008000000 */
[----:B------:R-:W-:Y:S01]  /*4630*/  UMOV UR16, URZ ;  /* 0x000000ff00107c82 */ /* 0x000fe20008000000 */
[----:B------:R-:W-:Y:S01]  /*4640*/  IMAD.U32 R18, RZ, RZ, UR14 ;  /* 0x0000000eff127e24 */ /* 0x000fe2000f8e00ff */
[----:B------:R-:W-:Y:S01]  /*4650*/  MOV R17, UR19 ;  /* 0x0000001300117c02 */ /* 0x000fe20008000f00 */
[----:B------:R-:W-:Y:S01]  /*4660*/  IMAD.U32 R16, RZ, RZ, UR18 ;  /* 0x00000012ff107e24 */ /* 0x000fe2000f8e00ff */
[----:B------:R-:W-:Y:S01]  /*4670*/  MOV R15, UR21 ;  /* 0x00000015000f7c02 */ /* 0x000fe20008000f00 */
[----:B------:R-:W-:Y:S01]  /*4680*/  IMAD.U32 R14, RZ, RZ, UR20 ;  /* 0x00000014ff0e7e24 */ /* 0x000fe2000f8e00ff */
[----:B------:R-:W-:Y:S01]  /*4690*/  MOV R13, UR17 ;  /* 0x00000011000d7c02 */ /* 0x000fe20008000f00 */
[----:B------:R-:W-:Y:S01]  /*46a0*/  IMAD.U32 R12, RZ, RZ, UR16 ;  /* 0x00000010ff0c7e24 */ /* 0x000fe2000f8e00ff */
[----:B------:R-:W-:Y:S01]  /*46b0*/  UMOV UR55, UR33 ;  /* 0x0000002100377c82 */ /* 0x000fe20008000000 */
[----:B------:R-:W-:Y:S01]  /*46c0*/  UMOV UR53, UR31 ;  /* 0x0000001f00357c82 */ /* 0x000fe20008000000 */
[----:B------:R-:W-:Y:S01]  /*46d0*/  UMOV UR51, UR29 ;  /* 0x0000001d00337c82 */ /* 0x000fe20008000000 */
[----:B------:R-:W-:Y:S01]  /*46e0*/  UMOV UR49, UR27 ;  /* 0x0000001b00317c82 */ /* 0x000fe20008000000 */
[----:B------:R-:W-:Y:S01]  /*46f0*/  UMOV UR47, UR15 ;  /* 0x0000000f002f7c82 */ /* 0x000fe20008000000 */
[----:B------:R-:W-:Y:S01]  /*4700*/  UMOV UR45, UR19 ;  /* 0x00000013002d7c82 */ /* 0x000fe20008000000 */
[----:B------:R-:W-:Y:S01]  /*4710*/  UMOV UR43, UR21 ;  /* 0x00000015002b7c82 */ /* 0x000fe20008000000 */
[----:B------:R-:W-:Y:S01]  /*4720*/  UMOV UR40, URZ ;  /* 0x000000ff00287c82 */ /* 0x000fe20008000000 */
[----:B------:R-:W-:-:S05]  /*4730*/  UMOV UR41, UR17 ;  /* 0x0000001100297c82 */ /* 0x000fca0008000000 */
.L_x_79:
[C---:B------:R-:W-:Y:S02]  /*4740*/  LEA R2, R9.reuse, UR39, 0x3 ;  /* 0x0000002709027c11 */ /* 0x040fe4000f8e18ff */
[----:B------:R-:W-:Y:S02]  /*4750*/  SHF.L.U32 R4, R8, 0x1f, RZ ;  /* 0x0000001f08047819 */ /* 0x000fe400000006ff */
[----:B------:R-:W-:Y:S02]  /*4760*/  LEA R5, R9, UR39, 0x4 ;  /* 0x0000002709057c11 */ /* 0x000fe4000f8e20ff */
[----:B-1----:R-:W1:Y:S02]  /*4770*/  SYNCS.PHASECHK.TRANS64.TRYWAIT P0, [R2+URZ+0x70], R4 ;  /* 0x00007004020075a7 */ /* 0x002e6400080011ff */
[----:B-1----:R-:W-:Y:S05]  /*4780*/  @!P0 BRA `(.L_x_69) ;  /* 0x0000008c00b08947 */ /* 0x002fea0003800000 */
.L_x_163:
[----:B-1----:R-:W1:Y:S01]  /*4790*/  LDS.128 R4, [R5+0xd0] ;  /* 0x0000d00005047984 */ /* 0x002e620000000c00 */
[----:B------:R-:W-:Y:S02]  /*47a0*/  VIADD R2, R2, 0x80 ;  /* 0x0000008002027836 */ /* 0x000fe40000000000 */
[----:B------:R-:W-:Y:S01]  /*47b0*/  VIADD R9, R9, 0x1 ;  /* 0x0000000109097836 */ /* 0x000fe20000000000 */
[----:B------:R-:W-:Y:S01]  /*47c0*/  @!PT LDS RZ, [RZ] ;  /* 0x00000000fffff984 */ /* 0x000fe20000000800 */
[----:B------:R-:W-:Y:S01]  /*47d0*/  @!PT LDS RZ, [RZ] ;  /* 0x00000000fffff984 */ /* 0x000fe20000000800 */
[----:B------:R-:W-:Y:S01]  /*47e0*/  @!PT LDS RZ, [RZ] ;  /* 0x00000000fffff984 */ /* 0x000fe20000000800 */
[----:B------:R-:W-:Y:S01]  /*47f0*/  @!PT LDS RZ, [RZ] ;  /* 0x00000000fffff984 */ /* 0x000fe20000000800 */
[----:B------:R2:W-:Y:S06]  /*4800*/  MEMBAR.ALL.CTA ;  /* 0x0000000000007992 */ /* 0x0005ec0000008000 */
[----:B--2---:R-:W2:Y:S01]  /*4810*/  FENCE.VIEW.ASYNC.S ;  /* 0x00000000000073c6 */ /* 0x004ea20000000000 */
[----:B------:R-:W-:-:S04]  /*4820*/  PRMT R2, RZ, 0x654, R2 ;  /* 0x00000654ff027816 */ /* 0x000fc80000000002 */
[----:B--2---:R2:W-:Y:S01]  /*4830*/  SYNCS.ARRIVE.TRANS64.RED.A1T0 RZ, [R2+URZ], RZ ;  /* 0x000000ff02ff79a7 */ /* 0x0045e200081004ff */
[----:B-1----:R-:W-:Y:S01]  /*4840*/  LOP3.LUT P2, RZ, R6, 0x1, RZ, 0xc0, !PT ;  /* 0x0000000106ff7812 */ /* 0x002fe2000784c0ff */
[----:B--2---:R-:W-:-:S12]  /*4850*/  BRA.U UP3, `(.L_x_70) ;  /* 0x0000000d03507547 */ /* 0x004fd8000b800000 */
[----:B------:R-:W1:Y:S01]  /*4860*/  LDCU UR4, c[0x0][0x38c] ;  /* 0x00007180ff0477ac */ /* 0x000e620008000800 */
[----:B------:R-:W-:Y:S01]  /*4870*/  ULOP3.LUT UR34, UR76, 0x1, URZ, 0x3c, !UPT ;  /* 0x000000014c227892 */ /* 0x000fe2000f8e3cff */
[----:B------:R-:W-:Y:S01]  /*4880*/  UMOV UR11, URZ ;  /* 0x000000ff000b7c82 */ /* 0x000fe20008000000 */
[----:B------:R-:W-:Y:S02]  /*4890*/  UMOV UR6, 0x1 ;  /* 0x0000000100067882 */ /* 0x000fe40000000000 */
[----:B------:R-:W-:Y:S01]  /*48a0*/  UIMAD UR34, UR34, 0xc0, UR35 ;  /* 0x000000c0222278a4 */ /* 0x000fe2000f8e0223 */
[----:B------:R-:W-:Y:S01]  /*48b0*/  UMOV UR37, UR7 ;  /* 0x0000000700257c82 */ /* 0x000fe20008000000 */
[----:B------:R-:W-:Y:S01]  /*48c0*/  UMOV UR36, UR77 ;  /* 0x0000004d00247c82 */ /* 0x000fe20008000000 */
[----:B-1----:R-:W-:-:S09]  /*48d0*/  UISETP.GE.AND UP0, UPT, UR4, 0x1, UPT ;  /* 0x000000010400788c */ /* 0x002fd2000bf06270 */
[----:B------:R-:W-:Y:S05]  /*48e0*/  BRA.U !UP0, `(.L_x_71) ;  /* 0x0000000508b07547 */ /* 0x000fea000b800000 */
[----:B------:R-:W-:Y:S01]  /*48f0*/  ULEA UR18, UR7, UR39, 0x3 ;  /* 0x0000002707127291 */ /* 0x000fe2000f8e18ff */
[----:B------:R-:W-:-:S08]  /*4900*/  SHF.L.U32 R4, R3, 0x1f, RZ ;  /* 0x0000001f03047819 */ /* 0x000fd000000006ff */
[----:B------:R-:W1:Y:S02]  /*4910*/  SYNCS.PHASECHK.TRANS64.TRYWAIT P0, [UR18], R4 ;  /* 0x00000004ff0075a7 */ /* 0x000e640008001112 */
[----:B-1----:R-:W-:Y:S05]  /*4920*/  @P0 BRA `(.L_x_72) ;  /* 0x0000000000080947 */ /* 0x002fea0003800000 */
[----:B------:R-:W1:Y:S02]  /*4930*/  SYNCS.PHASECHK.TRANS64.TRYWAIT P0, [UR18], R4 ;  /* 0x00000004ff0075a7 */ /* 0x000e640008001112 */
[----:B-1----:R-:W-:Y:S05]  /*4940*/  @!P0 BRA `(.L_x_73) ;  /* 0x0000008c00548947 */ /* 0x002fea0003800000 */
.L_x_72:
[----:B------:R-:W-:Y:S01]  /*4950*/  UIADD3 UR37, UPT, UPT, UR7, 0x1, URZ ;  /* 0x0000000107257890 */ /* 0x000fe2000fffe0ff */
[----:B-1----:R-:W-:Y:S01]  /*4960*/  IMAD.U32 R2, RZ, RZ, UR76 ;  /* 0x0000004cff027e24 */ /* 0x002fe2000f8e00ff */
[----:B------:R-:W-:Y:S02]  /*4970*/  UISETP.GE.U32.AND UP1, UPT, UR4, 0x101, UPT ;  /* 0x000001010400788c */ /* 0x000fe4000bf26070 */
[----:B------:R-:W-:Y:S02]  /*4980*/  UISETP.NE.AND UP0, UPT, UR37, 0x2, UPT ;  /* 0x000000022500788c */ /* 0x000fe4000bf05270 */
[----:B------:R-:W-:Y:S02]  /*4990*/  ULEA UR8, UR7, UR74, 0x6 ;  /* 0x0000004a07087291 */ /* 0x000fe4000f8e30ff */
[----:B------:R-:W-:Y:S01]  /*49a0*/  PLOP3.LUT P1, PT, PT, PT, UP1, 0x80, 0x8 ;  /* 0x000000000008781c */ /* 0x000fe20003f2f018 */
[----:B------:R-:W-:Y:S02]  /*49b0*/  USEL UR4, URZ, 0x1, UP0 ;  /* 0x00000001ff047887 */ /* 0x000fe40008000000 */
[----:B------:R-:W-:-:S02]  /*49c0*/  USEL UR37, UR37, URZ, UP0 ;  /* 0x000000ff25257287 */ /* 0x000fc40008000000 */
[----:B------:R-:W-:Y:S02]  /*49d0*/  UIADD3 UR16, UPT, UPT, UR8, 0x20, URZ ;  /* 0x0000002008107890 */ /* 0x000fe4000fffe0ff */
[----:B------:R-:W-:Y:S01]  /*49e0*/  LOP3.LUT R3, R3, UR4, RZ, 0x3c, !PT ;  /* 0x0000000403037c12 */ /* 0x000fe2000f8e3cff */
[----:B------:R-:W-:Y:S02]  /*49f0*/  @UP1 ULEA UR5, UR37, UR39, 0x3 ;  /* 0x0000002725051291 */ /* 0x000fe4000f8e18ff */
[----:B------:R-:W-:Y:S01]  /*4a00*/  ULEA UR4, UR7, UR75, 0x7 ;  /* 0x0000004b07047291 */ /* 0x000fe2000f8e38ff */
[----:B------:R-:W-:Y:S02]  /*4a10*/  UMOV UR9, 0x4008 ;  /* 0x0000400800097882 */ /* 0x000fe40000000000 */
[----:B------:R-:W-:Y:S01]  /*4a20*/  @P1 SHF.L.U32 R4, R3, 0x1f, RZ ;  /* 0x0000001f03041819 */ /* 0x000fe200000006ff */
[----:B------:R-:W-:Y:S02]  /*4a30*/  UIADD3 UR10, UPT, UPT, UR4, 0x20, URZ ;  /* 0x00000020040a7890 */ /* 0x000fe4000fffe0ff */
[----:B------:R-:W-:Y:S01]  /*4a40*/  UIADD3 UR12, UPT, UPT, UR4, 0x40, URZ ;  /* 0x00000040040c7890 */ /* 0x000fe2000fffe0ff */
[----:B------:R1:W2:Y:S01]  /*4a50*/  @P1 SYNCS.PHASECHK.TRANS64.TRYWAIT P0, [UR5], R4 ;  /* 0x00000004ff0015a7 */ /* 0x0002a20008001105 */
[----:B------:R-:W-:Y:S01]  /*4a60*/  UIADD3 UR14, UPT, UPT, UR4, 0x60, URZ ;  /* 0x00000060040e7890 */ /* 0x000fe2000fffe0ff */
[----:B------:R3:W-:Y:S01]  /*4a70*/  UTCCP.T.S.2CTA.4x32dp128bit tmem[UR35+0x1c0], gdesc[UR8] ;  /* 0x0001c008230079e7 */ /* 0x0007e20009300000 */
[----:B------:R-:W-:Y:S01]  /*4a80*/  UMOV UR17, 0x4008 ;  /* 0x0000400800117882 */ /* 0x000fe20000000000 */
[----:B------:R-:W-:Y:S01]  /*4a90*/  UMOV UR5, 0x4008 ;  /* 0x0000400800057882 */ /* 0x000fe20000000000 */
[----:B------:R-:W-:Y:S01]  /*4aa0*/  UMOV UR11, 0x4008 ;  /* 0x00004008000b7882 */ /* 0x000fe20000000000 */
[----:B------:R3:W-:Y:S01]  /*4ab0*/  UTCCP.T.S.2CTA.4x32dp128bit tmem[UR35+0x1c4], gdesc[UR16] ;  /* 0x0001c410230079e7 */ /* 0x0007e20009300000 */
[----:B------:R-:W-:Y:S01]  /*4ac0*/  UMOV UR13, 0x4008 ;  /* 0x00004008000d7882 */ /* 0x000fe20000000000 */
[----:B------:R3:W-:Y:S01]  /*4ad0*/  UTCCP.T.S.2CTA.4x32dp128bit tmem[UR35+0x1c8], gdesc[UR4] ;  /* 0x0001c804230079e7 */ /* 0x0007e20009300000 */
[----:B------:R-:W-:Y:S01]  /*4ae0*/  UMOV UR15, 0x4008 ;  /* 0x00004008000f7882 */ /* 0x000fe20000000000 */
[----:B------:R3:W-:Y:S01]  /*4af0*/  UTCCP.T.S.2CTA.4x32dp128bit tmem[UR35+0x1cc], gdesc[UR10] ;  /* 0x0001cc0a230079e7 */ /* 0x0007e20009300000 */
[----:B------:R3:W-:Y:S01]  /*4b00*/  UTCCP.T.S.2CTA.4x32dp128bit tmem[UR35+0x1d0], gdesc[UR12] ;  /* 0x0001d00c230079e7 */ /* 0x0007e20009300000 */
[----:B------:R3:W-:Y:S01]  /*4b10*/  UTCCP.T.S.2CTA.4x32dp128bit tmem[UR35+0x1d4], gdesc[UR14] ;  /* 0x0001d40e230079e7 */ /* 0x0007e20009300000 */
[----:B------:R-:W-:Y:S01]  /*4b20*/  UMOV UR6, 0x1 ;  /* 0x0000000100067882 */ /* 0x000fe20000000000 */
[----:B-1----:R-:W-:-:S04]  /*4b30*/  SHF.L.U32 R4, R2, 0x1f, RZ ;  /* 0x0000001f02047819 */ /* 0x002fc800000006ff */
[----:B------:R-:W1:Y:S01]  /*4b40*/  SYNCS.PHASECHK.TRANS64.TRYWAIT P3, [UR39+0x98], R4 ;  /* 0x00009804ff0075a7 */ /* 0x000e620008061127 */
[----:B--2---:R-:W-:Y:S01]  /*4b50*/  @P1 VOTEU.ANY UP0, P0 ;  /* 0x0000000000ff1886 */ /* 0x004fe20000000100 */
[----:B------:R-:W-:Y:S01]  /*4b60*/  @UP1 USEL UR6, URZ, 0x1, !UP0 ;  /* 0x00000001ff061887 */ /* 0x000fe2000c000000 */
[----:B-1-3--:R-:W-:Y:S11]  /*4b70*/  @!P3 BRA `(.L_x_74) ;  /* 0x0000008800e0b947 */ /* 0x00aff60003800000 */
.L_x_166:
[----:B------:R-:W-:Y:S01]  /*4b80*/  MOV.SPILL R5, UR41 ;  /* 0x0000002900057c02 */ /* 0x000fe20009000f00 */
[----:B------:R-:W-:Y:S01]  /*4b90*/  ULEA UR4, UR7, UR72, 0xb ;  /* 0x0000004807047291 */ /* 0x000fe2000f8e58ff */
[----:B-1----:R-:W-:Y:S01]  /*4ba0*/  MOV.SPILL R4, UR40 ;  /* 0x0000002800047c02 */ /* 0x002fe20009000f00 */
[----:B------:R-:W-:Y:S01]  /*4bb0*/  ULEA UR8, UR7, UR73, 0xb ;  /* 0x0000004907087291 */ /* 0x000fe2000f8e58ff */
[----:B------:R-:W-:Y:S01]  /*4bc0*/  R2UR UR40, R26 ;  /* 0x000000001a2872ca */ /* 0x000fe200000e0000 */
[----:B------:R-:W-:Y:S01]  /*4bd0*/  UIADD3 UR32, UPT, UPT, UR18, 0x10, URZ ;  /* 0x0000001012207890 */ /* 0x000fe2000fffe0ff */
[----:B------:R-:W-:Y:S01]  /*4be0*/  R2UR UR41, R27 ;  /* 0x000000001b2972ca */ /* 0x000fe200000e0000 */
[----:B------:R-:W-:Y:S01]  /*4bf0*/  UIADD3 UR18, UPT, UPT, UR8, 0x2, URZ ;  /* 0x0000000208127890 */ /* 0x000fe2000fffe0ff */
[----:B------:R-:W-:Y:S01]  /*4c00*/  MOV.SPILL R2, UR39 ;  /* 0x0000002700027c02 */ /* 0x000fe20009000f00 */
[----:B------:R-:W-:Y:S01]  /*4c10*/  UIADD3 UR14, UPT, UPT, UR4, 0x2, URZ ;  /* 0x00000002040e7890 */ /* 0x000fe2000fffe0ff */
[----:B------:R-:W-:Y:S01]  /*4c20*/  R2UR UR38, R24 ;  /* 0x00000000182672ca */ /* 0x000fe200000e0000 */
[----:B------:R-:W-:Y:S01]  /*4c30*/  UMOV UR9, 0x40004040 ;  /* 0x4000404000097882 */ /* 0x000fe20000000000 */
[----:B------:R-:W-:Y:S01]  /*4c40*/  R2UR UR39, R25 ;  /* 0x00000000192772ca */ /* 0x000fe200000e0000 */
[----:B------:R-:W-:Y:S01]  /*4c50*/  UMOV UR5, 0x40004040 ;  /* 0x4000404000057882 */ /* 0x000fe20000000000 */
[----:B------:R-:W-:Y:S01]  /*4c60*/  UMOV UR19, 0x40004040 ;  /* 0x4000404000137882 */ /* 0x000fe20000000000 */
[----:B------:R-:W-:Y:S01]  /*4c70*/  UMOV UR15, 0x40004040 ;  /* 0x40004040000f7882 */ /* 0x000fe20000000000 */
[----:B------:R-:W-:-:S02]  /*4c80*/  UIADD3 UR12, UPT, UPT, UR8, 0x4, URZ ;  /* 0x00000004080c7890 */ /* 0x000fc4000fffe0ff */
[----:B------:R-:W-:Y:S01]  /*4c90*/  UIADD3 UR10, UPT, UPT, UR4, 0x4, URZ ;  /* 0x00000004040a7890 */ /* 0x000fe2000fffe0ff */
[----:B------:R1:W-:Y:S01]  /*4ca0*/  UTCQMMA.2CTA gdesc[UR4], gdesc[UR8], tmem[UR34], tmem[UR40], idesc[UR41], tmem[UR70], !UPT ;  /* 0x0046280804007dea */ /* 0x0003e2000fa00322 */
[----:B------:R-:W-:Y:S01]  /*4cb0*/  UMOV UR13, 0x40004040 ;  /* 0x40004040000d7882 */ /* 0x000fe20000000000 */
[----:B------:R-:W-:Y:S01]  /*4cc0*/  UMOV UR11, 0x40004040 ;  /* 0x40004040000b7882 */ /* 0x000fe20000000000 */
[----:B------:R-:W-:Y:S01]  /*4cd0*/  ELECT P0, URZ, PT ;  /* 0x0000000000ff782f */ /* 0x000fe20003800000 */
[----:B------:R-:W-:Y:S02]  /*4ce0*/  UIADD3 UR24, UPT, UPT, UR8, 0x6, URZ ;  /* 0x0000000608187890 */ /* 0x000fe4000fffe0ff */
[----:B------:R2:W-:Y:S01]  /*4cf0*/  UTCQMMA.2CTA gdesc[UR14], gdesc[UR18], tmem[UR34], tmem[UR38], idesc[UR39], tmem[UR66], UPT ;  /* 0x004226120e007dea */ /* 0x0005e2000ba00322 */
[----:B------:R-:W-:Y:S01]  /*4d00*/  UIADD3 UR22, UPT, UPT, UR4, 0x6, URZ ;  /* 0x0000000604167890 */ /* 0x000fe2000fffe0ff */
[----:B------:R-:W-:Y:S01]  /*4d10*/  UMOV UR25, 0x40004040 ;  /* 0x4000404000197882 */ /* 0x000fe20000000000 */
[----:B------:R-:W-:Y:S01]  /*4d20*/  UMOV UR23, 0x40004040 ;  /* 0x4000404000177882 */ /* 0x000fe20000000000 */
[----:B------:R-:W-:-:S02]  /*4d30*/  UIADD3 UR30, UPT, UPT, UR8, 0x400, URZ ;  /* 0x00000400081e7890 */ /* 0x000fc4000fffe0ff */
[----:B------:R-:W-:Y:S02]  /*4d40*/  UIADD3 UR28, UPT, UPT, UR4, 0x400, URZ ;  /* 0x00000400041c7890 */ /* 0x000fe4000fffe0ff */
[----:B------:R-:W-:Y:S02]  /*4d50*/  UIADD3 UR26, UPT, UPT, UR8, 0x402, URZ ;  /* 0x00000402081a7890 */ /* 0x000fe4000fffe0ff */
[----:B------:R-:W-:Y:S02]  /*4d60*/  UIADD3 UR20, UPT, UPT, UR4, 0x402, URZ ;  /* 0x0000040204147890 */ /* 0x000fe4000fffe0ff */
[----:B------:R-:W-:Y:S01]  /*4d70*/  UIADD3 UR16, UPT, UPT, UR8, 0x404, URZ ;  /* 0x0000040408107890 */ /* 0x000fe2000fffe0ff */
[----:B------:R-:W-:Y:S01]  /*4d80*/  UMOV UR31, 0x40004040 ;  /* 0x40004040001f7882 */ /* 0x000fe20000000000 */
[----:B------:R-:W-:Y:S01]  /*4d90*/  UMOV UR29, 0x40004040 ;  /* 0x40004040001d7882 */ /* 0x000fe20000000000 */
[----:B------:R-:W-:Y:S01]  /*4da0*/  UMOV UR27, 0x40004040 ;  /* 0x40004040001b7882 */ /* 0x000fe20000000000 */
[----:B------:R-:W-:Y:S01]  /*4db0*/  UMOV UR21, 0x40004040 ;  /* 0x4000404000157882 */ /* 0x000fe20000000000 */
[----:B------:R-:W-:Y:S01]  /*4dc0*/  UMOV UR17, 0x40004040 ;  /* 0x4000404000117882 */ /* 0x000fe20000000000 */
[----:B-1----:R-:W-:Y:S01]  /*4dd0*/  UIADD3 UR8, UPT, UPT, UR8, 0x406, URZ ;  /* 0x0000040608087890 */ /* 0x002fe2000fffe0ff */
[----:B------:R-:W-:-:S02]  /*4de0*/  R2UR.FILL UR41, R5 ;  /* 0x00000000052972ca */ /* 0x000fc400004e0000 */
[----:B------:R-:W-:Y:S02]  /*4df0*/  R2UR.FILL UR40, R4 ;  /* 0x00000000042872ca */ /* 0x000fe400004e0000 */
[----:B--2---:R-:W-:Y:S01]  /*4e00*/  R2UR UR18, R22 ;  /* 0x00000000161272ca */ /* 0x004fe200000e0000 */
[----:B------:R-:W-:Y:S01]  /*4e10*/  UIADD3 UR14, UPT, UPT, UR4, 0x404, URZ ;  /* 0x00000404040e7890 */ /* 0x000fe2000fffe0ff */
[----:B------:R-:W-:Y:S01]  /*4e20*/  R2UR UR19, R23 ;  /* 0x00000000171372ca */ /* 0x000fe200000e0000 */
[----:B------:R-:W-:Y:S01]  /*4e30*/  UIADD3 UR4, UPT, UPT, UR4, 0x406, URZ ;  /* 0x0000040604047890 */ /* 0x000fe2000fffe0ff */
[----:B------:R-:W-:Y:S02]  /*4e40*/  R2UR.FILL UR39, R2 ;  /* 0x00000000022772ca */ /* 0x000fe400004e0000 */
[----:B------:R-:W-:-:S04]  /*4e50*/  @P0 LOP3.LUT R2, R0, 0xffff, RZ, 0xc0, !PT ;  /* 0x0000ffff00020812 */ /* 0x000fc800078ec0ff */
[----:B------:R-:W-:-:S05]  /*4e60*/  @P0 R2UR UR7, R2 ;  /* 0x00000000020702ca */ /* 0x000fca00000e0000 */
[----:B------:R1:W-:Y:S02]  /*4e70*/  UTCQMMA.2CTA gdesc[UR10], gdesc[UR12], tmem[UR34], tmem[UR18], idesc[UR19], tmem[UR64], UPT ;  /* 0x0040120c0a007dea */ /* 0x0003e4000ba00322 */
[----:B-1----:R-:W-:Y:S02]  /*4e80*/  R2UR UR12, R20 ;  /* 0x00000000140c72ca */ /* 0x002fe400000e0000 */
[----:B------:R-:W-:Y:S02]  /*4e90*/  R2UR UR13, R21 ;  /* 0x00000000150d72ca */ /* 0x000fe400000e0000 */
[----:B------:R-:W-:Y:S02]  /*4ea0*/  R2UR UR10, R16 ;  /* 0x00000000100a72ca */ /* 0x000fe400000e0000 */
[----:B------:R-:W-:Y:S02]  /*4eb0*/  R2UR UR11, R17 ;  /* 0x00000000110b72ca */ /* 0x000fe400000e0000 */
[----:B------:R-:W-:-:S02]  /*4ec0*/  R2UR UR18, R14 ;  /* 0x000000000e1272ca */ /* 0x000fc400000e0000 */
[----:B------:R-:W-:-:S05]  /*4ed0*/  R2UR UR19, R15 ;  /* 0x000000000f1372ca */ /* 0x000fca00000e0000 */
[----:B------:R1:W-:Y:S02]  /*4ee0*/  UTCQMMA.2CTA gdesc[UR22], gdesc[UR24], tmem[UR34], tmem[UR12], idesc[UR13], tmem[UR62], UPT ;  /* 0x003e0c1816007dea */ /* 0x0003e4000ba00322 */
[----:B-1----:R-:W-:Y:S02]  /*4ef0*/  R2UR UR24, R18 ;  /* 0x00000000121872ca */ /* 0x002fe400000e0000 */
[----:B------:R-:W-:Y:S02]  /*4f00*/  R2UR UR25, R19 ;  /* 0x00000000131972ca */ /* 0x000fe400000e0000 */
[----:B------:R-:W-:Y:S02]  /*4f10*/  R2UR UR12, R12 ;  /* 0x000000000c0c72ca */ /* 0x000fe400000e0000 */
[----:B------:R-:W-:-:S09]  /*4f20*/  R2UR UR13, R13 ;  /* 0x000000000d0d72ca */ /* 0x000fd200000e0000 */
[----:B------:R-:W-:Y:S01]  /*4f30*/  UTCQMMA.2CTA gdesc[UR28], gdesc[UR30], tmem[UR34], tmem[UR24], idesc[UR25], tmem[UR68], UPT ;  /* 0x0044181e1c007dea */ /* 0x000fe2000ba00322 */
[----:B------:R1:W-:Y:S01]  /*4f40*/  UTCQMMA.2CTA gdesc[UR20], gdesc[UR26], tmem[UR34], tmem[UR10], idesc[UR11], tmem[UR60], UPT ;  /* 0x003c0a1a14007dea */ /* 0x0003e2000ba00322 */
[----:B------:R2:W-:Y:S02]  /*4f50*/  UTCQMMA.2CTA gdesc[UR14], gdesc[UR16], tmem[UR34], tmem[UR18], idesc[UR19], tmem[UR58], UPT ;  /* 0x003a12100e007dea */ /* 0x0005e4000ba00322 */
[----:B------:R2:W-:Y:S01]  /*4f60*/  UTCQMMA.2CTA gdesc[UR4], gdesc[UR8], tmem[UR34], tmem[UR12], idesc[UR13], tmem[UR56], UPT ;  /* 0x00380c0804007dea */ /* 0x0005e2000ba00322 */
[----:B------:R2:W-:Y:S01]  /*4f70*/  UTCBAR.2CTA.MULTICAST [UR32], URZ, UR7 ;  /* 0x000000ff200073e9 */ /* 0x0005e20008200807 */
[----:B-1----:R-:W-:Y:S01]  /*4f80*/  UIADD3 UR10, UPT, UPT, UR77, -0x1, URZ ;  /* 0xffffffff4d0a7890 */ /* 0x002fe2000fffe0ff */
[----:B------:R-:W-:-:S06]  /*4f90*/  UMOV UR11, 0x1 ;  /* 0x00000001000b7882 */ /* 0x000fcc0000000000 */
[----:B------:R-:W-:-:S05]  /*4fa0*/  UMOV UR36, UR10 ;  /* 0x0000000a00247c82 */ /* 0x000fca0008000000 */
.L_x_71:
[----:B------:R-:W-:-:S09]  /*4fb0*/  UISETP.GE.AND UP0, UPT, UR36, 0x1, UPT ;  /* 0x000000012400788c */ /* 0x000fd2000bf06270 */
[----:B------:R-:W-:Y:S05]  /*4fc0*/  BRA.U !UP0, `(.L_x_75) ;  /* 0x0000000508607547 */ /* 0x000fea000b800000 */
[----:B--2---:R-:W-:-:S05]  /*4fd0*/  UMOV UR7, UR37 ;  /* 0x0000002500077c82 */ /* 0x004fca0008000000 */
.L_x_78:
[----:B------:R-:W-:Y:S02]  /*4fe0*/  UISETP.NE.AND UP0, UPT, UR6, URZ, UPT ;  /* 0x000000ff0600728c */ /* 0x000fe4000bf05270 */
[----:B----4-:R-:W-:Y:S07]  /*4ff0*/  ULEA UR9, UR7, UR39, 0x3 ;  /* 0x0000002707097291 */ /* 0x010fee000f8e18ff */
[----:B------:R-:W-:Y:S05]  /*5000*/  BRA.U UP0, `(.L_x_76) ;  /* 0x00000001000c7547 */ /* 0x000fea000b800000 */
[----:B------:R-:W-:Y:S04]  /*5010*/  SHF.L.U32 R4, R3, 0x1f, RZ ;  /* 0x0000001f03047819 */ /* 0x000fe800000006ff */
[----:B------:R-:W1:Y:S02]  /*5020*/  SYNCS.PHASECHK.TRANS64.TRYWAIT P0, [UR9], R4 ;  /* 0x00000004ff0075a7 */ /* 0x000e640008001109 */
[----:B-1----:R-:W-:Y:S05]  /*5030*/  @!P0 BRA `(.L_x_77) ;  /* 0x0000008400c88947 */ /* 0x002fea0003800000 */
.L_x_76:
[----:B------:R-:W-:Y:S02]  /*5040*/  UISETP.NE.AND UP1, UPT, UR36, 0x1, UPT ;  /* 0x000000012400788c */ /* 0x000fe4000bf25270 */
[----:B------:R-:W-:Y:S02]  /*5050*/  UIADD3 UR4, UPT, UPT, UR7, 0x1, URZ ;  /* 0x0000000107047890 */ /* 0x000fe4000fffe0ff */
[----:B------:R-:W-:Y:S02]  /*5060*/  ULEA UR10, UR7, UR74, 0x6 ;  /* 0x0000004a070a7291 */ /* 0x000fe4000f8e30ff */
[----:B------:R-:W-:Y:S01]  /*5070*/  UISETP.NE.AND UP0, UPT, UR4, 0x2, UPT ;  /* 0x000000020400788c */ /* 0x000fe2000bf05270 */
[----:B------:R-:W-:Y:S01]  /*5080*/  PLOP3.LUT P1, PT, PT, PT, UP1, 0x80, 0x8 ;  /* 0x000000000008781c */ /* 0x000fe20003f2f018 */
[----:B------:R-:W-:Y:S02]  /*5090*/  ULEA UR8, UR7, UR75, 0x7 ;  /* 0x0000004b07087291 */ /* 0x000fe4000f8e38ff */
[----:B------:R-:W-:Y:S02]  /*50a0*/  USEL UR5, URZ, 0x1, UP0 ;  /* 0x00000001ff057887 */ /* 0x000fe40008000000 */
[----:B------:R-:W-:Y:S02]  /*50b0*/  USEL UR37, UR4, URZ, UP0 ;  /* 0x000000ff04257287 */ /* 0x000fe40008000000 */
[----:B------:R-:W-:Y:S02]  /*50c0*/  UIADD3 UR12, UPT, UPT, UR10, 0x20, URZ ;  /* 0x000000200a0c7890 */ /* 0x000fe4000fffe0ff */
[----:B------:R-:W-:Y:S01]  /*50d0*/  @UP1 ULEA UR4, UR37, UR39, 0x3 ;  /* 0x0000002725041291 */ /* 0x000fe2000f8e18ff */
[----:B------:R-:W-:Y:S01]  /*50e0*/  LOP3.LUT R3, R3, UR5, RZ, 0x3c, !PT ;  /* 0x0000000503037c12 */ /* 0x000fe2000f8e3cff */
[----:B------:R-:W-:Y:S02]  /*50f0*/  ULEA UR6, UR7, UR73, 0xb ;  /* 0x0000004907067291 */ /* 0x000fe4000f8e58ff */
[----:B------:R-:W-:Y:S01]  /*5100*/  UIADD3 UR14, UPT, UPT, UR8, 0x20, URZ ;  /* 0x00000020080e7890 */ /* 0x000fe2000fffe0ff */
[----:B-1----:R-:W-:Y:S01]  /*5110*/  @P1 SHF.L.U32 R2, R3, 0x1f, RZ ;  /* 0x0000001f03021819 */ /* 0x002fe200000006ff */
[----:B------:R-:W-:Y:S02]  /*5120*/  UISETP.NE.U32.AND UP0, UPT, UR11, URZ, UPT ;  /* 0x000000ff0b00728c */ /* 0x000fe4000bf05070 */
[----:B------:R-:W-:Y:S01]  /*5130*/  UIADD3 UR20, UPT, UPT, UR8, 0x40, URZ ;  /* 0x0000004008147890 */ /* 0x000fe2000fffe0ff */
[----:B------:R1:W2:Y:S01]  /*5140*/  @P1 SYNCS.PHASECHK.TRANS64.TRYWAIT P0, [UR4], R2 ;  /* 0x00000002ff0015a7 */ /* 0x0002a20008001104 */
[----:B------:R-:W-:Y:S02]  /*5150*/  ULEA UR4, UR7, UR72, 0xb ;  /* 0x0000004807047291 */ /* 0x000fe4000f8e58ff */
[----:B------:R-:W-:Y:S02]  /*5160*/  UIADD3 UR22, UPT, UPT, UR8, 0x60, URZ ;  /* 0x0000006008167890 */ /* 0x000fe4000fffe0ff */
[----:B------:R-:W-:Y:S02]  /*5170*/  UIADD3 UR38, UPT, UPT, UR9, 0x10, URZ ;  /* 0x0000001009267890 */ /* 0x000fe4000fffe0ff */
[----:B------:R-:W-:Y:S02]  /*5180*/  UIADD3 UR30, UPT, UPT, UR6, 0x2, URZ ;  /* 0x00000002061e7890 */ /* 0x000fe4000fffe0ff */
[----:B------:R-:W-:Y:S01]  /*5190*/  UIADD3 UR24, UPT, UPT, UR4, 0x2, URZ ;  /* 0x0000000204187890 */ /* 0x000fe2000fffe0ff */
[----:B------:R-:W-:Y:S01]  /*51a0*/  ELECT P3, URZ, PT ;  /* 0x0000000000ff782f */ /* 0x000fe20003860000 */
[----:B------:R-:W-:Y:S02]  /*51b0*/  UIADD3 UR18, UPT, UPT, UR6, 0x4, URZ ;  /* 0x0000000406127890 */ /* 0x000fe4000fffe0ff */
[----:B------:R-:W-:Y:S02]  /*51c0*/  UIADD3 UR16, UPT, UPT, UR4, 0x4, URZ ;  /* 0x0000000404107890 */ /* 0x000fe4000fffe0ff */
[----:B------:R-:W-:Y:S02]  /*51d0*/  UIADD3 UR32, UPT, UPT, UR6, 0x400, URZ ;  /* 0x0000040006207890 */ /* 0x000fe4000fffe0ff */
[----:B------:R-:W-:Y:S02]  /*51e0*/  UIADD3 UR28, UPT, UPT, UR4, 0x400, URZ ;  /* 0x00000400041c7890 */ /* 0x000fe4000fffe0ff */
[----:B------:R-:W-:Y:S01]  /*51f0*/  UIADD3 UR26, UPT, UPT, UR6, 0x402, URZ ;  /* 0x00000402061a7890 */ /* 0x000fe2000fffe0ff */
[----:B------:R-:W-:Y:S01]  /*5200*/  UMOV UR11, 0x4008 ;  /* 0x00004008000b7882 */ /* 0x000fe20000000000 */
[----:B------:R-:W-:Y:S01]  /*5210*/  UMOV UR13, 0x4008 ;  /* 0x00004008000d7882 */ /* 0x000fe20000000000 */
[----:B------:R3:W-:Y:S01]  /*5220*/  UTCCP.T.S.2CTA.4x32dp128bit tmem[UR35+0x1c0], gdesc[UR10] ;  /* 0x0001c00a230079e7 */ /* 0x0007e20009300000 */
[----:B------:R4:W-:Y:S01]  /*5230*/  UTCCP.T.S.2CTA.4x32dp128bit tmem[UR35+0x1c4], gdesc[UR12] ;  /* 0x0001c40c230079e7 */ /* 0x0009e20009300000 */
        /* <DEDUP_REMOVED lines=10> */
[----:B------:R-:W-:Y:S01]  /*52e0*/  UMOV UR31, 0x40004040 ;  /* 0x40004040001f7882 */ /* 0x000fe20000000000 */
[----:B------:R4:W-:Y:S01]  /*52f0*/  UTCQMMA.2CTA gdesc[UR4], gdesc[UR6], tmem[UR34], tmem[UR54], idesc[UR55], tmem[UR70], UP0 ;  /* 0x0046360604007dea */ /* 0x0009e20008200322 */
[----:B------:R-:W-:Y:S01]  /*5300*/  UISETP.GT.U32.AND UP0, UPT, UR36, 0x1, UPT ;  /* 0x000000012400788c */ /* 0x000fe2000bf04070 */
[----:B-1----:R-:W-:Y:S01]  /*5310*/  @P3 LOP3.LUT R2, R0, 0xffff, RZ, 0xc0, !PT ;  /* 0x0000ffff00023812 */ /* 0x002fe200078ec0ff */
[----:B------:R-:W-:Y:S01]  /*5320*/  UIADD3 UR36, UPT, UPT, UR36, -0x1, URZ ;  /* 0xffffffff24247890 */ /* 0x000fe2000fffe0ff */
[----:B------:R-:W-:Y:S01]  /*5330*/  UMOV UR25, 0x40004040 ;  /* 0x4000404000197882 */ /* 0x000fe20000000000 */
[----:B------:R-:W-:Y:S01]  /*5340*/  UMOV UR19, 0x40004040 ;  /* 0x4000404000137882 */ /* 0x000fe20000000000 */
[----:B------:R1:W-:Y:S01]  /*5350*/  UTCQMMA.2CTA gdesc[UR24], gdesc[UR30], tmem[UR34], tmem[UR52], idesc[UR53], tmem[UR66], UPT ;  /* 0x0042341e18007dea */ /* 0x0003e2000ba00322 */
[----:B------:R-:W-:Y:S01]  /*5360*/  UMOV UR17, 0x40004040 ;  /* 0x4000404000117882 */ /* 0x000fe20000000000 */
[----:B------:R-:W-:Y:S01]  /*5370*/  UMOV UR33, 0x40004040 ;  /* 0x4000404000217882 */ /* 0x000fe20000000000 */
[----:B------:R-:W-:Y:S01]  /*5380*/  UTCQMMA.2CTA gdesc[UR16], gdesc[UR18], tmem[UR34], tmem[UR50], idesc[UR51], tmem[UR64], UPT ;  /* 0x0040321210007dea */ /* 0x000fe2000ba00322 */
[----:B---3--:R-:W-:Y:S02]  /*5390*/  UIADD3 UR10, UPT, UPT, UR4, 0x6, URZ ;  /* 0x00000006040a7890 */ /* 0x008fe4000fffe0ff */
[----:B----4-:R-:W-:Y:S02]  /*53a0*/  UIADD3 UR12, UPT, UPT, UR6, 0x6, URZ ;  /* 0x00000006060c7890 */ /* 0x010fe4000fffe0ff */
[----:B------:R-:W-:Y:S02]  /*53b0*/  UIADD3 UR8, UPT, UPT, UR6, 0x406, URZ ;  /* 0x0000040606087890 */ /* 0x000fe4000fffe0ff */
[----:B------:R-:W-:Y:S02]  /*53c0*/  UIADD3 UR14, UPT, UPT, UR4, 0x404, URZ ;  /* 0x00000404040e7890 */ /* 0x000fe4000fffe0ff */
[----:B------:R-:W-:Y:S02]  /*53d0*/  UIADD3 UR20, UPT, UPT, UR6, 0x404, URZ ;  /* 0x0000040406147890 */ /* 0x000fe4000fffe0ff */
[----:B------:R-:W-:Y:S01]  /*53e0*/  UIADD3 UR22, UPT, UPT, UR4, 0x402, URZ ;  /* 0x0000040204167890 */ /* 0x000fe2000fffe0ff */
[----:B------:R-:W-:Y:S01]  /*53f0*/  UMOV UR13, 0x40004040 ;  /* 0x40004040000d7882 */ /* 0x000fe20000000000 */
[----:B------:R-:W-:Y:S01]  /*5400*/  UMOV UR11, 0x40004040 ;  /* 0x40004040000b7882 */ /* 0x000fe20000000000 */
[----:B------:R-:W-:Y:S01]  /*5410*/  UMOV UR29, 0x40004040 ;  /* 0x40004040001d7882 */ /* 0x000fe20000000000 */
[----:B------:R-:W-:Y:S01]  /*5420*/  UIADD3 UR4, UPT, UPT, UR4, 0x406, URZ ;  /* 0x0000040604047890 */ /* 0x000fe2000fffe0ff */
[----:B------:R3:W-:Y:S01]  /*5430*/  UTCQMMA.2CTA gdesc[UR10], gdesc[UR12], tmem[UR34], tmem[UR48], idesc[UR49], tmem[UR62], UPT ;  /* 0x003e300c0a007dea */ /* 0x0007e2000ba00322 */
[----:B------:R4:W-:Y:S01]  /*5440*/  UTCQMMA.2CTA gdesc[UR28], gdesc[UR32], tmem[UR34], tmem[UR46], idesc[UR47], tmem[UR68], UPT ;  /* 0x00442e201c007dea */ /* 0x0009e2000ba00322 */
[----:B------:R-:W-:Y:S01]  /*5450*/  UMOV UR27, 0x40004040 ;  /* 0x40004040001b7882 */ /* 0x000fe20000000000 */
[----:B------:R-:W-:Y:S01]  /*5460*/  UMOV UR23, 0x40004040 ;  /* 0x4000404000177882 */ /* 0x000fe20000000000 */
[----:B------:R-:W-:Y:S01]  /*5470*/  UMOV UR21, 0x40004040 ;  /* 0x4000404000157882 */ /* 0x000fe20000000000 */
[----:B------:R4:W-:Y:S01]  /*5480*/  UTCQMMA.2CTA gdesc[UR22], gdesc[UR26], tmem[UR34], tmem[UR44], idesc[UR45], tmem[UR60], UPT ;  /* 0x003c2c1a16007dea */ /* 0x0009e2000ba00322 */
[----:B-1----:R-:W-:Y:S01]  /*5490*/  @P3 R2UR UR24, R2 ;  /* 0x00000000021832ca */ /* 0x002fe200000e0000 */
[----:B------:R-:W-:Y:S01]  /*54a0*/  UMOV UR15, 0x40004040 ;  /* 0x40004040000f7882 */ /* 0x000fe20000000000 */
[----:B------:R-:W-:Y:S01]  /*54b0*/  UMOV UR9, 0x40004040 ;  /* 0x4000404000097882 */ /* 0x000fe20000000000 */
[----:B------:R4:W-:Y:S01]  /*54c0*/  UTCQMMA.2CTA gdesc[UR14], gdesc[UR20], tmem[UR34], tmem[UR42], idesc[UR43], tmem[UR58], UPT ;  /* 0x003a2a140e007dea */ /* 0x0009e2000ba00322 */
[----:B------:R4:W-:Y:S01]  /*54d0*/  UTCQMMA.2CTA gdesc[UR4], gdesc[UR8], tmem[UR34], tmem[UR40], idesc[UR41], tmem[UR56], UPT ;  /* 0x0038280804007dea */ /* 0x0009e2000ba00322 */
[----:B------:R-:W-:Y:S01]  /*54e0*/  UMOV UR6, 0x1 ;  /* 0x0000000100067882 */ /* 0x000fe20000000000 */
[----:B------:R-:W-:Y:S07]  /*54f0*/  UMOV UR7, UR37 ;  /* 0x0000002500077c82 */ /* 0x000fee0008000000 */
[----:B------:R4:W-:Y:S01]  /*5500*/  UTCBAR.2CTA.MULTICAST [UR38], URZ, UR24 ;  /* 0x000000ff260073e9 */ /* 0x0009e20008200818 */
[----:B--2---:R-:W-:Y:S01]  /*5510*/  @P1 VOTEU.ANY UP2, P0 ;  /* 0x0000000000ff1886 */ /* 0x004fe20000040100 */
[----:B------:R-:W-:Y:S01]  /*5520*/  @UP1 USEL UR6, URZ, 0x1, !UP2 ;  /* 0x00000001ff061887 */ /* 0x000fe2000d000000 */
[----:B---3--:R-:W-:Y:S01]  /*5530*/  UMOV UR11, 0x1 ;  /* 0x00000001000b7882 */ /* 0x008fe20000000000 */
[----:B------:R-:W-:Y:S10]  /*5540*/  BRA.U UP0, `(.L_x_78) ;  /* 0xfffffff900a47547 */ /* 0x000ff4000b83ffff */
.L_x_75:
[----:B--2-4-:R-:W-:Y:S01]  /*5550*/  R2UR UR5, R10 ;  /* 0x000000000a0572ca */ /* 0x014fe200000e0000 */
[----:B------:R-:W-:Y:S01]  /*5560*/  UIADD3 UR4, UPT, UPT, UR39, 0x90, URZ ;  /* 0x0000009027047890 */ /* 0x000fe2000fffe0ff */
[----:B------:R-:W-:-:S11]  /*5570*/  UMOV UR7, UR37 ;  /* 0x0000002500077c82 */ /* 0x000fd60008000000 */
[----:B------:R1:W-:Y:S01]  /*5580*/  UTCBAR.2CTA.MULTICAST [UR4], URZ, UR5 ;  /* 0x000000ff040073e9 */ /* 0x0003e20008200805 */
[----:B------:R-:W-:Y:S01]  /*5590*/  NOP ;  /* 0x0000000000007918 */ /* 0x000fe20000000000 */
.L_x_70:
[----:B------:R-:W-:Y:S01]  /*55a0*/  ISETP.NE.AND P0, PT, R9, 0x2, PT ;  /* 0x000000020900780c */ /* 0x000fe20003f05270 */
[----:B------:R-:W-:-:S03]  /*55b0*/  ULOP3.LUT UR76, UR76, 0x1, URZ, 0x3c, !UPT ;  /* 0x000000014c4c7892 */ /* 0x000fc6000f8e3cff */
[----:B------:R-:W-:Y:S02]  /*55c0*/  SEL R2, RZ, 0x1, P0 ;  /* 0x00000001ff027807 */ /* 0x000fe40000000000 */
[----:B------:R-:W-:Y:S02]  /*55d0*/  SEL R9, R9, RZ, P0 ;  /* 0x000000ff09097207 */ /* 0x000fe40000000000 */
[----:B------:R-:W-:Y:S01]  /*55e0*/  LOP3.LUT R8, R8, R2, RZ, 0x3c, !PT ;  /* 0x0000000208087212 */ /* 0x000fe200078e3cff */
[----:B------:R-:W-:Y:S06]  /*55f0*/  @P2 BRA `(.L_x_79) ;  /* 0xfffffff000502947 */ /* 0x000fec000383ffff */
[----:B------:R-:W2:Y:S01]  /*5600*/  S2UR UR6, SR_CgaCtaId ;  /* 0x00000000000679c3 */ /* 0x000ea20000008800 */
[----:B------:R-:W-:Y:S01]  /*5610*/  ELECT P0, URZ, PT ;  /* 0x0000000000ff782f */ /* 0x000fe20003800000 */
[----:B------:R-:W-:Y:S01]  /*5620*/  IMAD.MOV.U32 R0, RZ, RZ, 0x1 ;  /* 0x00000001ff007424 */ /* 0x000fe200078e00ff */
[----:B-1----:R-:W-:Y:S01]  /*5630*/  UMOV UR4, 0x40 ;  /* 0x0000004000047882 */ /* 0x002fe20000000000 */
[----:B------:R-:W-:-:S04]  /*5640*/  SHF.L.U32 R2, RZ, 0x1f, RZ ;  /* 0x0000001fff027819 */ /* 0x000fc800000006ff */
[----:B------:R-:W-:Y:S01]  /*5650*/  UVIRTCOUNT.DEALLOC.SMPOOL 0x80 ;  /* 0x000000800000784c */ /* 0x000fe20000000000 */
[----:B--2---:R-:W-:-:S09]  /*5660*/  ULEA UR6, UR6, UR4, 0x18 ;  /* 0x0000000406067291 */ /* 0x004fd2000f8ec0ff */
[----:B------:R1:W-:Y:S01]  /*5670*/  @P0 STS.U8 [UR6+0x1c], R0 ;  /* 0x00001c00ff000988 */ /* 0x0003e20008000006 */
[----:B------:R-:W2:Y:S02]  /*5680*/  SYNCS.PHASECHK.TRANS64.TRYWAIT P0, [UR39+0xc0], R2 ;  /* 0x0000c002ff0075a7 */ /* 0x000ea40008001127 */
[----:B-12---:R-:W-:Y:S05]  /*5690*/  @!P0 BRA `(.L_x_80) ;  /* 0x0000008000488947 */ /* 0x006fea0003800000 */
.L_x_169:
[----:B------:R-:W-:Y:S01]  /*56a0*/  NOP ;  /* 0x0000000000007918 */ /* 0x000fe20000000000 */
[----:B-1----:R-:W1:Y:S01]  /*56b0*/  LDS R0, [UR6+0x14] ;  /* 0x00001406ff007984 */ /* 0x002e620008000800 */
[----:B------:R-:W-:Y:S01]  /*56c0*/  ULOP3.LUT UR4, UR35, 0xffff, URZ, 0xc0, !UPT ;  /* 0x0000ffff23047892 */ /* 0x000fe2000f8ec0ff */
[----:B------:R-:W-:Y:S01]  /*56d0*/  UMOV UR5, 0xffff ;  /* 0x0000ffff00057882 */ /* 0x000fe20000000000 */
[----:B------:R-:W-:Y:S02]  /*56e0*/  UMOV UR7, 0x1 ;  /* 0x0000000100077882 */ /* 0x000fe40000000000 */
[----:B------:R-:W-:-:S04]  /*56f0*/  USHF.R.U32.HI UR4, URZ, 0x5, UR4 ;  /* 0x00000005ff047899 */ /* 0x000fc80008011604 */
[----:B------:R-:W-:Y:S02]  /*5700*/  USHF.L.U32 UR5, UR5, UR4, URZ ;  /* 0x0000000405057299 */ /* 0x000fe400080006ff */
[----:B------:R-:W-:-:S04]  /*5710*/  USHF.L.U32 UR4, UR7, UR4, URZ ;  /* 0x0000000407047299 */ /* 0x000fc800080006ff */
[----:B-1----:R-:W-:-:S04]  /*5720*/  LOP3.LUT R0, R0, UR5, RZ, 0xc0, !PT ;  /* 0x0000000500007c12 */ /* 0x002fc8000f8ec0ff */
[----:B------:R-:W-:-:S13]  /*5730*/  ISETP.NE.AND P0, PT, R0, UR5, PT ;  /* 0x0000000500007c0c */ /* 0x000fda000bf05270 */
[----:B------:R-:W-:Y:S05]  /*5740*/  @P0 BRA `(.L_x_81) ;  /* 0x0000000000580947 */ /* 0x000fea0003800000 */
[----:B------:R-:W1:Y:S02]  /*5750*/  LDS R0, [UR6+0x18] ;  /* 0x00001806ff007984 */ /* 0x000e640008000800 */
[----:B-1----:R-:W-:-:S04]  /*5760*/  LOP3.LUT R0, R0, UR4, RZ, 0xc0, !PT ;  /* 0x0000000400007c12 */ /* 0x002fc8000f8ec0ff */
[----:B------:R-:W-:-:S13]  /*5770*/  ISETP.NE.AND P0, PT, R0, UR4, PT ;  /* 0x0000000400007c0c */ /* 0x000fda000bf05270 */
[----:B------:R-:W-:Y:S05]  /*5780*/  @P0 BRA `(.L_x_82) ;  /* 0x00000000003c0947 */ /* 0x000fea0003800000 */
[----:B------:R-:W1:Y:S01]  /*5790*/  S2R R2, SR_LANEID ;  /* 0x0000000000027919 */ /* 0x000e620000000000 */
[----:B------:R-:W-:-:S06]  /*57a0*/  ULOP3.LUT UR5, URZ, UR5, URZ, 0x33, !UPT ;  /* 0x00000005ff057292 */ /* 0x000fcc000f8e33ff */
[----:B------:R-:W-:-:S04]  /*57b0*/  IMAD.U32 R0, RZ, RZ, UR5 ;  /* 0x00000005ff007e24 */ /* 0x000fc8000f8e00ff */
[----:B------:R2:W3:Y:S02]  /*57c0*/  REDUX UR8, R0 ;  /* 0x00000000000873c4 */ /* 0x0004e40000000000 */
[----:B------:R4:W-:Y:S01]  /*57d0*/  UTCATOMSWS.AND URZ, UR5 ;  /* 0x0000000500ff79e3 */ /* 0x0009e20008000000 */
[----:B--2---:R-:W-:Y:S01]  /*57e0*/  LOP3.LUT R0, RZ, UR4, RZ, 0x33, !PT ;  /* 0x00000004ff007c12 */ /* 0x004fe2000f8e33ff */
[----:B------:R-:W-:Y:S02]  /*57f0*/  VOTEU.ANY UR4, UPT, PT ;  /* 0x0000000000047886 */ /* 0x000fe400038e0100 */
[----:B------:R-:W-:Y:S02]  /*5800*/  UFLO.U32 UR4, UR4 ;  /* 0x00000004000472bd */ /* 0x000fe400080e0000 */
[----:B------:R-:W2:Y:S04]  /*5810*/  REDUX UR7, R0 ;  /* 0x00000000000773c4 */ /* 0x000ea80000000000 */
[----:B-1----:R-:W-:-:S02]  /*5820*/  ISETP.EQ.U32.AND P0, PT, R2, UR4, PT ;  /* 0x0000000402007c0c */ /* 0x002fc4000bf02070 */
[----:B---3--:R-:W-:-:S11]  /*5830*/  MOV R2, UR8 ;  /* 0x0000000800027c02 */ /* 0x008fd60008000f00 */
[----:B------:R4:W-:Y:S01]  /*5840*/  @P0 ATOMS.AND RZ, [UR6+0x14], R2 ;  /* 0x00001402ffff098c */ /* 0x0009e2000a800006 */
[----:B--2---:R-:W-:-:S05]  /*5850*/  IMAD.U32 R0, RZ, RZ, UR7 ;  /* 0x00000007ff007e24 */ /* 0x004fca000f8e00ff */
[----:B------:R4:W-:Y:S01]  /*5860*/  @P0 ATOMS.AND RZ, [UR6+0x18], R0 ;  /* 0x00001800ffff098c */ /* 0x0009e2000a800006 */
[----:B------:R-:W-:Y:S05]  /*5870*/  BRA `(.L_x_83) ;  /* 0x0000000000147947 */ /* 0x000fea0003800000 */
.L_x_82:
[----:B------:R-:W-:Y:S02]  /*5880*/  MOV R2, 0x58a0 ;  /* 0x000058a000027802 */ /* 0x000fe40000000f00 */
[----:B-----5:R-:W-:Y:S05]  /*5890*/  CALL.REL.NOINC `($__internal_0_$__cuda_sm10x_tcgen05_guardrail_trap_col_being_dealloced_not_returned_by_alloc) ;  /* 0x0000008400347944 */ /* 0x020fea0003c00000 */
[----:B------:R-:W-:Y:S05]  /*58a0*/  BRA `(.L_x_83) ;  /* 0x0000000000087947 */ /* 0x000fea0003800000 */
.L_x_81:
[----:B------:R-:W-:Y:S02]  /*58b0*/  MOV R2, 0x58d0 ;  /* 0x000058d000027802 */ /* 0x000fe40000000f00 */
[----:B-----5:R-:W-:Y:S05]  /*58c0*/  CALL.REL.NOINC `($__internal_2_$__cuda_sm10x_tcgen05_guardrail_trap_unallocated_columns_being_dealloced) ;  /* 0x0000008400407944 */ /* 0x020fea0003c00000 */
.L_x_83:
[----:B------:R-:W-:Y:S01]  /*58d0*/  NOP ;  /* 0x0000000000007918 */ /* 0x000fe20000000000 */
[----:B----4-:R-:W-:Y:S05]  /*58e0*/  EXIT ;  /* 0x000000000000794d */ /* 0x010fea0003800000 */
.L_x_57:
[----:B------:R-:W-:-:S09]  /*58f0*/  UISETP.NE.OR UP0, UPT, UR17, 0x3, !UP3 ;  /* 0x000000031100788c */ /* 0x000fd2000df05670 */
[----:B------:R-:W-:Y:S05]  /*5900*/  BRA.U UP0, `(.L_x_84) ;  /* 0x0000001100947547 */ /* 0x000fea000b800000 */
[----:B------:R-:W1:Y:S01]  /*5910*/  S2UR UR10, SR_CgaCtaId ;  /* 0x00000000000a79c3 */ /* 0x000e620000008800 */
[----:B------:R-:W2:Y:S01]  /*5920*/  LDCU UR37, c[0x0][0x370] ;  /* 0x00006e00ff2577ac */ /* 0x000ea20008000800 */
[----:B------:R-:W-:Y:S02]  /*5930*/  HFMA2 R13, -RZ, RZ, 0, 0 ;  /* 0x00000000ff0d7431 */ /* 0x000fe400000001ff */
[----:B------:R-:W-:Y:S01]  /*5940*/  IMAD.MOV.U32 R15, RZ, RZ, 0x1 ;  /* 0x00000001ff0f7424 */ /* 0x000fe200078e00ff */
[----:B------:R-:W-:Y:S01]  /*5950*/  MOV R7, 0x4000 ;  /* 0x0000400000077802 */ /* 0x000fe20000000f00 */
[----:B------:R-:W2:Y:S01]  /*5960*/  LDCU.128 UR40, c[0x0][0xf10] ;  /* 0x0001e200ff2877ac */ /* 0x000ea20008000c00 */
[----:B------:R-:W-:Y:S01]  /*5970*/  IMAD.MOV.U32 R14, RZ, RZ, RZ ;  /* 0x000000ffff0e7224 */ /* 0x000fe200078e00ff */
[----:B------:R-:W3:Y:S01]  /*5980*/  LDC.64 R16, c[0x0][0x348] ;  /* 0x0000d200ff107b82 */ /* 0x000ee20000000a00 */
[----:B------:R-:W4:Y:S01]  /*5990*/  LDCU UR31, c[0x0][0x374] ;  /* 0x00006e80ff1f77ac */ /* 0x000f220008000800 */
[----:B------:R-:W1:Y:S06]  /*59a0*/  LDCU UR15, c[0x0][0xf0c] ;  /* 0x0001e180ff0f77ac */ /* 0x000e6c0008000800 */
[----:B------:R-:W3:Y:S01]  /*59b0*/  LDC.64 R2, c[0x0][0xc88] ;  /* 0x00032200ff027b82 */ /* 0x000ee20000000a00 */
[----:B------:R-:W3:Y:S01]  /*59c0*/  LDCU UR50, c[0x0][0xf20] ;  /* 0x0001e400ff3277ac */ /* 0x000ee20008000800 */
[----:B------:R-:W3:Y:S06]  /*59d0*/  LDCU UR4, c[0x0][0xf30] ;  /* 0x0001e600ff0477ac */ /* 0x000eec0008000800 */
[----:B------:R-:W3:Y:S01]  /*59e0*/  LDC.64 R4, c[0x0][0xc90] ;  /* 0x00032400ff047b82 */ /* 0x000ee20000000a00 */
[----:B------:R-:W-:Y:S01]  /*59f0*/  UMOV UR21, 0x400 ;  /* 0x0000040000157882 */ /* 0x000fe20000000000 */
[----:B--2---:R-:W-:-:S02]  /*5a00*/  UIMAD.WIDE.U32 UR6, UR37, UR40, URZ ;  /* 0x00000028250672a5 */ /* 0x004fc4000f8e00ff */
[----:B----4-:R-:W-:Y:S02]  /*5a10*/  UIMAD.WIDE.U32 UR8, UR31, UR43, URZ ;  /* 0x0000002b1f0872a5 */ /* 0x010fe4000f8e00ff */
[----:B-1----:R-:W-:Y:S02]  /*5a20*/  ULEA UR21, UR10, UR21, 0x18 ;  /* 0x000000150a157291 */ /* 0x002fe4000f8ec0ff */
[----:B------:R-:W-:Y:S02]  /*5a30*/  UPLOP3.LUT UP3, UPT, UPT, UPT, UPT, 0x40, 0x4 ;  /* 0x000000000004789c */ /* 0x000fe40003f6e870 */
[----:B------:R-:W-:Y:S02]  /*5a40*/  UIADD3 UR38, UPT, UPT, UR21, 0x38, URZ ;  /* 0x0000003815267890 */ /* 0x000fe4000fffe0ff */
[----:B------:R-:W-:Y:S02]  /*5a50*/  UIADD3 UR33, UPT, UPT, UR21, 0x20, URZ ;  /* 0x0000002015217890 */ /* 0x000fe4000fffe0ff */
[----:B------:R-:W-:-:S02]  /*5a60*/  UIADD3 UR25, UPT, UPT, UR21, 0x28, URZ ;  /* 0x0000002815197890 */ /* 0x000fc4000fffe0ff */
[----:B------:R-:W-:Y:S01]  /*5a70*/  UIADD3 UR17, UPT, UPT, UR21, 0x30, URZ ;  /* 0x0000003015117890 */ /* 0x000fe2000fffe0ff */
[----:B------:R-:W-:Y:S01]  /*5a80*/  UMOV UR6, UR7 ;  /* 0x0000000700067c82 */ /* 0x000fe20008000000 */
[----:B------:R-:W-:Y:S01]  /*5a90*/  UMOV UR47, UR9 ;  /* 0x00000009002f7c82 */ /* 0x000fe20008000000 */
[----:B------:R-:W-:Y:S02]  /*5aa0*/  UISETP.GE.AND UP0, UPT, UR45, 0x1, UPT ;  /* 0x000000012d00788c */ /* 0x000fe4000bf06270 */
[----:B------:R-:W-:Y:S01]  /*5ab0*/  UISETP.NE.AND UP4, UPT, UR45, 0x1, UPT ;  /* 0x000000012d00788c */ /* 0x000fe2000bf85270 */
[----:B------:R-:W1:Y:S01]  /*5ac0*/  LDCU.64 UR22, c[0x0][0xf28] ;  /* 0x0001e500ff1677ac */ /* 0x000e620008000a00 */
[----:B------:R-:W-:Y:S02]  /*5ad0*/  UISETP.NE.AND UP6, UPT, UR15, 0x1, UPT ;  /* 0x000000010f00788c */ /* 0x000fe4000bfc5270 */
[----:B------:R-:W-:Y:S02]  /*5ae0*/  UISETP.NE.AND UP5, UPT, UR42, 0x1, UPT ;  /* 0x000000012a00788c */ /* 0x000fe4000bfa5270 */
[----:B------:R-:W-:-:S02]  /*5af0*/  UPRMT UR38, UR10, 0x654, UR38 ;  /* 0x000006540a267896 */ /* 0x000fc40008000026 */
[----:B------:R-:W-:Y:S02]  /*5b00*/  USHF.R.U32.HI UR48, URZ, UR41, UR6 ;  /* 0x00000029ff307299 */ /* 0x000fe40008011606 */
[----:B------:R-:W-:Y:S02]  /*5b10*/  UPRMT UR46, UR10, 0x654, UR33 ;  /* 0x000006540a2e7896 */ /* 0x000fe40008000021 */
[----:B------:R-:W-:Y:S02]  /*5b20*/  UPRMT UR44, UR10, 0x654, UR25 ;  /* 0x000006540a2c7896 */ /* 0x000fe40008000019 */
[----:B------:R-:W-:Y:S02]  /*5b30*/  UPRMT UR39, UR10, 0x654, UR17 ;  /* 0x000006540a277896 */ /* 0x000fe40008000011 */
[----:B---3--:R-:W-:Y:S02]  /*5b40*/  USHF.R.U32.HI UR47, URZ, UR50, UR47 ;  /* 0x00000032ff2f7299 */ /* 0x008fe4000801162f */
[----:B------:R-:W-:Y:S01]  /*5b50*/  UISETP.NE.AND UP2, UPT, UR4, 0x1, UPT ;  /* 0x000000010400788c */ /* 0x000fe2000bf45270 */
[----:B-1----:R-:W-:-:S10]  /*5b60*/  UMOV UR29, URZ ;  /* 0x000000ff001d7c82 */ /* 0x002fd40008000000 */
.L_x_95:
[C---:B------:R-:W-:Y:S02]  /*5b70*/  LEA R12, R14.reuse, UR21, 0x3 ;  /* 0x000000150e0c7c11 */ /* 0x040fe4000f8e18ff */
[----:B------:R-:W-:Y:S02]  /*5b80*/  SHF.L.U32 R0, R13, 0x1f, RZ ;  /* 0x0000001f0d007819 */ /* 0x000fe400000006ff */
[----:B------:R-:W-:Y:S02]  /*5b90*/  LEA R8, R14, UR21, 0x4 ;  /* 0x000000150e087c11 */ /* 0x000fe4000f8e20ff */
[----:B-1----:R-:W1:Y:S02]  /*5ba0*/  SYNCS.PHASECHK.TRANS64.TRYWAIT P0, [R12+URZ+0x70], R0 ;  /* 0x000070000c0075a7 */ /* 0x002e6400080011ff */
[----:B-1----:R-:W-:Y:S05]  /*5bb0*/  @!P0 BRA `(.L_x_85) ;  /* 0x0000007c00188947 */ /* 0x002fea0003800000 */
.L_x_170:
[----:B------:R-:W2:Y:S01]  /*5bc0*/  LDS.128 R8, [R8+0xd0] ;  /* 0x0000d00008087984 */ /* 0x000ea20000000c00 */
[----:B------:R-:W-:Y:S01]  /*5bd0*/  UISETP.GE.AND UP0, UPT, UR45, 0x1, UPT ;  /* 0x000000012d00788c */ /* 0x000fe2000bf06270 */
[----:B------:R-:W-:Y:S01]  /*5be0*/  @!PT LDS RZ, [RZ] ;  /* 0x00000000fffff984 */ /* 0x000fe20000000800 */
[----:B------:R-:W-:Y:S01]  /*5bf0*/  @!PT LDS RZ, [RZ] ;  /* 0x00000000fffff984 */ /* 0x000fe20000000800 */
[----:B------:R-:W-:Y:S01]  /*5c00*/  @!PT LDS RZ, [RZ] ;  /* 0x00000000fffff984 */ /* 0x000fe20000000800 */
[----:B------:R-:W-:Y:S01]  /*5c10*/  @!PT LDS RZ, [RZ] ;  /* 0x00000000fffff984 */ /* 0x000fe20000000800 */
[----:B------:R3:W-:Y:S06]  /*5c20*/  MEMBAR.ALL.CTA ;  /* 0x0000000000007992 */ /* 0x0007ec0000008000 */
[----:B---3--:R-:W3:Y:S01]  /*5c30*/  FENCE.VIEW.ASYNC.S ;  /* 0x00000000000073c6 */ /* 0x008ee20000000000 */
[----:B--2---:R-:W-:Y:S11]  /*5c40*/  LOP3.LUT P0, RZ, R10, 0x1, RZ, 0xc0, !PT ;  /* 0x000000010aff7812 */ /* 0x004ff6000780c0ff */
[----:B------:R-:W-:Y:S02]  /*5c50*/  @!UPT UIADD3 URZ, UPT, UPT, URZ, URZ, URZ ;  /* 0x000000fffffff290 */ /* 0x000fe4000fffe0ff */
[----:B---3--:R-:W-:Y:S01]  /*5c60*/  VOTEU.ANY UP1, P0 ;  /* 0x0000000000ff7886 */ /* 0x008fe20000020100 */
[----:B------:R-:W-:Y:S11]  /*5c70*/  PLOP3.LUT P0, PT, PT, PT, UP1, 0x80, 0x8 ;  /* 0x000000000008781c */ /* 0x000ff60003f0f018 */
[----:B------:R-:W-:Y:S02]  /*5c80*/  @!UPT UIADD3 URZ, UPT, UPT, URZ, URZ, URZ ;  /* 0x000000fffffff290 */ /* 0x000fe4000fffe0ff */
[----:B-1----:R-:W-:Y:S02]  /*5c90*/  @P0 SHF.R.U32.HI R0, RZ, 0x10, R9 ;  /* 0x00000010ff000819 */ /* 0x002fe40000011609 */
[----:B------:R-:W-:Y:S02]  /*5ca0*/  @P0 MOV R6, R8 ;  /* 0x0000000800060202 */ /* 0x000fe40000000f00 */
[----:B------:R-:W-:Y:S01]  /*5cb0*/  @P0 R2UR UR4, R0 ;  /* 0x00000000000402ca */ /* 0x000fe200000e0000 */
[----:B------:R-:W-:Y:S01]  /*5cc0*/  VIADD R0, R12, 0x80 ;  /* 0x000000800c007836 */ /* 0x000fe20000000000 */
[----:B------:R-:W-:Y:S02]  /*5cd0*/  @P0 LOP3.LUT R8, R9, 0xffff, RZ, 0xc0, !PT ;  /* 0x0000ffff09080812 */ /* 0x000fe400078ec0ff */
[----:B------:R-:W-:Y:S02]  /*5ce0*/  @P0 R2UR UR6, R6 ;  /* 0x00000000060602ca */ /* 0x000fe400000e0000 */
[----:B------:R-:W-:Y:S02]  /*5cf0*/  PRMT R0, RZ, 0x654, R0 ;  /* 0x00000654ff007816 */ /* 0x000fe40000000000 */
[----:B------:R-:W-:Y:S02]  /*5d00*/  @P0 R2UR UR5, R8 ;  /* 0x00000000080502ca */ /* 0x000fe400000e0000 */
[----:B------:R1:W-:Y:S03]  /*5d10*/  SYNCS.ARRIVE.TRANS64.RED.A1T0 RZ, [R0+URZ], RZ ;  /* 0x000000ff00ff79a7 */ /* 0x0003e600081004ff */
[----:B------:R-:W-:Y:S04]  /*5d20*/  @UP1 UMOV UR30, UR4 ;  /* 0x00000004001e1c82 */ /* 0x000fe80008000000 */
[----:B------:R-:W-:Y:S04]  /*5d30*/  @UP1 UMOV UR14, UR6 ;  /* 0x00000006000e1c82 */ /* 0x000fe80008000000 */
[----:B------:R-:W-:Y:S01]  /*5d40*/  @UP1 UMOV UR13, UR5 ;  /* 0x00000005000d1c82 */ /* 0x000fe20008000000 */
[----:B------:R-:W-:Y:S05]  /*5d50*/  BRA.U !UP0, `(.L_x_86) ;  /* 0x0000000108a47547 */ /* 0x000fea000b800000 */
[----:B------:R-:W-:Y:S02]  /*5d60*/  UIMAD.WIDE.U32 UR18, UR13, UR43, URZ ;  /* 0x0000002b0d1272a5 */ /* 0x000fe4000f8e00ff */
[----:B------:R-:W-:Y:S02]  /*5d70*/  UIMAD.WIDE.U32 UR26, UR14, UR40, URZ ;  /* 0x000000280e1a72a5 */ /* 0x000fe4000f8e00ff */
[----:B------:R-:W-:Y:S02]  /*5d80*/  USEL UR4, UR31, UR47, !UP5 ;  /* 0x0000002f1f047287 */ /* 0x000fe4000e800000 */
[----:B------:R-:W-:Y:S02]  /*5d90*/  USEL UR7, UR37, UR48, !UP6 ;  /* 0x0000003025077287 */ /* 0x000fe4000f000000 */
[----:B------:R-:W-:Y:S02]  /*5da0*/  UIMAD.WIDE.U32 UR8, UR4, UR22, URZ ;  /* 0x00000016040872a5 */ /* 0x000fe4000f8e00ff */
[----:B------:R-:W-:Y:S01]  /*5db0*/  UIMAD.WIDE.U32 UR10, UR7, UR22, URZ ;  /* 0x00000016070a72a5 */ /* 0x000fe2000f8e00ff */
[----:B------:R-:W-:Y:S02]  /*5dc0*/  UMOV UR5, UR19 ;  /* 0x0000001300057c82 */ /* 0x000fe40008000000 */
[----:B------:R-:W-:Y:S03]  /*5dd0*/  USHF.R.U32.HI UR6, URZ, UR50, UR5 ;  /* 0x00000032ff067299 */ /* 0x000fe60008011605 */
[----:B------:R-:W-:Y:S01]  /*5de0*/  UMOV UR5, UR27 ;  /* 0x0000001b00057c82 */ /* 0x000fe20008000000 */
[----:B------:R-:W-:Y:S02]  /*5df0*/  USEL UR6, UR13, UR6, !UP5 ;  /* 0x000000060d067287 */ /* 0x000fe4000e800000 */
[----:B------:R-:W-:Y:S03]  /*5e00*/  USHF.R.U32.HI UR12, URZ, UR41, UR5 ;  /* 0x00000029ff0c7299 */ /* 0x000fe60008011605 */
[----:B------:R-:W-:Y:S02]  /*5e10*/  UMOV UR5, UR9 ;  /* 0x0000000900057c82 */ /* 0x000fe40008000000 */
[----:B------:R-:W-:Y:S03]  /*5e20*/  @UP4 USHF.R.U32.HI UR4, URZ, UR23, UR5 ;  /* 0x00000017ff044299 */ /* 0x000fe60008011605 */
[----:B------:R-:W-:Y:S01]  /*5e30*/  UMOV UR5, UR11 ;  /* 0x0000000b00057c82 */ /* 0x000fe20008000000 */
[----:B------:R-:W-:Y:S02]  /*5e40*/  UIMAD UR4, UR45, UR4, URZ ;  /* 0x000000042d0472a4 */ /* 0x000fe4000f8e02ff */
[----:B------:R-:W-:Y:S02]  /*5e50*/  @UP4 USHF.R.U32.HI UR7, URZ, UR23, UR5 ;  /* 0x00000017ff074299 */ /* 0x000fe40008011605 */
[----:B------:R-:W-:Y:S02]  /*5e60*/  UIMAD.WIDE.U32 UR10, UR6, UR22, URZ ;  /* 0x00000016060a72a5 */ /* 0x000fe4000f8e00ff */
[----:B------:R-:W-:Y:S02]  /*5e70*/  USEL UR5, UR14, UR12, !UP6 ;  /* 0x0000000c0e057287 */ /* 0x000fe4000f000000 */
[----:B------:R-:W-:Y:S02]  /*5e80*/  UIMAD UR8, UR45, UR7, URZ ;  /* 0x000000072d0872a4 */ /* 0x000fe4000f8e02ff */
[----:B------:R-:W-:Y:S03]  /*5e90*/  UISETP.GE.AND UP0, UPT, UR6, UR4, UPT ;  /* 0x000000040600728c */ /* 0x000fe6000bf06270 */
[----:B------:R-:W-:Y:S01]  /*5ea0*/  UMOV UR4, UR11 ;  /* 0x0000000b00047c82 */ /* 0x000fe20008000000 */
[----:B------:R-:W-:Y:S02]  /*5eb0*/  UISETP.GE.OR UP0, UPT, UR5, UR8, UP0 ;  /* 0x000000080500728c */ /* 0x000fe40008706670 */
[----:B------:R-:W-:Y:S02]  /*5ec0*/  USHF.R.U32.HI UR4, URZ, UR23, UR4 ;  /* 0x00000017ff047299 */ /* 0x000fe40008011604 */
[----:B------:R-:W-:Y:S02]  /*5ed0*/  UIMAD.WIDE.U32 UR8, UR5, UR22, URZ ;  /* 0x00000016050872a5 */ /* 0x000fe4000f8e00ff */
[----:B------:R-:W-:Y:S04]  /*5ee0*/  USEL UR10, UR6, UR4, !UP4 ;  /* 0x00000004060a7287 */ /* 0x000fe8000e000000 */
[----:B------:R-:W-:Y:S01]  /*5ef0*/  UIADD3 UR11, UPT, UPT, -UR10, URZ, URZ ;  /* 0x000000ff0a0b7290 */ /* 0x000fe2000fffe1ff */
[----:B------:R-:W-:Y:S02]  /*5f00*/  @!UP0 UMOV UR4, UR9 ;  /* 0x0000000900048c82 */ /* 0x000fe40008000000 */
[----:B------:R-:W-:Y:S02]  /*5f10*/  @!UP0 USHF.R.U32.HI UR4, URZ, UR23, UR4 ;  /* 0x00000017ff048299 */ /* 0x000fe40008011604 */
[----:B------:R-:W-:Y:S02]  /*5f20*/  UIMAD UR8, UR45, UR11, UR6 ;  /* 0x0000000b2d0872a4 */ /* 0x000fe4000f8e0206 */
[----:B------:R-:W-:Y:S04]  /*5f30*/  @!UP0 USEL UR4, UR5, UR4, !UP4 ;  /* 0x0000000405048287 */ /* 0x000fe8000e000000 */
[----:B------:R-:W-:Y:S02]  /*5f40*/  @!UP0 UIMAD UR8, UR7, UR8, UR4 ;  /* 0x00000008070882a4 */ /* 0x000fe4000f8e0204 */
[----:B------:R-:W-:Y:S02]  /*5f50*/  @!UP0 UIADD3 UR9, UPT, UPT, UR10, -UR4, URZ ;  /* 0x800000040a098290 */ /* 0x000fe4000fffe0ff */
[----:B------:R-:W-:Y:S02]  /*5f60*/  UIADD3 UR4, UPT, UPT, -UR5, URZ, URZ ;  /* 0x000000ff05047290 */ /* 0x000fe4000fffe1ff */
[----:B------:R-:W-:Y:S02]  /*5f70*/  UIADD3 UR7, UPT, UPT, -UR6, URZ, URZ ;  /* 0x000000ff06077290 */ /* 0x000fe4000fffe1ff */
[----:B------:R-:W-:Y:S02]  /*5f80*/  @!UP0 UIMAD UR6, UR9, UR45, UR5 ;  /* 0x0000002d090682a4 */ /* 0x000fe4000f8e0205 */
[----:B------:R-:W-:Y:S02]  /*5f90*/  UIMAD UR14, UR15, UR4, UR14 ;  /* 0x000000040f0e72a4 */ /* 0x000fe4000f8e020e */
[----:B------:R-:W-:Y:S01]  /*5fa0*/  UIMAD UR13, UR42, UR7, UR13 ;  /* 0x000000072a0d72a4 */ /* 0x000fe2000f8e020d */
[----:B------:R-:W-:Y:S02]  /*5fb0*/  @!UP0 UMOV UR5, UR8 ;  /* 0x0000000800058c82 */ /* 0x000fe40008000000 */
[----:B------:R-:W-:Y:S02]  /*5fc0*/  UIMAD UR14, UR5, UR15, UR14 ;  /* 0x0000000f050e72a4 */ /* 0x000fe4000f8e020e */
[----:B------:R-:W-:Y:S11]  /*5fd0*/  UIMAD UR13, UR6, UR42, UR13 ;  /* 0x0000002a060d72a4 */ /* 0x000ff6000f8e020d */
[----:B------:R-:W-:Y:S01]  /*5fe0*/  @!UPT UIADD3 URZ, UPT, UPT, URZ, URZ, URZ ;  /* 0x000000fffffff290 */ /* 0x000fe2000fffe0ff */
.L_x_86:
[----:B------:R-:W2:Y:S01]  /*5ff0*/  @!UP2 LDCU.128 UR8, c[0x0][0xf10] ;  /* 0x0001e200ff08a7ac */ /* 0x000ea20008000c00 */
[C---:B------:R-:W-:Y:S02]  /*6000*/  ISETP.NE.U32.AND P1, PT, R4.reuse, RZ, PT ;  /* 0x000000ff0400720c */ /* 0x040fe40003f25070 */
[----:B------:R-:W-:Y:S02]  /*6010*/  ISETP.NE.U32.AND P0, PT, R4, RZ, PT ;  /* 0x000000ff0400720c */ /* 0x000fe40003f05070 */
[C---:B------:R-:W-:Y:S02]  /*6020*/  ISETP.NE.AND.EX P1, PT, R5.reuse, RZ, PT, P1 ;  /* 0x000000ff0500720c */ /* 0x040fe40003f25310 */
[----:B------:R-:W-:Y:S01]  /*6030*/  ISETP.NE.AND.EX P0, PT, R5, RZ, PT, P0 ;  /* 0x000000ff0500720c */ /* 0x000fe20003f05300 */
[----:B------:R-:W3:Y:S01]  /*6040*/  @!UP2 LDCU UR5, c[0x0][0xf0c] ;  /* 0x0001e180ff05a7ac */ /* 0x000ee20008000800 */
[----:B------:R-:W-:Y:S01]  /*6050*/  SHF.L.U32 R9, R15, 0x1f, RZ ;  /* 0x0000001f0f097819 */ /* 0x000fe200000006ff */
[----:B------:R-:W-:Y:S02]  /*6060*/  USHF.L.U32 UR35, UR20, 0x7, URZ ;  /* 0x0000000714237899 */ /* 0x000fe400080006ff */
[----:B--2---:R-:W-:Y:S07]  /*6070*/  UIMAD.WIDE.U32 UR6, UR14, UR8, URZ ;  /* 0x000000080e0672a5 */ /* 0x004fee000f8e00ff */
[----:B------:R-:W-:Y:S01]  /*6080*/  @!UP2 UMOV UR4, UR7 ;  /* 0x000000070004ac82 */ /* 0x000fe20008000000 */
[----:B---3--:R-:W-:Y:S02]  /*6090*/  @!UP2 UISETP.NE.AND UP0, UPT, UR5, 0x1, UPT ;  /* 0x000000010500a88c */ /* 0x008fe4000bf05270 */
[----:B------:R-:W-:Y:S02]  /*60a0*/  @!UP2 USHF.R.U32.HI UR4, URZ, UR9, UR4 ;  /* 0x00000009ff04a299 */ /* 0x000fe40008011604 */
[----:B------:R-:W-:Y:S02]  /*60b0*/  UIMAD.WIDE.U32 UR6, UR13, UR11, URZ ;  /* 0x0000000b0d0672a5 */ /* 0x000fe4000f8e00ff */
[----:B------:R-:W-:Y:S02]  /*60c0*/  @!UP2 USEL UR8, UR14, UR4, !UP0 ;  /* 0x000000040e08a287 */ /* 0x000fe4000c000000 */
[----:B------:R-:W-:Y:S03]  /*60d0*/  @!UP2 UISETP.NE.AND UP0, UPT, UR10, 0x1, UPT ;  /* 0x000000010a00a88c */ /* 0x000fe6000bf05270 */
[----:B------:R-:W-:Y:S01]  /*60e0*/  @!UP2 UMOV UR6, UR7 ;  /* 0x000000070006ac82 */ /* 0x000fe20008000000 */
[----:B------:R-:W-:Y:S01]  /*60f0*/  USHF.L.U32 UR7, UR16, 0x8, URZ ;  /* 0x0000000810077899 */ /* 0x000fe200080006ff */
[----:B------:R-:W2:Y:S02]  /*6100*/  @!UP2 LDCU UR4, c[0x0][0xf20] ;  /* 0x0001e400ff04a7ac */ /* 0x000ea40008000800 */
[----:B--2---:R-:W-:Y:S04]  /*6110*/  @!UP2 USHF.R.U32.HI UR6, URZ, UR4, UR6 ;  /* 0x00000004ff06a299 */ /* 0x004fe80008011606 */
[----:B------:R-:W-:Y:S04]  /*6120*/  @!UP2 USEL UR6, UR13, UR6, !UP0 ;  /* 0x000000060d06a287 */ /* 0x000fe8000c000000 */
[----:B------:R-:W-:Y:S02]  /*6130*/  @!UP2 UIADD3 UR4, UPT, UPT, -UR8, UR6, URZ ;  /* 0x000000060804a290 */ /* 0x000fe4000fffe1ff */
[----:B------:R-:W-:Y:S02]  /*6140*/  @!UP2 UIADD3 UR6, UPT, UPT, UR8, -UR6, URZ ;  /* 0x800000060806a290 */ /* 0x000fe4000fffe0ff */
[----:B------:R-:W-:Y:S02]  /*6150*/  @!UP2 UIMAD UR14, UR4, UR5, UR14 ;  /* 0x00000005040ea2a4 */ /* 0x000fe4000f8e020e */
[----:B------:R-:W-:Y:S01]  /*6160*/  @!UP2 UIMAD UR13, UR6, UR10, UR13 ;  /* 0x0000000a060da2a4 */ /* 0x000fe2000f8e020d */
[----:B------:R-:W-:Y:S11]  /*6170*/  BRA.U UP3, `(.L_x_87) ;  /* 0x0000000103107547 */ /* 0x000ff6000b800000 */
[----:B------:R-:W-:Y:S04]  /*6180*/  MOV R6, UR49 ;  /* 0x0000003100067c02 */ /* 0x000fe80008000f00 */
[----:B------:R-:W-:Y:S04]  /*6190*/  SHF.L.U32 R6, R6, 0x1f, RZ ;  /* 0x0000001f06067819 */ /* 0x000fe800000006ff */
[----:B------:R-:W2:Y:S02]  /*61a0*/  SYNCS.PHASECHK.TRANS64.TRYWAIT P2, [UR21+0x68], R6 ;  /* 0x00006806ff0075a7 */ /* 0x000ea40008041115 */
[----:B--2---:R-:W-:Y:S05]  /*61b0*/  @!P2 BRA `(.L_x_88) ;  /* 0x0000007400aca947 */ /* 0x004fea0003800000 */
.L_x_87:
[----:B------:R-:W-:Y:S05]  /*61c0*/  @!P1 BRA `(.L_x_89) ;  /* 0x0000000000309947 */ /* 0x000fea0003800000 */
[----:B------:R-:W-:Y:S01]  /*61d0*/  ISETP.NE.U32.AND P1, PT, R2, RZ, PT ;  /* 0x000000ff0200720c */ /* 0x000fe20003f25070 */
[----:B------:R-:W2:Y:S01]  /*61e0*/  LDCU.64 UR4, c[0x0][0x358] ;  /* 0x00006b00ff0477ac */ /* 0x000ea20008000a00 */
[----:B------:R-:W-:Y:S02]  /*61f0*/  IMAD.MOV.U32 R142, RZ, RZ, 0x1 ;  /* 0x00000001ff8e7424 */ /* 0x000fe400078e00ff */
[----:B------:R-:W-:Y:S11]  /*6200*/  ISETP.NE.AND.EX P1, PT, R3, RZ, PT, P1 ;  /* 0x000000ff0300720c */ /* 0x000ff60003f25310 */
[----:B------:R-:W-:Y:S02]  /*6210*/  @!UPT UIADD3 URZ, UPT, UPT, URZ, URZ, URZ ;  /* 0x000000fffffff290 */ /* 0x000fe4000fffe0ff */
[----:B------:R-:W3:Y:S01]  /*6220*/  @P1 LDC.64 R10, c[0x0][0xc88] ;  /* 0x00032200ff0a1b82 */ /* 0x000ee20000000a00 */
[----:B-1----:R-:W-:Y:S04]  /*6230*/  @P1 IMAD R0, R4, UR52, RZ ;  /* 0x0000003404001c24 */ /* 0x002fe8000f8e02ff */
[----:B---3--:R-:W-:Y:S04]  /*6240*/  @P1 IMAD.WIDE R10, R0, 0x4, R10 ;  /* 0x00000004000a1825 */ /* 0x008fe800078e020a */
[----:B------:R-:W-:Y:S01]  /*6250*/  HFMA2 R0, -RZ, RZ, 0, 5.9604644775390625e-08 ;  /* 0x00000001ff007431 */ /* 0x000fe200000001ff */
[----:B--2--5:R2:W5:Y:S04]  /*6260*/  @P1 LDG.E R71, desc[UR4][R10.64] ;  /* 0x000000040a471981 */ /* 0x024568000c1e1900 */
[----:B------:R-:W-:Y:S01]  /*6270*/  @!P1 PRMT R142, R0, 0x7610, R142 ;  /* 0x00007610008e9816 */ /* 0x000fe2000000008e */
[----:B--2---:R-:W3:Y:S06]  /*6280*/  @!P1 LDC R71, c[0x0][0xc80] ;  /* 0x00032000ff479b82 */ /* 0x004eec0000000800 */
.L_x_89:
[----:B---3-5:R-:W-:Y:S01]  /*6290*/  @!P0 FSETP.EQ.AND P1, PT, R71, RZ, PT ;  /* 0x000000ff4700820b */ /* 0x028fe20003f22000 */
[----:B------:R-:W-:Y:S01]  /*62a0*/  @!UPT UIADD3 URZ, UPT, UPT, URZ, URZ, URZ ;  /* 0x000000fffffff290 */ /* 0x000fe2000fffe0ff */
[----:B------:R-:W-:Y:S11]  /*62b0*/  @!P0 BRA `(.L_x_90) ;  /* 0x0000000000188947 */ /* 0x000ff60003800000 */
[----:B------:R-:W-:Y:S02]  /*62c0*/  LOP3.LUT P0, RZ, R142, 0xff, RZ, 0xc0, !PT ;  /* 0x000000ff8eff7812 */ /* 0x000fe4000780c0ff */
[----:B------:R-:W-:Y:S04]  /*62d0*/  ISETP.NE.U32.AND P1, PT, R2, RZ, PT ;  /* 0x000000ff0200720c */ /* 0x000fe80003f25070 */
[----:B------:R-:W-:Y:S04]  /*62e0*/  ISETP.NE.AND.EX P1, PT, R3, RZ, PT, P1 ;  /* 0x000000ff0300720c */ /* 0x000fe80003f25310 */
[----:B------:R-:W-:Y:S03]  /*62f0*/  PLOP3.LUT P1, PT, P1, PT, PT, 0x8, 0x80 ;  /* 0x000000000080781c */ /* 0x000fe60000f2e170 */
[----:B------:R-:W-:Y:S11]  /*6300*/  @P0 FSETP.EQ.AND P1, PT, R71, RZ, PT ;  /* 0x000000ff4700020b */ /* 0x000ff60003f22000 */
[----:B------:R-:W-:Y:S02]  /*6310*/  @!UPT UIADD3 URZ, UPT, UPT, URZ, URZ, URZ ;  /* 0x000000fffffff290 */ /* 0x000fe4000fffe0ff */
.L_x_90:
[----:B------:R-:W2:Y:S01]  /*6320*/  SYNCS.PHASECHK.TRANS64.TRYWAIT P2, [UR21+0x40], R9 ;  /* 0x00004009ff0075a7 */ /* 0x000ea20008041115 */
[----:B------:R-:W-:Y:S01]  /*6330*/  ELECT P0, URZ, PT ;  /* 0x0000000000ff782f */ /* 0x000fe20003800000 */
[----:B------:R-:W-:Y:S03]  /*6340*/  ULOP3.LUT UR4, UR29, 0x1, URZ, 0xc0, !UPT ;  /* 0x000000011d047892 */ /* 0x000fe6000f8ec0ff */
[----:B------:R-:W-:Y:S11]  /*6350*/  PLOP3.LUT P1, PT, P1, P0, PT, 0xf2, 0x2f ;  /* 0x00000000002f781c */ /* 0x000ff60000f21e72 */
[----:B------:R-:W-:Y:S02]  /*6360*/  @!UPT UIADD3 URZ, UPT, UPT, URZ, URZ, URZ ;  /* 0x000000fffffff290 */ /* 0x000fe4000fffe0ff */
[----:B------:R-:W-:Y:S05]  /*6370*/  @!P1 IADD3 R8, P0, PT, R16, 0x980, RZ ;  /* 0x0000098010089810 */ /* 0x000fea0007f1e0ff */
[----:B-1----:R-:W-:Y:S01]  /*6380*/  @!P1 IMAD.X R6, RZ, RZ, R17, P0 ;  /* 0x000000ffff069224 */ /* 0x002fe200000e0611 */
[----:B--2---:R-:W-:Y:S07]  /*6390*/  @!P2 BRA `(.L_x_91) ;  /* 0x00000074004ca947 */ /* 0x004fee0003800000 */
.L_x_173:
[----:B------:R-:W-:Y:S01]  /*63a0*/  @!P1 R2UR UR6, R8 ;  /* 0x00000000080692ca */ /* 0x000fe200000e0000 */
[----:B------:R-:W-:Y:S01]  /*63b0*/  VOTEU.ALL UP0, P1 ;  /* 0x0000000000ff7886 */ /* 0x000fe20000800000 */
[----:B------:R-:W-:Y:S01]  /*63c0*/  @!P1 R2UR UR5, R6 ;  /* 0x00000000060592ca */ /* 0x000fe200000e0000 */
[----:B------:R-:W-:Y:S01]  /*63d0*/  UMOV UR10, 0x0 ;  /* 0x00000000000a7882 */ /* 0x000fe20000000000 */
[----:B------:R-:W-:Y:S01]  /*63e0*/  ISETP.NE.AND P0, PT, RZ, UR4, !P1 ;  /* 0x00000004ff007c0c */ /* 0x000fe2000cf05270 */
[----:B------:R-:W-:Y:S01]  /*63f0*/  UMOV UR11, 0x10000000 ;  /* 0x10000000000b7882 */ /* 0x000fe20000000000 */
[----:B------:R-:W-:Y:S02]  /*6400*/  @!UP0 UIADD3 UR8, UPT, UPT, UR7, 0xc0, URZ ;  /* 0x000000c007088890 */ /* 0x000fe4000fffe0ff */
[----:B------:R-:W-:Y:S01]  /*6410*/  @!UP0 UIADD3 UR32, UPT, UPT, UR21, 0x400, URZ ;  /* 0x0000040015208890 */ /* 0x000fe2000fffe0ff */
[----:B------:R-:W-:Y:S01]  /*6420*/  VOTEU.ALL UP0, P1 ;  /* 0x0000000000ff7886 */ /* 0x000fe20000800000 */
[----:B------:R-:W-:Y:S02]  /*6430*/  UMOV UR36, UR52 ;  /* 0x0000003400247c82 */ /* 0x000fe40008000000 */
[----:B-1----:R-:W-:Y:S02]  /*6440*/  @!P1 IMAD.U32 R0, RZ, RZ, UR8 ;  /* 0x00000008ff009e24 */ /* 0x002fe4000f8e00ff */
[----:B------:R-:W-:Y:S02]  /*6450*/  IMAD.U32 R10, RZ, RZ, UR6 ;  /* 0x00000006ff0a7e24 */ /* 0x000fe4000f8e00ff */
[----:B------:R-:W-:Y:S02]  /*6460*/  IMAD.U32 R11, RZ, RZ, UR5 ;  /* 0x00000005ff0b7e24 */ /* 0x000fe4000f8e00ff */
[----:B------:R-:W-:Y:S01]  /*6470*/  @P0 IMAD R0, RZ, RZ, UR7 ;  /* 0x00000007ff000e24 */ /* 0x000fe2000f8e02ff */
[----:B------:R-:W-:Y:S02]  /*6480*/  @!P1 R2UR UR8, R10 ;  /* 0x000000000a0892ca */ /* 0x000fe400000e0000 */
[----:B------:R-:W-:Y:S02]  /*6490*/  @!P1 R2UR UR9, R11 ;  /* 0x000000000b0992ca */ /* 0x000fe400000e0000 */
[----:B------:R-:W-:Y:S11]  /*64a0*/  PLOP3.LUT P0, PT, P1, PT, PT, 0x8, 0x80 ;  /* 0x000000000080781c */ /* 0x000ff60000f0e170 */
[----:B------:R-:W-:Y:S02]  /*64b0*/  @!UPT UIADD3 URZ, UPT, UPT, URZ, URZ, URZ ;  /* 0x000000fffffff290 */ /* 0x000fe4000fffe0ff */
[----:B------:R-:W-:Y:S01]  /*64c0*/  @P0 R2UR.BROADCAST UR34, R0 ;  /* 0x00000000002202ca */ /* 0x000fe200008e0000 */
[----:B------:R-:W-:Y:S01]  /*64d0*/  @!P1 IMAD.MOV.U32 R0, RZ, RZ, 0x4000 ;  /* 0x00004000ff009424 */ /* 0x000fe200078e00ff */
[----:B------:R-:W-:Y:S05]  /*64e0*/  @!P1 IADD3 R8, P0, PT, R16, 0x980, RZ ;  /* 0x0000098010089810 */ /* 0x000fea0007f1e0ff */
[----:B------:R-:W-:Y:S06]  /*64f0*/  @!P1 IMAD.X R6, RZ, RZ, R17, P0 ;  /* 0x000000ffff069224 */ /* 0x000fec00000e0611 */
[----:B------:R1:W-:Y:S01]  /*6500*/  @!UP0 UTMALDG.3D [UR32], [UR8], desc[UR10] ;  /* 0x00000a20080085b4 */ /* 0x0003e20008011000 */
[----:B------:R1:W-:Y:S01]  /*6510*/  @!P1 SYNCS.ARRIVE.TRANS64.RED.A0TR RZ, [UR21+0x20], R0 ;  /* 0x00002000ffff99a7 */ /* 0x0003e20008300415 */
[----:B------:R-:W-:Y:S01]  /*6520*/  SYNCS.ARRIVE.TRANS64.RED.A1T0 RZ, [UR46], RZ ;  /* 0x000000ffffff79a7 */ /* 0x000fe2000810042e */
[----:B------:R-:W2:Y:S02]  /*6530*/  SYNCS.PHASECHK.TRANS64.TRYWAIT P2, [UR21+0x48], R9 ;  /* 0x00004809ff0075a7 */ /* 0x000ea40008041115 */
[----:B-12---:R-:W-:Y:S05]  /*6540*/  @!P2 BRA `(.L_x_92) ;  /* 0x0000007000f8a947 */ /* 0x006fea0003800000 */
.L_x_175:
[----:B------:R-:W-:Y:S01]  /*6550*/  @!P1 R2UR UR6, R8 ;  /* 0x00000000080692ca */ /* 0x000fe200000e0000 */
[----:B------:R-:W-:Y:S01]  /*6560*/  VOTEU.ALL UP0, P1 ;  /* 0x0000000000ff7886 */ /* 0x000fe20000800000 */
[----:B------:R-:W-:Y:S01]  /*6570*/  @!P1 R2UR UR5, R6 ;  /* 0x00000000060592ca */ /* 0x000fe200000e0000 */
[----:B-1----:R-:W-:Y:S01]  /*6580*/  @!P1 IMAD.MOV.U32 R0, RZ, RZ, 0x4000 ;  /* 0x00004000ff009424 */ /* 0x002fe200078e00ff */
[----:B------:R-:W-:Y:S01]  /*6590*/  UMOV UR10, 0x0 ;  /* 0x00000000000a7882 */ /* 0x000fe20000000000 */
[----:B------:R-:W-:Y:S01]  /*65a0*/  UMOV UR11, 0x10000000 ;  /* 0x10000000000b7882 */ /* 0x000fe20000000000 */
[----:B------:R-:W-:Y:S01]  /*65b0*/  @!UP0 UIADD3 UR24, UPT, UPT, UR21, 0x4400, URZ ;  /* 0x0000440015188890 */ /* 0x000fe2000fffe0ff */
[----:B------:R-:W-:Y:S01]  /*65c0*/  @!P1 IADD3 R8, P0, PT, R16, 0x980, RZ ;  /* 0x0000098010089810 */ /* 0x000fe20007f1e0ff */
[----:B------:R-:W-:Y:S01]  /*65d0*/  UMOV UR27, UR35 ;  /* 0x00000023001b7c82 */ /* 0x000fe20008000000 */
[----:B------:R-:W-:Y:S03]  /*65e0*/  UMOV UR28, UR52 ;  /* 0x00000034001c7c82 */ /* 0x000fe60008000000 */
[----:B------:R-:W-:Y:S02]  /*65f0*/  @!P1 IMAD.X R6, RZ, RZ, R17, P0 ;  /* 0x000000ffff069224 */ /* 0x000fe400000e0611 */
[----:B------:R-:W-:Y:S02]  /*6600*/  IMAD.U32 R10, RZ, RZ, UR6 ;  /* 0x00000006ff0a7e24 */ /* 0x000fe4000f8e00ff */
[----:B------:R-:W-:Y:S01]  /*6610*/  IMAD.U32 R11, RZ, RZ, UR5 ;  /* 0x00000005ff0b7e24 */ /* 0x000fe2000f8e00ff */
[----:B------:R-:W-:Y:S02]  /*6620*/  @!UP0 UIMAD UR5, UR4, -0x40, UR7 ;  /* 0xffffffc0040588a4 */ /* 0x000fe4000f8e0207 */
[----:B------:R-:W-:Y:S02]  /*6630*/  @!P1 R2UR UR8, R10 ;  /* 0x000000000a0892ca */ /* 0x000fe400000e0000 */
[----:B------:R-:W-:Y:S01]  /*6640*/  @!P1 R2UR UR9, R11 ;  /* 0x000000000b0992ca */ /* 0x000fe200000e0000 */
[----:B------:R-:W-:Y:S01]  /*6650*/  @!UP0 UIADD3 UR26, UPT, UPT, UR5, 0x80, URZ ;  /* 0x00000080051a8890 */ /* 0x000fe2000fffe0ff */
[----:B------:R-:W-:Y:S11]  /*6660*/  VOTEU.ALL UP0, P1 ;  /* 0x0000000000ff7886 */ /* 0x000ff60000800000 */
[----:B------:R1:W-:Y:S01]  /*6670*/  @!UP0 UTMALDG.3D [UR24], [UR8], desc[UR10] ;  /* 0x00000a18080085b4 */ /* 0x0003e20008011000 */
[----:B------:R1:W-:Y:S01]  /*6680*/  @!P1 SYNCS.ARRIVE.TRANS64.RED.A0TR RZ, [UR21+0x28], R0 ;  /* 0x00002800ffff99a7 */ /* 0x0003e20008300415 */
[----:B------:R-:W-:Y:S01]  /*6690*/  SYNCS.ARRIVE.TRANS64.RED.A1T0 RZ, [UR44], RZ ;  /* 0x000000ffffff79a7 */ /* 0x000fe2000810042c */
[----:B------:R-:W2:Y:S02]  /*66a0*/  SYNCS.PHASECHK.TRANS64.TRYWAIT P2, [UR21+0x50], R9 ;  /* 0x00005009ff0075a7 */ /* 0x000ea40008041115 */
[----:B-12---:R-:W-:Y:S05]  /*66b0*/  @!P2 BRA `(.L_x_93) ;  /* 0x0000007000b4a947 */ /* 0x006fea0003800000 */
.L_x_177:
        /* <DEDUP_REMOVED lines=13> */
[----:B------:R-:W-:Y:S02]  /*6790*/  @!UP0 ULEA UR5, UR4, UR7, 0x6 ;  /* 0x0000000704058291 */ /* 0x000fe4000f8e30ff */
        /* <DEDUP_REMOVED lines=9> */
.L_x_179:
[----:B------:R-:W-:Y:S01]  /*6830*/  @!P1 R2UR UR6, R8 ;  /* 0x00000000080692ca */ /* 0x000fe200000e0000 */
[----:B------:R-:W-:Y:S01]  /*6840*/  UMOV UR18, 0x0 ;  /* 0x0000000000127882 */ /* 0x000fe20000000000 */
[----:B------:R-:W-:Y:S01]  /*6850*/  @!P1 R2UR UR5, R6 ;  /* 0x00000000060592ca */ /* 0x000fe200000e0000 */
[----:B------:R-:W-:Y:S01]  /*6860*/  VOTEU.ALL UP0, P1 ;  /* 0x0000000000ff7886 */ /* 0x000fe20000800000 */
[----:B------:R-:W-:Y:S01]  /*6870*/  ISETP.NE.OR P0, PT, RZ, UR4, P1 ;  /* 0x00000004ff007c0c */ /* 0x000fe20008f05670 */
[----:B------:R-:W-:Y:S01]  /*6880*/  UMOV UR19, 0x10000000 ;  /* 0x1000000000137882 */ /* 0x000fe20000000000 */
[----:B------:R-:W-:Y:S01]  /*6890*/  UMOV UR11, UR35 ;  /* 0x00000023000b7c82 */ /* 0x000fe20008000000 */
[----:B------:R-:W-:Y:S01]  /*68a0*/  UMOV UR12, UR52 ;  /* 0x00000034000c7c82 */ /* 0x000fe20008000000 */
[----:B------:R-:W-:Y:S01]  /*68b0*/  @!UP0 UIADD3 UR4, UPT, UPT, UR7, 0xc0, URZ ;  /* 0x000000c007048890 */ /* 0x000fe2000fffe0ff */
[----:B------:R-:W-:Y:S01]  /*68c0*/  VIADD R14, R14, 0x1 ;  /* 0x000000010e0e7836 */ /* 0x000fe20000000000 */
[----:B------:R-:W-:Y:S01]  /*68d0*/  @!UP0 UIADD3 UR8, UPT, UPT, UR21, 0xc400, URZ ;  /* 0x0000c40015088890 */ /* 0x000fe2000fffe0ff */
[----:B------:R-:W-:Y:S01]  /*68e0*/  R2UR UR16, R144 ;  /* 0x00000000901072ca */ /* 0x000fe200000e0000 */
[----:B------:R-:W-:Y:S01]  /*68f0*/  @!UP0 UIADD3 UR9, UPT, UPT, UR21, 0x38, URZ ;  /* 0x0000003815098890 */ /* 0x000fe2000fffe0ff */
[----:B------:R-:W-:Y:S01]  /*6900*/  IMAD.U32 R8, RZ, RZ, UR6 ;  /* 0x00000006ff087e24 */ /* 0x000fe2000f8e00ff */
[----:B------:R-:W-:Y:S01]  /*6910*/  VOTEU.ALL UP0, P1 ;  /* 0x0000000000ff7886 */ /* 0x000fe20000800000 */
[----:B-1----:R-:W-:Y:S01]  /*6920*/  @!P1 IMAD.U32 R0, RZ, RZ, UR4 ;  /* 0x00000004ff009e24 */ /* 0x002fe2000f8e00ff */
[----:B------:R-:W-:Y:S01]  /*6930*/  R2UR UR20, R145 ;  /* 0x00000000911472ca */ /* 0x000fe200000e0000 */
[----:B------:R-:W-:Y:S01]  /*6940*/  IMAD.U32 R9, RZ, RZ, UR5 ;  /* 0x00000005ff097e24 */ /* 0x000fe2000f8e00ff */
[----:B------:R-:W-:Y:S01]  /*6950*/  @!P1 R2UR UR4, R8 ;  /* 0x00000000080492ca */ /* 0x000fe200000e0000 */
[----:B------:R-:W-:Y:S01]  /*6960*/  @!P0 IMAD R0, RZ, RZ, UR7 ;  /* 0x00000007ff008e24 */ /* 0x000fe2000f8e02ff */
[----:B------:R-:W-:Y:S01]  /*6970*/  PLOP3.LUT P0, PT, P1, PT, PT, 0x8, 0x80 ;  /* 0x000000000080781c */ /* 0x000fe20000f0e170 */
[----:B------:R-:W-:Y:S01]  /*6980*/  UIADD3 UR29, UPT, UPT, UR29, 0x1, URZ ;  /* 0x000000011d1d7890 */ /* 0x000fe2000fffe0ff */
[----:B------:R-:W-:Y:S01]  /*6990*/  @!P1 R2UR UR5, R9 ;  /* 0x00000000090592ca */ /* 0x000fe200000e0000 */
[----:B------:R-:W-:Y:S10]  /*69a0*/  UPLOP3.LUT UP3, UPT, UPT, UPT, UPT, 0x80, 0x8 ;  /* 0x000000000008789c */ /* 0x000ff40003f6f070 */
[----:B------:R-:W-:Y:S01]  /*69b0*/  @P0 R2UR.BROADCAST UR10, R0 ;  /* 0x00000000000a02ca */ /* 0x000fe200008e0000 */
[----:B------:R-:W-:Y:S01]  /*69c0*/  UIADD3 UR16, UPT, UPT, UR13, UR16, URZ ;  /* 0x000000100d107290 */ /* 0x000fe2000fffe0ff */
[C---:B------:R-:W-:Y:S01]  /*69d0*/  ISETP.NE.AND P0, PT, R14.reuse, 0x2, PT ;  /* 0x000000020e00780c */ /* 0x040fe20003f05270 */
[----:B------:R-:W-:Y:S01]  /*69e0*/  UMOV UR52, UR30 ;  /* 0x0000001e00347c82 */ /* 0x000fe20008000000 */
[----:B------:R-:W-:Y:S01]  /*69f0*/  LOP3.LUT R15, R15, 0x1, RZ, 0x3c, !PT ;  /* 0x000000010f0f7812 */ /* 0x000fe200078e3cff */
[----:B------:R-:W-:Y:S01]  /*6a00*/  UIADD3 UR20, UPT, UPT, UR14, UR20, URZ ;  /* 0x000000140e147290 */ /* 0x000fe2000fffe0ff */
[----:B------:R-:W-:Y:S02]  /*6a10*/  SEL R0, RZ, 0x1, P0 ;  /* 0x00000001ff007807 */ /* 0x000fe40000000000 */
[----:B------:R-:W-:Y:S02]  /*6a20*/  SEL R14, R14, RZ, P0 ;  /* 0x000000ff0e0e7207 */ /* 0x000fe40000000000 */
[----:B------:R-:W-:Y:S03]  /*6a30*/  LOP3.LUT R13, R13, R0, RZ, 0x3c, !PT ;  /* 0x000000000d0d7212 */ /* 0x000fe600078e3cff */
[----:B------:R1:W-:Y:S01]  /*6a40*/  @!UP0 UTMALDG.3D [UR8], [UR4], desc[UR18] ;  /* 0x00001208040085b4 */ /* 0x0003e20008011000 */
[----:B------:R1:W-:Y:S01]  /*6a50*/  @!P1 SYNCS.ARRIVE.TRANS64.RED.A0TR RZ, [UR21+0x38], R7 ;  /* 0x00003807ffff99a7 */ /* 0x0003e20008300415 */
[----:B------:R-:W-:Y:S01]  /*6a60*/  SYNCS.ARRIVE.TRANS64.RED.A1T0 RZ, [UR38], RZ ;  /* 0x000000ffffff79a7 */ /* 0x000fe20008100426 */
[----:B------:R-:W-:Y:S05]  /*6a70*/  BRA.U UP1, `(.L_x_95) ;  /* 0xfffffff1013c7547 */ /* 0x000fea000b83ffff */
[----:B------:R-:W-:-:S04]  /*6a80*/  SHF.L.U32 R2, R15, 0x1f, RZ ;  /* 0x0000001f0f027819 */ /* 0x000fc800000006ff */
[----:B------:R-:W2:Y:S02]  /*6a90*/  SYNCS.PHASECHK.TRANS64.TRYWAIT P0, [UR21+0x40], R2 ;  /* 0x00004002ff0075a7 */ /* 0x000ea40008001115 */
[----:B--2---:R-:W-:Y:S05]  /*6aa0*/  @!P0 BRA `(.L_x_96) ;  /* 0x0000006c00e88947 */ /* 0x004fea0003800000 */
.L_x_181:
[----:B------:R-:W3:Y:S02]  /*6ab0*/  SYNCS.PHASECHK.TRANS64.TRYWAIT P0, [UR21+0x48], R2 ;  /* 0x00004802ff0075a7 */ /* 0x000ee40008001115 */
[----:B---3--:R-:W-:Y:S05]  /*6ac0*/  @!P0 BRA `(.L_x_97) ;  /* 0x0000006c00f88947 */ /* 0x008fea0003800000 */
.L_x_183:
[----:B------:R-:W3:Y:S02]  /*6ad0*/  SYNCS.PHASECHK.TRANS64.TRYWAIT P0, [UR21+0x50], R2 ;  /* 0x00005002ff0075a7 */ /* 0x000ee40008001115 */
[----:B---3--:R-:W-:Y:S05]  /*6ae0*/  @!P0 BRA `(.L_x_98) ;  /* 0x0000007000088947 */ /* 0x008fea0003800000 */
.L_x_185:
[----:B--2---:R-:W-:-:S07]  /*6af0*/  MOV R0, UR21 ;  /* 0x0000001500007c02 */ /* 0x004fce0008000f00 */
.L_x_99:
[----:B--2---:R-:W-:-:S04]  /*6b00*/  SHF.L.U32 R2, R15, 0x1f, RZ ;  /* 0x0000001f0f027819 */ /* 0x004fc800000006ff */
[----:B------:R2:W3:Y:S03]  /*6b10*/  SYNCS.PHASECHK.TRANS64.TRYWAIT P0, [R0+URZ+0x58], R2 ;  /* 0x00005802000075a7 */ /* 0x0004e600080011ff */
[----:B---3--:R-:W-:Y:S05]  /*6b20*/  @!P0 NANOSLEEP.SYNCS 0x989680 ;  /* 0x009896800000895d */ /* 0x008fea0003900000 */
[----:B------:R-:W3:Y:S02]  /*6b30*/  @!P0 SYNCS.PHASECHK.TRANS64 P0, [R0+URZ+0x58], R2 ;  /* 0x00005802000085a7 */ /* 0x000ee400080010ff */
[----:B-1-3--:R-:W-:Y:S05]  /*6b40*/  @P0 EXIT ;  /* 0x000000000000094d */ /* 0x00afea0003800000 */
[----:B------:R-:W-:Y:S05]  /*6b50*/  BRA `(.L_x_99) ;  /* 0xfffffffc00e87947 */ /* 0x000fea000383ffff */
.L_x_84:
[----:B------:R-:W-:-:S06]  /*6b60*/  UISETP.GE.AND UP0, UPT, UR17, 0x4, UPT ;  /* 0x000000041100788c */ /* 0x000fcc000bf06270 */
[----:B------:R-:W-:-:S13]  /*6b70*/  PLOP3.LUT P0, PT, PT, PT, UP0, 0x80, 0x8 ;  /* 0x000000000008781c */ /* 0x000fda0003f0f008 */
[----:B------:R-:W-:Y:S05]  /*6b80*/  @!P0 EXIT ;  /* 0x000000000000894d */ /* 0x000fea0003800000 */
[----:B------:R-:W1:Y:S08]  /*6b90*/  S2UR UR4, SR_CgaCtaId ;  /* 0x00000000000479c3 */ /* 0x000e700000008800 */
[----:B------:R-:W-:Y:S01]  /*6ba0*/  BAR.SYNC.DEFER_BLOCKING 0x6, 0xa0 ;  /* 0x0182800000007b1d */ /* 0x000fe20000010000 */
[C---:B------:R-:W-:Y:S01]  /*6bb0*/  IMAD.SHL.U32 R3, R154.reuse, 0x40, RZ ;  /* 0x000000409a037824 */ /* 0x040fe200078e00ff */
[C---:B------:R-:W-:Y:S01]  /*6bc0*/  LOP3.LUT R141, R154.reuse, 0x1, RZ, 0xc0, !PT ;  /* 0x000000019a8d7812 */ /* 0x040fe200078ec0ff */
[----:B------:R-:W-:-:S02]  /*6bd0*/  IMAD.SHL.U32 R140, R154, 0x8, RZ ;  /* 0x000000089a8c7824 */ /* 0x000fc400078e00ff */
[----:B------:R-:W-:Y:S01]  /*6be0*/  IMAD.U32 R2, R154, 0x10000, RZ ;  /* 0x000100009a027824 */ /* 0x000fe200078e00ff */
[----:B------:R-:W-:Y:S02]  /*6bf0*/  UMOV UR44, 0x400 ;  /* 0x00000400002c7882 */ /* 0x000fe40000000000 */
[----:B------:R-:W2:Y:S01]  /*6c00*/  LDC.64 R136, c[0x0][0xc88] ;  /* 0x00032200ff887b82 */ /* 0x000ea20000000a00 */
[----:B------:R-:W-:Y:S01]  /*6c10*/  LOP3.LUT R6, R3, 0x1c0, RZ, 0xc0, !PT ;  /* 0x000001c003067812 */ /* 0x000fe200078ec0ff */
[----:B------:R-:W-:Y:S01]  /*6c20*/  IMAD.MOV.U32 R153, RZ, RZ, 0x2 ;  /* 0x00000002ff997424 */ /* 0x000fe200078e00ff */
[----:B------:R-:W-:Y:S01]  /*6c30*/  ISETP.NE.U32.AND P0, PT, R141, 0x1, PT ;  /* 0x000000018d00780c */ /* 0x000fe20003f05070 */
[----:B------:R-:W-:Y:S01]  /*6c40*/  IMAD.MOV.U32 R152, RZ, RZ, 0x4 ;  /* 0x00000004ff987424 */ /* 0x000fe200078e00ff */
[----:B------:R-:W-:Y:S01]  /*6c50*/  LOP3.LUT R140, R6, 0x38, R140, 0xf8, !PT ;  /* 0x00000038068c7812 */ /* 0x000fe200078ef88c */
[----:B------:R-:W-:Y:S01]  /*6c60*/  IMAD.MOV.U32 R151, RZ, RZ, 0x1 ;  /* 0x00000001ff977424 */ /* 0x000fe200078e00ff */
[----:B------:R-:W-:Y:S01]  /*6c70*/  LOP3.LUT R2, R2, 0x600000, RZ, 0xc0, !PT ;  /* 0x0060000002027812 */ /* 0x000fe200078ec0ff */
[----:B------:R-:W3:Y:S01]  /*6c80*/  LDC.64 R138, c[0x0][0xc90] ;  /* 0x00032400ff8a7b82 */ /* 0x000ee20000000a00 */
[----:B------:R-:W-:Y:S01]  /*6c90*/  R2P PR, R154, 0x6 ;  /* 0x000000069a007804 */ /* 0x000fe20000000000 */
[----:B------:R-:W-:Y:S01]  /*6ca0*/  IMAD.MOV.U32 R148, RZ, RZ, RZ ;  /* 0x000000ffff947224 */ /* 0x000fe200078e00ff */
[----:B------:R-:W-:Y:S01]  /*6cb0*/  LOP3.LUT R140, R140, 0x1e00, R3, 0xf8, !PT ;  /* 0x00001e008c8c7812 */ /* 0x000fe200078ef803 */
[----:B------:R-:W-:Y:S01]  /*6cc0*/  IMAD.MOV.U32 R150, RZ, RZ, RZ ;  /* 0x000000ffff967224 */ /* 0x000fe200078e00ff */
[----:B------:R-:W-:Y:S01]  /*6cd0*/  P2R R3, PR, RZ, 0x1 ;  /* 0x00000001ff037803 */ /* 0x000fe20000000000 */
[----:B------:R-:W4:Y:S01]  /*6ce0*/  LDCU UR62, c[0x0][0x370] ;  /* 0x00006e00ff3e77ac */ /* 0x000f220008000800 */
[----:B------:R-:W-:Y:S01]  /*6cf0*/  LOP3.LUT R154, R154, 0x60, RZ, 0xc0, !PT ;  /* 0x000000609a9a7812 */ /* 0x000fe200078ec0ff */
[----:B------:R-:W2:Y:S01]  /*6d00*/  LDC.64 R134, c[0x0][0xcb0] ;  /* 0x00032c00ff867b82 */ /* 0x000ea20000000a00 */
[----:B------:R-:W-:Y:S01]  /*6d10*/  SEL R153, R153, 0xfffffffe, !P1 ;  /* 0xfffffffe99997807 */ /* 0x000fe20004800000 */
[----:B-1----:R-:W-:Y:S01]  /*6d20*/  ULEA UR44, UR4, UR44, 0x18 ;  /* 0x0000002c042c7291 */ /* 0x002fe2000f8ec0ff */
[----:B------:R-:W-:Y:S01]  /*6d30*/  SEL R152, R152, 0xfffffffc, !P2 ;  /* 0xfffffffc98987807 */ /* 0x000fe20005000000 */
[----:B------:R-:W-:Y:S01]  /*6d40*/  UMOV UR38, URZ ;  /* 0x000000ff00267c82 */ /* 0x000fe20008000000 */
[----:B------:R-:W1:Y:S03]  /*6d50*/  LDCU UR41, c[0x0][0xf0c] ;  /* 0x0001e180ff2977ac */ /* 0x000e660008000800 */
[----:B------:R-:W1:Y:S01]  /*6d60*/  LDC.64 R132, c[0x0][0xca8] ;  /* 0x00032a00ff847b82 */ /* 0x000e620000000a00 */
[----:B------:R-:W-:-:S02]  /*6d70*/  UIADD3 UR5, UPT, UPT, UR44, 0x98, URZ ;  /* 0x000000982c057890 */ /* 0x000fc4000fffe0ff */
[----:B------:R-:W4:Y:S01]  /*6d80*/  LDS R0, [UR44+0xf0] ;  /* 0x0000f02cff007984 */ /* 0x000f220008000800 */
[----:B------:R-:W-:Y:S02]  /*6d90*/  UIADD3 UR4, UPT, UPT, UR44, 0x400, URZ ;  /* 0x000004002c047890 */ /* 0x000fe4000fffe0ff */
[----:B------:R-:W-:Y:S01]  /*6da0*/  ULOP3.LUT UR5, UR5, 0xfefffff8, URZ, 0xc0, !UPT ;  /* 0xfefffff805057892 */ /* 0x000fe2000f8ec0ff */
[----:B------:R-:W1:Y:S03]  /*6db0*/  LDCU UR40, c[0x0][0xf30] ;  /* 0x0001e600ff2877ac */ /* 0x000e660008000800 */
[----:B------:R-:W-:Y:S02]  /*6dc0*/  IMAD.U32 R146, RZ, RZ, UR4 ;  /* 0x00000004ff927e24 */ /* 0x000fe4000f8e00ff */
[----:B------:R-:W-:Y:S01]  /*6dd0*/  IMAD.U32 R155, RZ, RZ, UR5 ;  /* 0x00000005ff9b7e24 */ /* 0x000fe2000f8e00ff */
[----:B------:R-:W1:Y:S01]  /*6de0*/  LDCU.64 UR60, c[0x0][0xc88] ;  /* 0x00019100ff3c77ac */ /* 0x000e620008000a00 */
[----:B------:R-:W1:Y:S01]  /*6df0*/  LDCU.64 UR42, c[0x0][0xf28] ;  /* 0x0001e500ff2a77ac */ /* 0x000e620008000a00 */
[----:B------:R-:W1:Y:S01]  /*6e00*/  LDCU.128 UR56, c[0x0][0xf10] ;  /* 0x0001e200ff3877ac */ /* 0x000e620008000c00 */
[----:B------:R-:W1:Y:S01]  /*6e10*/  LDCU UR55, c[0x0][0x374] ;  /* 0x00006e80ff3777ac */ /* 0x000e620008000800 */
[----:B------:R-:W-:Y:S01]  /*6e20*/  UMOV UR54, URZ ;  /* 0x000000ff00367c82 */ /* 0x000fe20008000000 */
[----:B------:R-:W-:Y:S01]  /*6e30*/  UMOV UR47, URZ ;  /* 0x000000ff002f7c82 */ /* 0x000fe20008000000 */
[----:B--234-:R-:W-:-:S07]  /*6e40*/  IMAD.IADD R2, R0, 0x1, R2 ;  /* 0x0000000100027824 */ /* 0x01cfce00078e0202 */
.L_x_144:
[----:B-1----:R-:W-:Y:S02]  /*6e50*/  LEA R8, R148, UR44, 0x3 ;  /* 0x0000002c94087c11 */ /* 0x002fe4000f8e18ff */
[----:B------:R-:W-:Y:S02]  /*6e60*/  SHF.L.U32 R0, R150, 0x1f, RZ ;  /* 0x0000001f96007819 */ /* 0x000fe400000006ff */
[----:B------:R-:W-:Y:S02]  /*6e70*/  LEA R4, R148, UR44, 0x4 ;  /* 0x0000002c94047c11 */ /* 0x000fe4000f8e20ff */
[----:B------:R-:W2:Y:S02]  /*6e80*/  SYNCS.PHASECHK.TRANS64.TRYWAIT P0, [R8+URZ+0x70], R0 ;  /* 0x00007000080075a7 */ /* 0x000ea400080011ff */
[----:B--2---:R-:W-:Y:S05]  /*6e90*/  @!P0 BRA `(.L_x_100) ;  /* 0x0000006c00348947 */ /* 0x004fea0003800000 */
.L_x_186:
[----:B------:R-:W3:Y:S01]  /*6ea0*/  LDS.128 R4, [R4+0xd0] ;  /* 0x0000d00004047984 */ /* 0x000ee20000000c00 */
[----:B------:R-:W-:Y:S01]  /*6eb0*/  UISETP.GE.AND UP0, UPT, UR45, 0x1, UPT ;  /* 0x000000012d00788c */ /* 0x000fe2000bf06270 */
[----:B------:R-:W-:Y:S01]  /*6ec0*/  @!PT LDS RZ, [RZ] ;  /* 0x00000000fffff984 */ /* 0x000fe20000000800 */
[----:B------:R-:W-:Y:S01]  /*6ed0*/  @!PT LDS RZ, [RZ] ;  /* 0x00000000fffff984 */ /* 0x000fe20000000800 */
[----:B------:R-:W-:Y:S01]  /*6ee0*/  @!PT LDS RZ, [RZ] ;  /* 0x00000000fffff984 */ /* 0x000fe20000000800 */
[----:B------:R-:W-:Y:S01]  /*6ef0*/  @!PT LDS RZ, [RZ] ;  /* 0x00000000fffff984 */ /* 0x000fe20000000800 */
[----:B------:R4:W-:Y:S06]  /*6f00*/  MEMBAR.ALL.CTA ;  /* 0x0000000000007992 */ /* 0x0009ec0000008000 */
[----:B----4-:R-:W4:Y:S01]  /*6f10*/  FENCE.VIEW.ASYNC.S ;  /* 0x00000000000073c6 */ /* 0x010f220000000000 */
[----:B---3--:R-:W-:Y:S11]  /*6f20*/  LOP3.LUT P0, RZ, R6, 0x1, RZ, 0xc0, !PT ;  /* 0x0000000106ff7812 */ /* 0x008ff6000780c0ff */
[----:B------:R-:W-:Y:S02]  /*6f30*/  @!UPT UIADD3 URZ, UPT, UPT, URZ, URZ, URZ ;  /* 0x000000fffffff290 */ /* 0x000fe4000fffe0ff */
[----:B----4-:R-:W-:Y:S01]  /*6f40*/  VOTEU.ANY UP1, P0 ;  /* 0x0000000000ff7886 */ /* 0x010fe20000020100 */
[----:B------:R-:W-:Y:S01]  /*6f50*/  PLOP3.LUT P0, PT, PT, PT, UP1, 0x80, 0x8 ;  /* 0x000000000008781c */ /* 0x000fe20003f0f018 */
[----:B------:R-:W-:Y:S06]  /*6f60*/  UP2UR UR4, UPR, URZ, 0x2 ;  /* 0x00000002ff047883 */ /* 0x000fec0008000000 */
[----:B------:R-:W-:Y:S06]  /*6f70*/  IMAD.U32 R156, RZ, RZ, UR4 ;  /* 0x00000004ff9c7e24 */ /* 0x000fec000f8e00ff */
[----:B--2---:R-:W-:Y:S02]  /*6f80*/  @P0 SHF.R.U32.HI R0, RZ, 0x10, R5 ;  /* 0x00000010ff000819 */ /* 0x004fe40000011605 */
        /* <DEDUP_REMOVED lines=12> */
[----:B------:R-:W3:Y:S01]  /*7050*/  LDCU UR12, c[0x0][0xf20] ;  /* 0x0001e400ff0c77ac */ /* 0x000ee20008000800 */
[----:B-1----:R-:W-:Y:S02]  /*7060*/  UIMAD.WIDE.U32 UR4, UR55, UR59, URZ ;  /* 0x0000003b370472a5 */ /* 0x002fe4000f8e00ff */
[----:B------:R-:W-:Y:S02]  /*7070*/  UIMAD.WIDE.U32 UR6, UR62, UR56, URZ ;  /* 0x000000383e0672a5 */ /* 0x000fe4000f8e00ff */
[----:B------:R-:W-:Y:S02]  /*7080*/  UISETP.NE.AND UP0, UPT, UR58, 0x1, UPT ;  /* 0x000000013a00788c */ /* 0x000fe4000bf05270 */
[----:B------:R-:W-:Y:S02]  /*7090*/  UIMAD.WIDE.U32 UR8, UR36, UR59, URZ ;  /* 0x0000003b240872a5 */ /* 0x000fe4000f8e00ff */
[----:B------:R-:W-:Y:S02]  /*70a0*/  UISETP.NE.AND UP1, UPT, UR41, 0x1, UPT ;  /* 0x000000012900788c */ /* 0x000fe4000bf25270 */
[----:B------:R-:W-:Y:S02]  /*70b0*/  UIMAD.WIDE.U32 UR10, UR37, UR56, URZ ;  /* 0x00000038250a72a5 */ /* 0x000fe4000f8e00ff */
[----:B------:R-:W-:Y:S01]  /*70c0*/  UISETP.NE.AND UP2, UPT, UR45, 0x1, UPT ;  /* 0x000000012d00788c */ /* 0x000fe2000bf45270 */
[----:B------:R-:W-:Y:S02]  /*70d0*/  UMOV UR4, UR5 ;  /* 0x0000000500047c82 */ /* 0x000fe40008000000 */
[----:B---3--:R-:W-:Y:S03]  /*70e0*/  USHF.R.U32.HI UR5, URZ, UR12, UR4 ;  /* 0x0000000cff057299 */ /* 0x008fe60008011604 */
[----:B------:R-:W-:Y:S02]  /*70f0*/  UMOV UR4, UR7 ;  /* 0x0000000700047c82 */ /* 0x000fe40008000000 */
[----:B------:R-:W-:Y:S02]  /*7100*/  USHF.R.U32.HI UR7, URZ, UR57, UR4 ;  /* 0x00000039ff077299 */ /* 0x000fe40008011604 */
[----:B------:R-:W-:Y:S02]  /*7110*/  USEL UR4, UR55, UR5, !UP0 ;  /* 0x0000000537047287 */ /* 0x000fe4000c000000 */
[----:B------:R-:W-:Y:S01]  /*7120*/  USEL UR7, UR62, UR7, !UP1 ;  /* 0x000000073e077287 */ /* 0x000fe2000c800000 */
[----:B------:R-:W-:Y:S01]  /*7130*/  UMOV UR5, UR9 ;  /* 0x0000000900057c82 */ /* 0x000fe20008000000 */
[----:B------:R-:W-:Y:S02]  /*7140*/  UIMAD.WIDE.U32 UR8, UR4, UR42, URZ ;  /* 0x0000002a040872a5 */ /* 0x000fe4000f8e00ff */
[----:B------:R-:W-:Y:S03]  /*7150*/  USHF.R.U32.HI UR6, URZ, UR12, UR5 ;  /* 0x0000000cff067299 */ /* 0x000fe60008011605 */
[----:B------:R-:W-:Y:S01]  /*7160*/  UMOV UR5, UR11 ;  /* 0x0000000b00057c82 */ /* 0x000fe20008000000 */
[----:B------:R-:W-:Y:S02]  /*7170*/  UIMAD.WIDE.U32 UR10, UR7, UR42, URZ ;  /* 0x0000002a070a72a5 */ /* 0x000fe4000f8e00ff */
[----:B------:R-:W-:Y:S02]  /*7180*/  USEL UR6, UR36, UR6, !UP0 ;  /* 0x0000000624067287 */ /* 0x000fe4000c000000 */
[----:B------:R-:W-:Y:S01]  /*7190*/  USHF.R.U32.HI UR5, URZ, UR57, UR5 ;  /* 0x00000039ff057299 */ /* 0x000fe20008011605 */
[----:B------:R-:W-:Y:S02]  /*71a0*/  UMOV UR8, UR9 ;  /* 0x0000000900087c82 */ /* 0x000fe40008000000 */
[----:B------:R-:W-:Y:S01]  /*71b0*/  UMOV UR10, UR11 ;  /* 0x0000000b000a7c82 */ /* 0x000fe20008000000 */
[----:B------:R-:W-:Y:S02]  /*71c0*/  @UP2 USHF.R.U32.HI UR4, URZ, UR43, UR8 ;  /* 0x0000002bff042299 */ /* 0x000fe40008011608 */
[----:B------:R-:W-:Y:S02]  /*71d0*/  @UP2 USHF.R.U32.HI UR7, URZ, UR43, UR10 ;  /* 0x0000002bff072299 */ /* 0x000fe4000801160a */
[----:B------:R-:W-:Y:S02]  /*71e0*/  UIMAD UR4, UR45, UR4, URZ ;  /* 0x000000042d0472a4 */ /* 0x000fe4000f8e02ff */
        /* <DEDUP_REMOVED lines=8> */
[----:B------:R-:W-:Y:S02]  /*7270*/  USEL UR11, UR6, UR4, !UP2 ;  /* 0x00000004060b7287 */ /* 0x000fe4000d000000 */
[----:B------:R-:W-:Y:S02]  /*7280*/  UIADD3 UR8, UPT, UPT, -UR5, URZ, URZ ;  /* 0x000000ff05087290 */ /* 0x000fe4000fffe1ff */
[----:B------:R-:W-:Y:S01]  /*7290*/  UIADD3 UR10, UPT, UPT, -UR11, URZ, URZ ;  /* 0x000000ff0b0a7290 */ /* 0x000fe2000fffe1ff */
[----:B------:R-:W-:Y:S01]  /*72a0*/  @!UP0 UMOV UR4, UR9 ;  /* 0x0000000900048c82 */ /* 0x000fe20008000000 */
[----:B------:R-:W-:Y:S02]  /*72b0*/  UIADD3 UR9, UPT, UPT, -UR6, URZ, URZ ;  /* 0x000000ff06097290 */ /* 0x000fe4000fffe1ff */
[----:B------:R-:W-:Y:S02]  /*72c0*/  @!UP0 USHF.R.U32.HI UR4, URZ, UR43, UR4 ;  /* 0x0000002bff048299 */ /* 0x000fe40008011604 */
[----:B------:R-:W-:Y:S02]  /*72d0*/  UIMAD UR10, UR45, UR10, UR6 ;  /* 0x0000000a2d0a72a4 */ /* 0x000fe4000f8e0206 */
[----:B------:R-:W-:Y:S04]  /*72e0*/  @!UP0 USEL UR4, UR5, UR4, !UP2 ;  /* 0x0000000405048287 */ /* 0x000fe8000d000000 */
[----:B------:R-:W-:Y:S02]  /*72f0*/  @!UP0 UIMAD UR10, UR7, UR10, UR4 ;  /* 0x0000000a070a82a4 */ /* 0x000fe4000f8e0204 */
[----:B------:R-:W-:Y:S02]  /*7300*/  @!UP0 UIADD3 UR11, UPT, UPT, UR11, -UR4, URZ ;  /* 0x800000040b0b8290 */ /* 0x000fe4000fffe0ff */
[----:B------:R-:W-:Y:S02]  /*7310*/  UIMAD UR7, UR41, UR8, UR37 ;  /* 0x00000008290772a4 */ /* 0x000fe4000f8e0225 */
[----:B------:R-:W-:Y:S02]  /*7320*/  @!UP0 UIMAD UR6, UR11, UR45, UR5 ;  /* 0x0000002d0b0682a4 */ /* 0x000fe4000f8e0205 */
[----:B------:R-:W-:Y:S01]  /*7330*/  UIMAD UR4, UR58, UR9, UR36 ;  /* 0x000000093a0472a4 */ /* 0x000fe2000f8e0224 */
[----:B------:R-:W-:Y:S02]  /*7340*/  @!UP0 UMOV UR5, UR10 ;  /* 0x0000000a00058c82 */ /* 0x000fe40008000000 */
[----:B------:R-:W-:Y:S02]  /*7350*/  UIMAD UR37, UR5, UR41, UR7 ;  /* 0x00000029052572a4 */ /* 0x000fe4000f8e0207 */
[----:B------:R-:W-:Y:S11]  /*7360*/  UIMAD UR36, UR6, UR58, UR4 ;  /* 0x0000003a062472a4 */ /* 0x000ff6000f8e0204 */
[----:B------:R-:W-:Y:S01]  /*7370*/  @!UPT UIADD3 URZ, UPT, UPT, URZ, URZ, URZ ;  /* 0x000000fffffff290 */ /* 0x000fe2000fffe0ff */
.L_x_101:
[----:B-1----:R-:W-:Y:S01]  /*7380*/  UISETP.NE.AND UP0, UPT, UR40, 0x1, UPT ;  /* 0x000000012800788c */ /* 0x002fe2000bf05270 */
[----:B------:R-:W-:Y:S01]  /*7390*/  LOP3.LUT P0, RZ, R146, 0x3f0, RZ, 0xc0, !PT ;  /* 0x000003f092ff7812 */ /* 0x000fe2000780c0ff */
[----:B------:R-:W-:Y:S01]  /*73a0*/  USHF.L.U32 UR53, UR16, 0x8, URZ ;  /* 0x0000000810357899 */ /* 0x000fe200080006ff */
[----:B------:R-:W-:Y:S01]  /*73b0*/  BSSY.RECONVERGENT B6, `(.L_x_102) ;  /* 0x0000034000067945 */ /* 0x000fe20003800200 */
[----:B------:R-:W-:Y:S01]  /*73c0*/  USHF.L.U32 UR50, UR20, 0x7, URZ ;  /* 0x0000000714327899 */ /* 0x000fe200080006ff */
[----:B------:R-:W-:Y:S06]  /*73d0*/  IADD3 R148, PT, PT, R148, 0x1, RZ ;  /* 0x0000000194947810 */ /* 0x000fec0007ffe0ff */
[----:B------:R-:W1:Y:S01]  /*73e0*/  @!UP0 LDCU.128 UR12, c[0x0][0xf10] ;  /* 0x0001e200ff0c87ac */ /* 0x000e620008000c00 */
[----:B------:R-:W3:Y:S01]  /*73f0*/  @!UP0 LDCU UR5, c[0x0][0xf0c] ;  /* 0x0001e180ff0587ac */ /* 0x000ee20008000800 */
[----:B------:R-:W4:Y:S01]  /*7400*/  @!UP0 LDCU UR10, c[0x0][0xf20] ;  /* 0x0001e400ff0a87ac */ /* 0x000f220008000800 */
[----:B-1----:R-:W-:Y:S02]  /*7410*/  UIMAD.WIDE.U32 UR8, UR37, UR12, URZ ;  /* 0x0000000c250872a5 */ /* 0x002fe4000f8e00ff */
[----:B------:R-:W-:Y:S02]  /*7420*/  UIMAD.WIDE.U32 UR6, UR36, UR15, URZ ;  /* 0x0000000f240672a5 */ /* 0x000fe4000f8e00ff */
[----:B------:R-:W-:Y:S03]  /*7430*/  @!UP0 UISETP.NE.AND UP1, UPT, UR14, 0x1, UPT ;  /* 0x000000010e00888c */ /* 0x000fe6000bf25270 */
[----:B------:R-:W-:Y:S01]  /*7440*/  @!UP0 UMOV UR4, UR9 ;  /* 0x0000000900048c82 */ /* 0x000fe20008000000 */
[----:B---3--:R-:W-:Y:S02]  /*7450*/  @!UP0 UISETP.NE.AND UP2, UPT, UR5, 0x1, UPT ;  /* 0x000000010500888c */ /* 0x008fe4000bf45270 */
[----:B------:R-:W-:Y:S01]  /*7460*/  @!UP0 USHF.R.U32.HI UR4, URZ, UR13, UR4 ;  /* 0x0000000dff048299 */ /* 0x000fe20008011604 */
[----:B------:R-:W-:Y:S02]  /*7470*/  @!UP0 UMOV UR6, UR7 ;  /* 0x0000000700068c82 */ /* 0x000fe40008000000 */
[----:B----4-:R-:W-:Y:S02]  /*7480*/  @!UP0 USHF.R.U32.HI UR6, URZ, UR10, UR6 ;  /* 0x0000000aff068299 */ /* 0x010fe40008011606 */
[----:B------:R-:W-:Y:S02]  /*7490*/  @!UP0 USEL UR7, UR37, UR4, !UP2 ;  /* 0x0000000425078287 */ /* 0x000fe4000d000000 */
[----:B------:R-:W-:Y:S04]  /*74a0*/  @!UP0 USEL UR6, UR36, UR6, !UP1 ;  /* 0x0000000624068287 */ /* 0x000fe8000c800000 */
[----:B------:R-:W-:Y:S02]  /*74b0*/  @!UP0 UIADD3 UR4, UPT, UPT, -UR7, UR6, URZ ;  /* 0x0000000607048290 */ /* 0x000fe4000fffe1ff */
[----:B------:R-:W-:Y:S02]  /*74c0*/  @!UP0 UIADD3 UR6, UPT, UPT, UR7, -UR6, URZ ;  /* 0x8000000607068290 */ /* 0x000fe4000fffe0ff */
[----:B------:R-:W-:Y:S02]  /*74d0*/  @!UP0 UIMAD UR37, UR4, UR5, UR37 ;  /* 0x00000005042582a4 */ /* 0x000fe4000f8e0225 */
[----:B------:R-:W-:Y:S01]  /*74e0*/  @!UP0 UIMAD UR36, UR6, UR14, UR36 ;  /* 0x0000000e062482a4 */ /* 0x000fe2000f8e0224 */
[----:B------:R-:W-:Y:S11]  /*74f0*/  @!P0 BRA `(.L_x_103) ;  /* 0x00000000007c8947 */ /* 0x000ff60003800000 */
[----:B------:R-:W1:Y:S01]  /*7500*/  LDCU.64 UR8, c[0x4][0x80] ;  /* 0x01001000ff0877ac */ /* 0x000e620008000a00 */
[----:B------:R-:W-:Y:S01]  /*7510*/  MOV R16, 0x0 ;  /* 0x0000000000107802 */ /* 0x000fe20000000f00 */
[----:B------:R-:W-:Y:S02]  /*7520*/  HFMA2 R12, -RZ, RZ, 0, 5.9604644775390625e-08 ;  /* 0x00000001ff0c7431 */ /* 0x000fe400000001ff */
[----:B------:R-:W-:Y:S01]  /*7530*/  IMAD.MOV.U32 R8, RZ, RZ, 0x70 ;  /* 0x00000070ff087424 */ /* 0x000fe200078e00ff */
[----:B------:R3:W4:Y:S01]  /*7540*/  LDC.64 R14, c[0x4][R16] ;  /* 0x01000000100e7b82 */ /* 0x0007220000000a00 */
[----:B------:R-:W2:Y:S01]  /*7550*/  LDCU.64 UR6, c[0x4][0x88] ;  /* 0x01001100ff0677ac */ /* 0x000ea20008000a00 */
[----:B------:R-:W-:Y:S01]  /*7560*/  IMAD.MOV.U32 R13, RZ, RZ, RZ ;  /* 0x000000ffff0d7224 */ /* 0x000fe200078e00ff */
[----:B------:R-:W2:Y:S01]  /*7570*/  LDCU.64 UR4, c[0x4][0x8] ;  /* 0x01000100ff0477ac */ /* 0x000ea20008000a00 */
[----:B-1----:R-:W-:Y:S01]  /*7580*/  MOV R5, UR9 ;  /* 0x0000000900057c02 */ /* 0x002fe20008000f00 */
[----:B------:R-:W-:Y:S01]  /*7590*/  IMAD.U32 R4, RZ, RZ, UR8 ;  /* 0x00000008ff047e24 */ /* 0x000fe2000f8e00ff */
[----:B--2---:R-:W-:Y:S01]  /*75a0*/  MOV R7, UR7 ;  /* 0x0000000700077c02 */ /* 0x004fe20008000f00 */
[----:B------:R-:W-:Y:S01]  /*75b0*/  IMAD.U32 R6, RZ, RZ, UR6 ;  /* 0x00000006ff067e24 */ /* 0x000fe2000f8e00ff */
[----:B------:R-:W-:Y:S01]  /*75c0*/  MOV R11, UR5 ;  /* 0x00000005000b7c02 */ /* 0x000fe20008000f00 */
[----:B------:R-:W-:Y:S02]  /*75d0*/  IMAD.U32 R10, RZ, RZ, UR4 ;  /* 0x00000004ff0a7e24 */ /* 0x000fe4000f8e00ff */
[----:B------:R-:W-:Y:S07]  /*75e0*/  LEPC R20, `(.L_x_104) ;  /* 0x000000001014794e */ /* 0x000fee0000000000 */
[----:B---345:R-:W-:Y:S05]  /*75f0*/  CALL.ABS.NOINC R14 ;  /* 0x000000000e007343 */ /* 0x038fea0003c00000 */
.L_x_104:
[----:B------:R-:W1:Y:S01]  /*7600*/  LDCU.64 UR8, c[0x4][0x80] ;  /* 0x01001000ff0877ac */ /* 0x000e620008000a00 */
[----:B------:R-:W2:Y:S01]  /*7610*/  LDC.64 R16, c[0x4][R16] ;  /* 0x0100000010107b82 */ /* 0x000ea20000000a00 */
[----:B------:R-:W-:Y:S02]  /*7620*/  HFMA2 R12, -RZ, RZ, 0, 5.9604644775390625e-08 ;  /* 0x00000001ff0c7431 */ /* 0x000fe400000001ff */
[----:B------:R-:W-:Y:S02]  /*7630*/  IMAD.MOV.U32 R8, RZ, RZ, 0x70 ;  /* 0x00000070ff087424 */ /* 0x000fe400078e00ff */
[----:B------:R-:W-:Y:S01]  /*7640*/  IMAD.MOV.U32 R13, RZ, RZ, RZ ;  /* 0x000000ffff0d7224 */ /* 0x000fe200078e00ff */
[----:B------:R-:W3:Y:S01]  /*7650*/  LDCU.64 UR6, c[0x4][0x88] ;  /* 0x01001100ff0677ac */ /* 0x000ee20008000a00 */
[----:B------:R-:W4:Y:S01]  /*7660*/  LDCU.64 UR4, c[0x4][0x8] ;  /* 0x01000100ff0477ac */ /* 0x000f220008000a00 */
[----:B-1----:R-:W-:Y:S02]  /*7670*/  MOV R4, UR8 ;  /* 0x0000000800047c02 */ /* 0x002fe40008000f00 */
[----:B------:R-:W-:Y:S02]  /*7680*/  MOV R5, UR9 ;  /* 0x0000000900057c02 */ /* 0x000fe40008000f00 */
[----:B---3--:R-:W-:Y:S01]  /*7690*/  MOV R7, UR7 ;  /* 0x0000000700077c02 */ /* 0x008fe20008000f00 */
[----:B------:R-:W-:Y:S01]  /*76a0*/  IMAD.U32 R6, RZ, RZ, UR6 ;  /* 0x00000006ff067e24 */ /* 0x000fe2000f8e00ff */
[----:B----4-:R-:W-:Y:S01]  /*76b0*/  MOV R11, UR5 ;  /* 0x00000005000b7c02 */ /* 0x010fe20008000f00 */
[----:B------:R-:W-:Y:S02]  /*76c0*/  IMAD.U32 R10, RZ, RZ, UR4 ;  /* 0x00000004ff0a7e24 */ /* 0x000fe4000f8e00ff */
[----:B------:R-:W-:Y:S07]  /*76d0*/  LEPC R20, `(.L_x_103) ;  /* 0x000000001014794e */ /* 0x000fee0000000000 */
[----:B--2---:R-:W-:Y:S05]  /*76e0*/  CALL.ABS.NOINC R16 ;  /* 0x0000000010007343 */ /* 0x004fea0003c00000 */
.L_x_103:
[----:B------:R-:W-:Y:S05]  /*76f0*/  BSYNC.RECONVERGENT B6 ;  /* 0x0000000000067941 */ /* 0x000fea0003800200 */
.L_x_102:
[----:B------:R-:W-:Y:S02]  /*7700*/  ISETP.NE.U32.AND P0, PT, RZ, UR60, PT ;  /* 0x0000003cff007c0c */ /* 0x000fe4000bf05070 */
[C---:B------:R-:W-:Y:S02]  /*7710*/  ISETP.NE.U32.AND P3, PT, R138.reuse, RZ, PT ;  /* 0x000000ff8a00720c */ /* 0x040fe40003f65070 */
[----:B------:R-:W-:Y:S02]  /*7720*/  ISETP.NE.U32.AND P4, PT, R138, RZ, PT ;  /* 0x000000ff8a00720c */ /* 0x000fe40003f85070 */
[----:B------:R-:W-:Y:S02]  /*7730*/  ISETP.NE.AND.EX P0, PT, RZ, UR61, PT, P0 ;  /* 0x0000003dff007c0c */ /* 0x000fe4000bf05300 */
[C---:B------:R-:W-:Y:S02]  /*7740*/  ISETP.NE.AND.EX P3, PT, R139.reuse, RZ, PT, P3 ;  /* 0x000000ff8b00720c */ /* 0x040fe40003f65330 */
[----:B------:R-:W-:Y:S02]  /*7750*/  ISETP.NE.AND.EX P4, PT, R139, RZ, P0, P4 ;  /* 0x000000ff8b00720c */ /* 0x000fe40000785340 */
[----:B------:R-:W-:Y:S02]  /*7760*/  ISETP.NE.U32.AND P5, PT, R134, RZ, PT ;  /* 0x000000ff8600720c */ /* 0x000fe40003fa5070 */
[----:B------:R-:W-:Y:S02]  /*7770*/  ISETP.NE.U32.AND P2, PT, RZ, UR60, PT ;  /* 0x0000003cff007c0c */ /* 0x000fe4000bf45070 */
[----:B------:R-:W-:Y:S02]  /*7780*/  PLOP3.LUT P1, PT, PT, PT, PT, 0x8, 0x80 ;  /* 0x000000000080781c */ /* 0x000fe40003f2e170 */
[----:B------:R-:W-:Y:S02]  /*7790*/  ISETP.NE.AND.EX P5, PT, R135, RZ, PT, P5 ;  /* 0x000000ff8700720c */ /* 0x000fe40003fa5350 */
[----:B------:R-:W-:Y:S03]  /*77a0*/  ISETP.NE.AND.EX P2, PT, RZ, UR61, PT, P2 ;  /* 0x0000003dff007c0c */ /* 0x000fe6000bf45320 */
[----:B------:R-:W-:Y:S01]  /*77b0*/  @!P4 PLOP3.LUT P1, PT, P3, PT, PT, 0x80, 0x8 ;  /* 0x000000000008c81c */ /* 0x000fe20001f2f070 */
[----:B------:R-:W-:Y:S01]  /*77c0*/  @!UPT UIADD3 URZ, UPT, UPT, URZ, URZ, URZ ;  /* 0x000000fffffff290 */ /* 0x000fe2000fffe0ff */
[----:B------:R-:W-:Y:S11]  /*77d0*/  @!P3 BRA `(.L_x_105) ;  /* 0x000000000030b947 */ /* 0x000ff60003800000 */
[----:B------:R-:W-:Y:S01]  /*77e0*/  ISETP.NE.U32.AND P0, PT, R136, RZ, PT ;  /* 0x000000ff8800720c */ /* 0x000fe20003f05070 */
[----:B------:R-:W1:Y:S01]  /*77f0*/  LDCU.64 UR4, c[0x0][0x358] ;  /* 0x00006b00ff0477ac */ /* 0x000e620008000a00 */
[----:B------:R-:W-:Y:S02]  /*7800*/  IMAD.MOV.U32 R142, RZ, RZ, 0x1 ;  /* 0x00000001ff8e7424 */ /* 0x000fe400078e00ff */
[----:B------:R-:W-:Y:S11]  /*7810*/  ISETP.NE.AND.EX P0, PT, R137, RZ, PT, P0 ;  /* 0x000000ff8900720c */ /* 0x000ff60003f05300 */
[----:B------:R-:W-:Y:S02]  /*7820*/  @!UPT UIADD3 URZ, UPT, UPT, URZ, URZ, URZ ;  /* 0x000000fffffff290 */ /* 0x000fe4000fffe0ff */
[----:B------:R-:W3:Y:S01]  /*7830*/  @P0 LDC.64 R4, c[0x0][0xc88] ;  /* 0x00032200ff040b82 */ /* 0x000ee20000000a00 */
[----:B--2---:R-:W-:Y:S04]  /*7840*/  @P0 IMAD R0, R138, UR52, RZ ;  /* 0x000000348a000c24 */ /* 0x004fe8000f8e02ff */
[----:B---3--:R-:W-:Y:S04]  /*7850*/  @P0 IMAD.WIDE R4, R0, 0x4, R4 ;  /* 0x0000000400040825 */ /* 0x008fe800078e0204 */
[----:B------:R-:W-:Y:S01]  /*7860*/  HFMA2 R0, -RZ, RZ, 0, 5.9604644775390625e-08 ;  /* 0x00000001ff007431 */ /* 0x000fe200000001ff */
[----:B-1---5:R1:W5:Y:S04]  /*7870*/  @P0 LDG.E R71, desc[UR4][R4.64] ;  /* 0x0000000404470981 */ /* 0x022368000c1e1900 */
[----:B------:R-:W-:Y:S01]  /*7880*/  @!P0 PRMT R142, R0, 0x7610, R142 ;  /* 0x00007610008e8816 */ /* 0x000fe2000000008e */
[----:B-1----:R-:W3:Y:S06]  /*7890*/  @!P0 LDC R71, c[0x0][0xc80] ;  /* 0x00032000ff478b82 */ /* 0x002eec0000000800 */
.L_x_105:
[----:B------:R-:W-:Y:S05]  /*78a0*/  @!P5 BRA `(.L_x_106) ;  /* 0x000000000024d947 */ /* 0x000fea0003800000 */
[----:B------:R-:W-:Y:S01]  /*78b0*/  ISETP.NE.U32.AND P0, PT, R132, RZ, PT ;  /* 0x000000ff8400720c */ /* 0x000fe20003f05070 */
[----:B------:R-:W1:Y:S03]  /*78c0*/  LDCU.64 UR4, c[0x0][0x358] ;  /* 0x00006b00ff0477ac */ /* 0x000e660008000a00 */
[----:B------:R-:W-:Y:S11]  /*78d0*/  ISETP.NE.AND.EX P0, PT, R133, RZ, PT, P0 ;  /* 0x000000ff8500720c */ /* 0x000ff60003f05300 */
[----:B------:R-:W-:Y:S02]  /*78e0*/  @!UPT UIADD3 URZ, UPT, UPT, URZ, URZ, URZ ;  /* 0x000000fffffff290 */ /* 0x000fe4000fffe0ff */
[----:B------:R-:W4:Y:S01]  /*78f0*/  @P0 LDC.64 R4, c[0x0][0xca8] ;  /* 0x00032a00ff040b82 */ /* 0x000f220000000a00 */
[----:B--2---:R-:W-:Y:S04]  /*7900*/  @P0 IMAD R0, R134, UR52, RZ ;  /* 0x0000003486000c24 */ /* 0x004fe8000f8e02ff */
[----:B----4-:R-:W-:Y:S05]  /*7910*/  @P0 IMAD.WIDE R4, R0, 0x4, R4 ;  /* 0x0000000400040825 */ /* 0x010fea00078e0204 */
[----:B-1---5:R1:W5:Y:S02]  /*7920*/  @P0 LDG.E R68, desc[UR4][R4.64] ;  /* 0x0000000404440981 */ /* 0x022364000c1e1900 */
[----:B-1----:R-:W4:Y:S02]  /*7930*/  @!P0 LDC R68, c[0x0][0xca0] ;  /* 0x00032800ff448b82 */ /* 0x002f240000000800 */
.L_x_106:
[----:B---3-5:R-:W-:Y:S01]  /*7940*/  FSETP.NEU.AND P0, PT, R71, RZ, PT ;  /* 0x000000ff4700720b */ /* 0x028fe20003f0d000 */
[----:B------:R-:W-:Y:S01]  /*7950*/  IMAD.U32 R3, RZ, RZ, UR38 ;  /* 0x00000026ff037e24 */ /* 0x000fe2000f8e00ff */
[----:B------:R-:W-:Y:S01]  /*7960*/  SEL R4, RZ, 0xffffffff, P2 ;  /* 0xffffffffff047807 */ /* 0x000fe20001000000 */
[----:B------:R-:W-:Y:S01]  /*7970*/  IMAD.SHL.U32 R164, R140, 0x2, RZ ;  /* 0x000000028ca47824 */ /* 0x000fe200078e00ff */
[----:B------:R-:W-:Y:S01]  /*7980*/  @!P4 LOP3.LUT P2, RZ, R142, 0xff, RZ, 0xc0, !PT ;  /* 0x000000ff8effc812 */ /* 0x000fe2000784c0ff */
[----:B------:R-:W-:Y:S01]  /*7990*/  IMAD.SHL.U32 R75, R152, 0x10, RZ ;  /* 0x00000010984b7824 */ /* 0x000fe200078e00ff */
[----:B--2---:R-:W-:Y:S01]  /*79a0*/  @!P4 SEL R0, RZ, 0xffffffff, P0 ;  /* 0xffffffffff00c807 */ /* 0x004fe20000000000 */
[----:B------:R-:W-:Y:S01]  /*79b0*/  VIADD R163, R164, UR44 ;  /* 0x0000002ca4a37c36 */ /* 0x000fe20008000000 */
[----:B------:R-:W-:Y:S01]  /*79c0*/  LOP3.LUT R151, R151, 0x1, RZ, 0x3c, !PT ;  /* 0x0000000197977812 */ /* 0x000fe200078e3cff */
[----:B------:R-:W-:Y:S01]  /*79d0*/  IMAD.MOV.U32 R85, RZ, RZ, -0x10 ;  /* 0xfffffff0ff557424 */ /* 0x000fe200078e00ff */
[----:B------:R-:W-:Y:S01]  /*79e0*/  @P1 SEL R0, R4, R0, !P2 ;  /* 0x0000000004001207 */ /* 0x000fe20005000000 */
[----:B------:R-:W-:Y:S01]  /*79f0*/  IMAD.SHL.U32 R84, R153, 0x10, RZ ;  /* 0x0000001099547824 */ /* 0x000fe200078e00ff */
[----:B------:R-:W-:Y:S01]  /*7a00*/  SHF.L.U32 R3, R3, 0x1f, RZ ;  /* 0x0000001f03037819 */ /* 0x000fe200000006ff */
[C---:B------:R-:W-:Y:S01]  /*7a10*/  IMAD.IADD R149, R163.reuse, 0x1, R75 ;  /* 0x00000001a3957824 */ /* 0x040fe200078e024b */
[----:B------:R-:W-:Y:S01]  /*7a20*/  @!P4 LOP3.LUT R0, R0, 0x1, RZ, 0xc0, !PT ;  /* 0x000000010000c812 */ /* 0x000fe200078ec0ff */
[----:B------:R-:W-:Y:S01]  /*7a30*/  IMAD.IADD R162, R163, 0x1, R84 ;  /* 0x00000001a3a27824 */ /* 0x000fe200078e0254 */
[----:B------:R-:W-:Y:S01]  /*7a40*/  BSSY B1, `(.L_x_107) ;  /* 0x000004d000017945 */ /* 0x000fe20003800000 */
[----:B------:R-:W-:Y:S01]  /*7a50*/  IMAD.IADD R159, R84, 0x1, R149 ;  /* 0x00000001549f7824 */ /* 0x000fe200078e0295 */
[----:B------:R-:W-:Y:S01]  /*7a60*/  ISETP.NE.U32.OR P5, PT, R0, 0x1, P4 ;  /* 0x000000010000780c */ /* 0x000fe200027a5470 */
[----:B------:R-:W-:Y:S01]  /*7a70*/  IMAD.MOV.U32 R86, RZ, RZ, 0x1 ;  /* 0x00000001ff567424 */ /* 0x000fe200078e00ff */
[----:B------:R-:W-:Y:S01]  /*7a80*/  LOP3.LUT P4, R147, R142, 0xff, RZ, 0xc0, !PT ;  /* 0x000000ff8e937812 */ /* 0x000fe2000788c0ff */
[----:B------:R-:W-:Y:S01]  /*7a90*/  IMAD.MOV.U32 R74, RZ, RZ, RZ ;  /* 0x000000ffff4a7224 */ /* 0x000fe200078e00ff */
[----:B------:R-:W-:Y:S02]  /*7aa0*/  P2R R157, PR, RZ, 0x20 ;  /* 0x00000020ff9d7803 */ /* 0x000fe40000000000 */
[----:B------:R-:W-:Y:S02]  /*7ab0*/  CS2R R130, SRZ ;  /* 0x0000000000827805 */ /* 0x000fe4000001ff00 */
[----:B------:R-:W-:Y:S02]  /*7ac0*/  CS2R R128, SRZ ;  /* 0x0000000000807805 */ /* 0x000fe4000001ff00 */
[----:B------:R-:W-:Y:S02]  /*7ad0*/  CS2R R122, SRZ ;  /* 0x00000000007a7805 */ /* 0x000fe4000001ff00 */
[----:B------:R-:W-:Y:S02]  /*7ae0*/  CS2R R120, SRZ ;  /* 0x0000000000787805 */ /* 0x000fe4000001ff00 */
[----:B------:R-:W-:Y:S02]  /*7af0*/  CS2R R114, SRZ ;  /* 0x0000000000727805 */ /* 0x000fe4000001ff00 */
[----:B------:R-:W-:Y:S02]  /*7b00*/  CS2R R112, SRZ ;  /* 0x0000000000707805 */ /* 0x000fe4000001ff00 */
[----:B------:R-:W-:Y:S02]  /*7b10*/  CS2R R106, SRZ ;  /* 0x00000000006a7805 */ /* 0x000fe4000001ff00 */
[----:B------:R-:W-:Y:S02]  /*7b20*/  CS2R R104, SRZ ;  /* 0x0000000000687805 */ /* 0x000fe4000001ff00 */
[----:B------:R-:W-:Y:S02]  /*7b30*/  @P5 SHF.L.U32 R0, R151, 0x1f, RZ ;  /* 0x0000001f97005819 */ /* 0x000fe400000006ff */
[----:B------:R-:W-:Y:S02]  /*7b40*/  CS2R R98, SRZ ;  /* 0x0000000000627805 */ /* 0x000fe4000001ff00 */
[----:B------:R-:W-:Y:S02]  /*7b50*/  CS2R R96, SRZ ;  /* 0x0000000000607805 */ /* 0x000fe4000001ff00 */
[----:B------:R-:W-:Y:S01]  /*7b60*/  CS2R R90, SRZ ;  /* 0x00000000005a7805 */ /* 0x000fe2000001ff00 */
[----:B------:R1:W2:Y:S01]  /*7b70*/  @P5 SYNCS.PHASECHK.TRANS64.TRYWAIT P2, [UR44+0x20], R0 ;  /* 0x00002000ff0055a7 */ /* 0x0002a2000804112c */
[----:B------:R-:W-:Y:S02]  /*7b80*/  CS2R R88, SRZ ;  /* 0x0000000000587805 */ /* 0x000fe4000001ff00 */
[----:B------:R-:W-:Y:S02]  /*7b90*/  CS2R R82, SRZ ;  /* 0x0000000000527805 */ /* 0x000fe4000001ff00 */
[----:B------:R-:W-:Y:S02]  /*7ba0*/  CS2R R80, SRZ ;  /* 0x0000000000507805 */ /* 0x000fe4000001ff00 */
[----:B------:R-:W-:Y:S02]  /*7bb0*/  CS2R R78, SRZ ;  /* 0x00000000004e7805 */ /* 0x000fe4000001ff00 */
[----:B------:R-:W-:Y:S01]  /*7bc0*/  CS2R R76, SRZ ;  /* 0x00000000004c7805 */ /* 0x000fe2000001ff00 */
[----:B------:R3:W3:Y:S01]  /*7bd0*/  SYNCS.PHASECHK.TRANS64.TRYWAIT P1, [UR44+0x90], R3 ;  /* 0x00009003ff0075a7 */ /* 0x0006e2000802112c */
[----:B-1----:R-:W-:Y:S02]  /*7be0*/  SEL R0, RZ, 0xffffffff, P0 ;  /* 0xffffffffff007807 */ /* 0x002fe40000000000 */
[----:B------:R-:W-:Y:S02]  /*7bf0*/  ISETP.NE.AND P0, PT, RZ, UR38, PT ;  /* 0x00000026ff007c0c */ /* 0x000fe4000bf05270 */
[----:B------:R-:W-:Y:S02]  /*7c00*/  @P3 SEL R0, R4, R0, !P4 ;  /* 0x0000000004003207 */ /* 0x000fe40006000000 */
[----:B------:R-:W-:Y:S02]  /*7c10*/  SEL R70, RZ, 0xc0, P0 ;  /* 0x000000c0ff467807 */ /* 0x000fe40000000000 */
[----:B------:R-:W-:Y:S04]  /*7c20*/  LOP3.LUT R0, R0, 0x1, RZ, 0xc0, !PT ;  /* 0x0000000100007812 */ /* 0x000fe800078ec0ff */
[----:B------:R-:W-:Y:S01]  /*7c30*/  ISETP.NE.U32.AND P3, PT, R0, 0x1, PT ;  /* 0x000000010000780c */ /* 0x000fe20003f65070 */
[----:B------:R-:W-:Y:S03]  /*7c40*/  IMAD.U32 R0, RZ, RZ, UR38 ;  /* 0x00000026ff007e24 */ /* 0x000fe6000f8e00ff */
[----:B------:R-:W-:Y:S01]  /*7c50*/  P2R R87, PR, RZ, 0x8 ;  /* 0x00000008ff577803 */ /* 0x000fe20000000000 */
[----:B------:R-:W-:Y:S01]  /*7c60*/  IMAD R69, R0, 0xc0, R2 ;  /* 0x000000c000457824 */ /* 0x000fe200078e0202 */
[----:B------:R-:W-:Y:S04]  /*7c70*/  ISETP.NE.U32.AND P3, PT, R141, 0x1, PT ;  /* 0x000000018d00780c */ /* 0x000fe80003f65070 */
[----:B------:R-:W-:Y:S05]  /*7c80*/  SEL R85, R85, 0x10, !P3 ;  /* 0x0000001055557807 */ /* 0x000fea0005800000 */
[----:B------:R-:W-:Y:S02]  /*7c90*/  IMAD.IADD R163, R163, 0x1, R85 ;  /* 0x00000001a3a37824 */ /* 0x000fe400078e0255 */
[C---:B------:R-:W-:Y:S02]  /*7ca0*/  IMAD.IADD R161, R85.reuse, 0x1, R162 ;  /* 0x0000000155a17824 */ /* 0x040fe400078e02a2 */
[C---:B------:R-:W-:Y:S02]  /*7cb0*/  IMAD.IADD R160, R85.reuse, 0x1, R149 ;  /* 0x0000000155a07824 */ /* 0x040fe400078e0295 */
[----:B------:R-:W-:Y:S01]  /*7cc0*/  IMAD.IADD R158, R85, 0x1, R159 ;  /* 0x00000001559e7824 */ /* 0x000fe200078e029f */
[----:B--2---:R-:W-:Y:S01]  /*7cd0*/  @P5 SEL R86, RZ, 0x1, !P2 ;  /* 0x00000001ff565807 */ /* 0x004fe20005000000 */
[----:B------:R-:W-:Y:S06]  /*7ce0*/  @!P5 BRA `(.L_x_108) ;  /* 0x000000000088d947 */ /* 0x000fec0003800000 */
[----:B------:R-:W-:Y:S01]  /*7cf0*/  IMAD.MOV.U32 R131, RZ, RZ, RZ ;  /* 0x000000ffff837224 */ /* 0x000fe200078e00ff */
[----:B------:R-:W-:Y:S01]  /*7d00*/  ISETP.NE.AND P0, PT, R86, RZ, PT ;  /* 0x000000ff5600720c */ /* 0x000fe20003f05270 */
[----:B------:R-:W-:Y:S01]  /*7d10*/  BSSY B0, `(.L_x_109) ;  /* 0x0000014000007945 */ /* 0x000fe20003800000 */
        /* <DEDUP_REMOVED lines=14> */
[----:B------:R-:W-:Y:S01]  /*7e00*/  CS2R R128, SRZ ;  /* 0x0000000000807805 */ /* 0x000fe2000001ff00 */
[----:B------:R-:W-:Y:S06]  /*7e10*/  @P0 BRA `(.L_x_110) ;  /* 0x00000000000c0947 */ /* 0x000fec0003800000 */
[----:B------:R-:W-:Y:S04]  /*7e20*/  SHF.L.U32 R4, R151, 0x1f, RZ ;  /* 0x0000001f97047819 */ /* 0x000fe800000006ff */
[----:B------:R-:W1:Y:S02]  /*7e30*/  SYNCS.PHASECHK.TRANS64.TRYWAIT P0, [UR44+0x20], R4 ;  /* 0x00002004ff0075a7 */ /* 0x000e64000800112c */
[----:B-1----:R-:W-:Y:S05]  /*7e40*/  @!P0 BRA `(.L_x_111) ;  /* 0x0000005c005c8947 */ /* 0x002fea0003800000 */
.L_x_110:
[----:B------:R-:W-:Y:S05]  /*7e50*/  BSYNC B0 ;  /* 0x0000000000007941 */ /* 0x000fea0003800000 */
.L_x_109:
[----:B------:R-:W-:Y:S01]  /*7e60*/  ISETP.NE.AND P0, PT, R87, RZ, PT ;  /* 0x000000ff5700720c */ /* 0x000fe20003f05270 */
[----:B------:R-:W-:Y:S11]  /*7e70*/  HFMA2 R74, -RZ, RZ, 0, 5.9604644775390625e-08 ;  /* 0x00000001ff4a7431 */ /* 0x000ff600000001ff */
[----:B------:R-:W-:Y:S01]  /*7e80*/  @!UPT UIADD3 URZ, UPT, UPT, URZ, URZ, URZ ;  /* 0x000000fffffff290 */ /* 0x000fe2000fffe0ff */
[----:B------:R2:W1:Y:S04]  /*7e90*/  @P0 LDS.128 R76, [R164+UR44+0x400] ;  /* 0x0004002ca44c0984 */ /* 0x0004680008000c00 */
[----:B------:R2:W1:Y:S04]  /*7ea0*/  @P0 LDS.128 R80, [R163+0x400] ;  /* 0x00040000a3500984 */ /* 0x0004680000000c00 */
[----:B------:R2:W1:Y:S04]  /*7eb0*/  @P0 LDS.128 R88, [R162+0x400] ;  /* 0x00040000a2580984 */ /* 0x0004680000000c00 */
[----:B------:R2:W1:Y:S04]  /*7ec0*/  @P0 LDS.128 R96, [R161+0x400] ;  /* 0x00040000a1600984 */ /* 0x0004680000000c00 */
[----:B------:R2:W1:Y:S04]  /*7ed0*/  @P0 LDS.128 R104, [R149+0x400] ;  /* 0x0004000095680984 */ /* 0x0004680000000c00 */
[----:B------:R2:W1:Y:S04]  /*7ee0*/  @P0 LDS.128 R112, [R160+0x400] ;  /* 0x00040000a0700984 */ /* 0x0004680000000c00 */
[----:B------:R2:W1:Y:S04]  /*7ef0*/  @P0 LDS.128 R120, [R159+0x400] ;  /* 0x000400009f780984 */ /* 0x0004680000000c00 */
[----:B------:R2:W1:Y:S02]  /*7f00*/  @P0 LDS.128 R128, [R158+0x400] ;  /* 0x000400009e800984 */ /* 0x0004640000000c00 */
.L_x_108:
[----:B------:R-:W-:Y:S05]  /*7f10*/  BSYNC B1 ;  /* 0x0000000000017941 */ /* 0x000fea0003800000 */
.L_x_107:
[----:B------:R-:W-:Y:S05]  /*7f20*/  IMAD.IADD R16, R69, 0x1, R70 ;  /* 0x0000000145107824 */ /* 0x000fea00078e0246 */
[----:B-1----:R-:W-:Y:S04]  /*7f30*/  SHF.R.U32.HI R0, RZ, 0x15, R16 ;  /* 0x00000015ff007819 */ /* 0x002fe80000011610 */
[----:B------:R-:W-:Y:S01]  /*7f40*/  LOP3.LUT P0, RZ, R0, 0x3, R143, 0x48, !PT ;  /* 0x0000000300ff7812 */ /* 0x000fe2000780488f */
[----:B------:R-:W-:Y:S01]  /*7f50*/  @!UPT UIADD3 URZ, UPT, UPT, URZ, URZ, URZ ;  /* 0x000000fffffff290 */ /* 0x000fe2000fffe0ff */
[----:B---3--:R-:W-:Y:S11]  /*7f60*/  @P1 BRA `(.L_x_112) ;  /* 0x0000000000081947 */ /* 0x008ff60003800000 */
[----:B------:R-:W1:Y:S02]  /*7f70*/  SYNCS.PHASECHK.TRANS64.TRYWAIT P1, [UR44+0x90], R3 ;  /* 0x00009003ff0075a7 */ /* 0x000e64000802112c */
[----:B-1----:R-:W-:Y:S05]  /*7f80*/  @!P1 BRA `(.L_x_113) ;  /* 0x0000005c00249947 */ /* 0x002fea0003800000 */
.L_x_112:
[----:B------:R-:W-:Y:S05]  /*7f90*/  @!P0 BRA `(.L_x_114) ;  /* 0x0000000000408947 */ /* 0x000fea0003800000 */
[----:B------:R-:W3:Y:S01]  /*7fa0*/  LDCU.64 UR8, c[0x4][0x70] ;  /* 0x01000e00ff0877ac */ /* 0x000ee20008000a00 */
[----:B------:R-:W-:Y:S01]  /*7fb0*/  MOV R15, 0x0 ;  /* 0x00000000000f7802 */ /* 0x000fe20000000f00 */
[----:B------:R-:W-:Y:S02]  /*7fc0*/  HFMA2 R12, -RZ, RZ, 0, 5.9604644775390625e-08 ;  /* 0x00000001ff0c7431 */ /* 0x000fe400000001ff */
[----:B------:R-:W-:Y:S02]  /*7fd0*/  IMAD.MOV.U32 R8, RZ, RZ, 0x192 ;  /* 0x00000192ff087424 */ /* 0x000fe400078e00ff */
[----:B------:R-:W-:Y:S01]  /*7fe0*/  IMAD.MOV.U32 R13, RZ, RZ, RZ ;  /* 0x000000ffff0d7224 */ /* 0x000fe200078e00ff */
[----:B------:R-:W5:Y:S01]  /*7ff0*/  LDCU.64 UR6, c[0x4][0x78] ;  /* 0x01000f00ff0677ac */ /* 0x000f620008000a00 */
[----:B------:R-:W1:Y:S01]  /*8000*/  LDC.64 R14, c[0x4][R15] ;  /* 0x010000000f0e7b82 */ /* 0x000e620000000a00 */
[----:B------:R-:W2:Y:S01]  /*8010*/  LDCU.64 UR4, c[0x4][0x10] ;  /* 0x01000200ff0477ac */ /* 0x000ea20008000a00 */
[----:B---3--:R-:W-:Y:S01]  /*8020*/  MOV R5, UR9 ;  /* 0x0000000900057c02 */ /* 0x008fe20008000f00 */
[----:B------:R-:W-:Y:S01]  /*8030*/  IMAD.U32 R4, RZ, RZ, UR8 ;  /* 0x00000008ff047e24 */ /* 0x000fe2000f8e00ff */
[----:B-----5:R-:W-:Y:S01]  /*8040*/  MOV R7, UR7 ;  /* 0x0000000700077c02 */ /* 0x020fe20008000f00 */
[----:B------:R-:W-:Y:S01]  /*8050*/  IMAD.U32 R6, RZ, RZ, UR6 ;  /* 0x00000006ff067e24 */ /* 0x000fe2000f8e00ff */
[----:B--2---:R-:W-:Y:S01]  /*8060*/  MOV R11, UR5 ;  /* 0x00000005000b7c02 */ /* 0x004fe20008000f00 */
[----:B------:R-:W-:Y:S02]  /*8070*/  IMAD.U32 R10, RZ, RZ, UR4 ;  /* 0x00000004ff0a7e24 */ /* 0x000fe4000f8e00ff */
[----:B------:R-:W-:Y:S07]  /*8080*/  LEPC R20, `(.L_x_114) ;  /* 0x000000001014794e */ /* 0x000fee0000000000 */
[----:B-1--4-:R-:W-:Y:S05]  /*8090*/  CALL.ABS.NOINC R14 ;  /* 0x000000000e007343 */ /* 0x012fea0003c00000 */
.L_x_114:
[----:B------:R-:W-:Y:S01]  /*80a0*/  SHF.L.U32 R72, R76, 0x10, RZ ;  /* 0x000000104c487819 */ /* 0x000fe200000006ff */
[----:B------:R-:W-:Y:S05]  /*80b0*/  WARPSYNC.ALL ;  /* 0x0000000000007948 */ /* 0x000fea0003800000 */
[----:B------:R-:W-:Y:S01]  /*80c0*/  R2UR UR4, R16 ;  /* 0x00000000100472ca */ /* 0x000fe200000e0000 */
[----:B------:R-:W-:Y:S01]  /*80d0*/  BSSY.RECONVERGENT B0, `(.L_x_115) ;  /* 0x0000101000007945 */ /* 0x000fe20003800200 */
[----:B------:R-:W-:Y:S02]  /*80e0*/  LOP3.LUT R73, R77, 0xffff0000, RZ, 0xc0, !PT ;  /* 0xffff00004d497812 */ /* 0x000fe400078ec0ff */
[----:B------:R-:W-:Y:S02]  /*80f0*/  R2UR UR5, R155 ;  /* 0x000000009b0572ca */ /* 0x000fe400000e0000 */
[----:B------:R-:W-:Y:S07]  /*8100*/  ISETP.NE.AND P0, PT, R154, RZ, PT ;  /* 0x000000ff9a00720c */ /* 0x000fee0003f05270 */
[----:B------:R-:W3:Y:S01]  /*8110*/  LDTM.x64 R4, tmem[UR4] ;  /* 0x00000004000479ee */ /* 0x000ee20008340000 */
[----:B------:R-:W-:Y:S03]  /*8120*/  NOP ;  /* 0x0000000000007918 */ /* 0x000fe60000000000 */
[----:B---3--:R-:W-:Y:S01]  /*8130*/  SYNCS.ARRIVE.TRANS64.RED.A1T0 RZ, [UR5], RZ ;  /* 0x000000ffffff79a7 */ /* 0x008fe20008100405 */
[----:B-1--4-:R-:W-:Y:S01]  /*8140*/  FMUL R0, R68, R4 ;  /* 0x0000000444007220 */ /* 0x012fe20000400000 */
[----:B------:R-:W-:Y:S01]  /*8150*/  LOP3.LUT R4, R76, 0xffff0000, RZ, 0xc0, !PT ;  /* 0xffff00004c047812 */ /* 0x000fe200078ec0ff */
[C---:B------:R-:W-:Y:S01]  /*8160*/  FMUL R3, R68.reuse, R5 ;  /* 0x0000000544037220 */ /* 0x040fe20000400000 */
[C---:B------:R-:W-:Y:S01]  /*8170*/  FMUL R5, R68.reuse, R9 ;  /* 0x0000000944057220 */ /* 0x040fe20000400000 */
[----:B------:R-:W-:Y:S01]  /*8180*/  FFMA R0, R71, R72, R0 ;  /* 0x0000004847007223 */ /* 0x000fe20000000000 */
[----:B------:R-:W-:Y:S01]  /*8190*/  SHF.L.U32 R72, R77, 0x10, RZ ;  /* 0x000000104d487819 */ /* 0x000fe200000006ff */
[----:B------:R-:W-:Y:S01]  /*81a0*/  FFMA R3, R71, R4, R3 ;  /* 0x0000000447037223 */ /* 0x000fe20000000003 */
[C---:B------:R-:W-:Y:S01]  /*81b0*/  FMUL R4, R68.reuse, R8 ;  /* 0x0000000844047220 */ /* 0x040fe20000400000 */
[C---:B------:R-:W-:Y:S01]  /*81c0*/  FMUL R8, R68.reuse, R12 ;  /* 0x0000000c44087220 */ /* 0x040fe20000400000 */
[C---:B------:R-:W-:Y:S01]  /*81d0*/  FMUL R12, R68.reuse, R16 ;  /* 0x00000010440c7220 */ /* 0x040fe20000400000 */
[C---:B------:R-:W-:Y:S01]  /*81e0*/  FMUL R16, R68.reuse, R20 ;  /* 0x0000001444107220 */ /* 0x040fe20000400000 */
[----:B------:R-:W-:Y:S01]  /*81f0*/  F2FP.BF16.F32.PACK_AB R92, R3, R0 ;  /* 0x00000000035c723e */ /* 0x000fe200000010ff */
[----:B------:R-:W-:Y:S01]  /*8200*/  FMUL R20, R68, R24 ;  /* 0x0000001844147220 */ /* 0x000fe20000400000 */
[----:B------:R-:W-:Y:S01]  /*8210*/  LOP3.LUT R0, R78, 0xffff0000, RZ, 0xc0, !PT ;  /* 0xffff00004e007812 */ /* 0x000fe200078ec0ff */
[C---:B------:R-:W-:Y:S01]  /*8220*/  FMUL R24, R68.reuse, R28 ;  /* 0x0000001c44187220 */ /* 0x040fe20000400000 */
[----:B------:R-:W-:Y:S01]  /*8230*/  SHF.L.U32 R3, R79, 0x10, RZ ;  /* 0x000000104f037819 */ /* 0x000fe200000006ff */
[C---:B------:R-:W-:Y:S01]  /*8240*/  FMUL R28, R68.reuse, R32 ;  /* 0x00000020441c7220 */ /* 0x040fe20000400000 */
        /* <DEDUP_REMOVED lines=15> */
[----:B------:R-:W-:Y:S01]  /*8340*/  FMUL R60, R68, R64 ;  /* 0x00000040443c7220 */ /* 0x000fe20000400000 */
[----:B------:R-:W-:Y:S01]  /*8350*/  SHF.L.U32 R64, R78, 0x10, RZ ;  /* 0x000000104e407819 */ /* 0x000fe200000006ff */
[C---:B------:R-:W-:Y:S01]  /*8360*/  FMUL R7, R68.reuse, R7 ;  /* 0x0000000744077220 */ /* 0x040fe20000400000 */
[C---:B------:R-:W-:Y:S01]  /*8370*/  FMUL R37, R68.reuse, R41 ;  /* 0x0000002944257220 */ /* 0x040fe20000400000 */
[C---:B------:R-:W-:Y:S01]  /*8380*/  FMUL R41, R68.reuse, R45 ;  /* 0x0000002d44297220 */ /* 0x040fe20000400000 */
[C---:B------:R-:W-:Y:S01]  /*8390*/  FMUL R45, R68.reuse, R49 ;  /* 0x00000031442d7220 */ /* 0x040fe20000400000 */
[C---:B------:R-:W-:Y:S01]  /*83a0*/  FFMA R6, R71.reuse, R72, R6 ;  /* 0x0000004847067223 */ /* 0x040fe20000000006 */
[C---:B------:R-:W-:Y:S01]  /*83b0*/  FMUL R49, R68.reuse, R53 ;  /* 0x0000003544317220 */ /* 0x040fe20000400000 */
[C---:B------:R-:W-:Y:S01]  /*83c0*/  FFMA R7, R71.reuse, R73, R7 ;  /* 0x0000004947077223 */ /* 0x040fe20000000007 */
[C---:B------:R-:W-:Y:S01]  /*83d0*/  FMUL R53, R68.reuse, R57 ;  /* 0x0000003944357220 */ /* 0x040fe20000400000 */
[----:B------:R-:W-:Y:S01]  /*83e0*/  FFMA R4, R71, R64, R4 ;  /* 0x0000004047047223 */ /* 0x000fe20000000004 */
[----:B------:R-:W-:Y:S01]  /*83f0*/  LOP3.LUT R64, R79, 0xffff0000, RZ, 0xc0, !PT ;  /* 0xffff00004f407812 */ /* 0x000fe200078ec0ff */
[C---:B------:R-:W-:Y:S01]  /*8400*/  FMUL R10, R68.reuse, R10 ;  /* 0x0000000a440a7220 */ /* 0x040fe20000400000 */
[----:B------:R-:W-:Y:S01]  /*8410*/  F2FP.BF16.F32.PACK_AB R93, R7, R6 ;  /* 0x00000006075d723e */ /* 0x000fe200000010ff */
[C---:B------:R-:W-:Y:S01]  /*8420*/  FMUL R57, R68.reuse, R61 ;  /* 0x0000003d44397220 */ /* 0x040fe20000400000 */
[----:B------:R-:W-:Y:S01]  /*8430*/  LOP3.LUT R6, R83, 0xffff0000, RZ, 0xc0, !PT ;  /* 0xffff000053067812 */ /* 0x000fe200078ec0ff */
[----:B------:R-:W-:Y:S01]  /*8440*/  FMUL R61, R68, R65 ;  /* 0x00000041443d7220 */ /* 0x000fe20000400000 */
[C---:B------:R-:W-:Y:S01]  /*8450*/  SHF.L.U32 R65, R80.reuse, 0x10, RZ ;  /* 0x0000001050417819 */ /* 0x040fe200000006ff */
[C---:B------:R-:W-:Y:S01]  /*8460*/  FFMA R5, R71.reuse, R0, R5 ;  /* 0x0000000047057223 */ /* 0x040fe20000000005 */
[----:B------:R-:W-:Y:S01]  /*8470*/  LOP3.LUT R0, R80, 0xffff0000, RZ, 0xc0, !PT ;  /* 0xffff000050007812 */ /* 0x000fe200078ec0ff */
[C---:B------:R-:W-:Y:S01]  /*8480*/  FMUL R11, R68.reuse, R11 ;  /* 0x0000000b440b7220 */ /* 0x040fe20000400000 */
[----:B------:R-:W-:Y:S01]  /*8490*/  FFMA R10, R71, R3, R10 ;  /* 0x00000003470a7223 */ /* 0x000fe2000000000a */
[----:B------:R-:W-:Y:S01]  /*84a0*/  SHF.L.U32 R3, R81, 0x10, RZ ;  /* 0x0000001051037819 */ /* 0x000fe200000006ff */
[----:B------:R-:W-:Y:S01]  /*84b0*/  FMUL R14, R68, R14 ;  /* 0x0000000e440e7220 */ /* 0x000fe20000400000 */
[----:B------:R-:W-:Y:S01]  /*84c0*/  F2FP.BF16.F32.PACK_AB R94, R5, R4 ;  /* 0x00000004055e723e */ /* 0x000fe200000010ff */
[C---:B------:R-:W-:Y:S01]  /*84d0*/  FFMA R11, R71.reuse, R64, R11 ;  /* 0x00000040470b7223 */ /* 0x040fe2000000000b */
[C---:B------:R-:W-:Y:S01]  /*84e0*/  LOP3.LUT R4, R82.reuse, 0xffff0000, RZ, 0xc0, !PT ;  /* 0xffff000052047812 */ /* 0x040fe200078ec0ff */
[----:B------:R-:W-:Y:S01]  /*84f0*/  FFMA R8, R71, R65, R8 ;  /* 0x0000004147087223 */ /* 0x000fe20000000008 */
[----:B------:R-:W-:Y:S01]  /*8500*/  SHF.L.U32 R5, R83, 0x10, RZ ;  /* 0x0000001053057819 */ /* 0x000fe200000006ff */
[----:B------:R-:W-:Y:S01]  /*8510*/  FFMA R9, R71, R0, R9 ;  /* 0x0000000047097223 */ /* 0x000fe20000000009 */
[----:B------:R-:W-:Y:S01]  /*8520*/  LOP3.LUT R0, R81, 0xffff0000, RZ, 0xc0, !PT ;  /* 0xffff000051007812 */ /* 0x000fe200078ec0ff */
[----:B------:R-:W-:Y:S01]  /*8530*/  FFMA R14, R71, R3, R14 ;  /* 0x00000003470e7223 */ /* 0x000fe2000000000e */
[----:B------:R-:W-:Y:S01]  /*8540*/  SHF.L.U32 R3, R82, 0x10, RZ ;  /* 0x0000001052037819 */ /* 0x000fe200000006ff */
[C---:B------:R-:W-:Y:S01]  /*8550*/  FMUL R15, R68.reuse, R15 ;  /* 0x0000000f440f7220 */ /* 0x040fe20000400000 */
[----:B------:R-:W-:Y:S01]  /*8560*/  F2FP.BF16.F32.PACK_AB R95, R11, R10 ;  /* 0x0000000a0b5f723e */ /* 0x000fe200000010ff */
[----:B------:R-:W-:Y:S01]  /*8570*/  FMUL R18, R68, R18 ;  /* 0x0000001244127220 */ /* 0x000fe20000400000 */
[----:B------:R-:W-:Y:S01]  /*8580*/  F2FP.BF16.F32.PACK_AB R8, R9, R8 ;  /* 0x000000080908723e */ /* 0x000fe200000010ff */
[C---:B------:R-:W-:Y:S01]  /*8590*/  FFMA R15, R71.reuse, R0, R15 ;  /* 0x00000000470f7223 */ /* 0x040fe2000000000f */
[----:B------:R-:W-:Y:S01]  /*85a0*/  SHF.L.U32 R0, R88, 0x10, RZ ;  /* 0x0000001058007819 */ /* 0x000fe200000006ff */
[----:B------:R-:W-:Y:S01]  /*85b0*/  FMUL R19, R68, R19 ;  /* 0x0000001344137220 */ /* 0x000fe20000400000 */
[C---:B------:R-:W-:Y:S01]  /*85c0*/  FFMA R12, R71.reuse, R3, R12 ;  /* 0x00000003470c7223 */ /* 0x040fe2000000000c */
[----:B------:R-:W-:Y:S01]  /*85d0*/  LOP3.LUT R3, R88, 0xffff0000, RZ, 0xc0, !PT ;  /* 0xffff000058037812 */ /* 0x000fe200078ec0ff */
[C---:B------:R-:W-:Y:S01]  /*85e0*/  FFMA R13, R71.reuse, R4, R13 ;  /* 0x00000004470d7223 */ /* 0x040fe2000000000d */
[----:B------:R-:W-:Y:S01]  /*85f0*/  LOP3.LUT R4, R90, 0xffff0000, RZ, 0xc0, !PT ;  /* 0xffff00005a047812 */ /* 0x000fe200078ec0ff */
[----:B------:R-:W-:Y:S01]  /*8600*/  FFMA R18, R71, R5, R18 ;  /* 0x0000000547127223 */ /* 0x000fe20000000012 */
[----:B------:R-:W-:Y:S01]  /*8610*/  SHF.L.U32 R5, R91, 0x10, RZ ;  /* 0x000000105b057819 */ /* 0x000fe200000006ff */
[----:B------:R-:W-:Y:S01]  /*8620*/  FFMA R19, R71, R6, R19 ;  /* 0x0000000647137223 */ /* 0x000fe20000000013 */
[----:B------:R-:W-:Y:S01]  /*8630*/  LOP3.LUT R6, R91, 0xffff0000, RZ, 0xc0, !PT ;  /* 0xffff00005b067812 */ /* 0x000fe200078ec0ff */
[----:B------:R-:W-:Y:S01]  /*8640*/  FFMA R16, R71, R0, R16 ;  /* 0x0000000047107223 */ /* 0x000fe20000000010 */
[----:B------:R-:W-:Y:S01]  /*8650*/  SHF.L.U32 R0, R89, 0x10, RZ ;  /* 0x0000001059007819 */ /* 0x000fe200000006ff */
[----:B------:R-:W-:Y:S01]  /*8660*/  FMUL R22, R68, R22 ;  /* 0x0000001644167220 */ /* 0x000fe20000400000 */
[----:B------:R-:W-:Y:S01]  /*8670*/  F2FP.BF16.F32.PACK_AB R9, R15, R14 ;  /* 0x0000000e0f09723e */ /* 0x000fe200000010ff */
[C---:B------:R-:W-:Y:S01]  /*8680*/  FFMA R17, R71.reuse, R3, R17 ;  /* 0x0000000347117223 */ /* 0x040fe20000000011 */
[----:B------:R-:W-:Y:S01]  /*8690*/  SHF.L.U32 R3, R90, 0x10, RZ ;  /* 0x000000105a037819 */ /* 0x000fe200000006ff */
[----:B------:R-:W-:Y:S01]  /*86a0*/  FFMA R22, R71, R0, R22 ;  /* 0x0000000047167223 */ /* 0x000fe20000000016 */
[----:B------:R-:W-:Y:S01]  /*86b0*/  LOP3.LUT R0, R89, 0xffff0000, RZ, 0xc0, !PT ;  /* 0xffff000059007812 */ /* 0x000fe200078ec0ff */
[C---:B------:R-:W-:Y:S01]  /*86c0*/  FMUL R23, R68.reuse, R23 ;  /* 0x0000001744177220 */ /* 0x040fe20000400000 */
[----:B------:R-:W-:Y:S01]  /*86d0*/  F2FP.BF16.F32.PACK_AB R10, R13, R12 ;  /* 0x0000000c0d0a723e */ /* 0x000fe200000010ff */
[----:B------:R-:W-:Y:S01]  /*86e0*/  FMUL R26, R68, R26 ;  /* 0x0000001a441a7220 */ /* 0x000fe20000400000 */
[----:B------:R-:W-:Y:S01]  /*86f0*/  F2FP.BF16.F32.PACK_AB R11, R19, R18 ;  /* 0x00000012130b723e */ /* 0x000fe200000010ff */
[----:B------:R-:W-:Y:S01]  /*8700*/  FFMA R23, R71, R0, R23 ;  /* 0x0000000047177223 */ /* 0x000fe20000000017 */
[----:B------:R-:W-:Y:S01]  /*8710*/  SHF.L.U32 R0, R96, 0x10, RZ ;  /* 0x0000001060007819 */ /* 0x000fe200000006ff */
[----:B------:R-:W-:Y:S01]  /*8720*/  FMUL R27, R68, R27 ;  /* 0x0000001b441b7220 */ /* 0x000fe20000400000 */
[----:B------:R-:W-:Y:S01]  /*8730*/  F2FP.BF16.F32.PACK_AB R16, R17, R16 ;  /* 0x000000101110723e */ /* 0x000fe200000010ff */
[C---:B------:R-:W-:Y:S01]  /*8740*/  FFMA R20, R71.reuse, R3, R20 ;  /* 0x0000000347147223 */ /* 0x040fe20000000014 */
[----:B------:R-:W-:Y:S01]  /*8750*/  LOP3.LUT R3, R96, 0xffff0000, RZ, 0xc0, !PT ;  /* 0xffff000060037812 */ /* 0x000fe200078ec0ff */
[----:B------:R-:W-:Y:S01]  /*8760*/  FFMA R21, R71, R4, R21 ;  /* 0x0000000447157223 */ /* 0x000fe20000000015 */
[----:B------:R-:W-:Y:S01]  /*8770*/  SHF.L.U32 R4, R97, 0x10, RZ ;  /* 0x0000001061047819 */ /* 0x000fe200000006ff */
[----:B------:R-:W-:Y:S01]  /*8780*/  FFMA R26, R71, R5, R26 ;  /* 0x00000005471a7223 */ /* 0x000fe2000000001a */
[----:B------:R-:W-:Y:S01]  /*8790*/  F2FP.BF16.F32.PACK_AB R17, R23, R22 ;  /* 0x000000161711723e */ /* 0x000fe200000010ff */
[----:B------:R-:W-:Y:S01]  /*87a0*/  FFMA R27, R71, R6, R27 ;  /* 0x00000006471b7223 */ /* 0x000fe2000000001b */
[----:B------:R-:W-:Y:S01]  /*87b0*/  F2FP.BF16.F32.PACK_AB R18, R21, R20 ;  /* 0x000000141512723e */ /* 0x000fe200000010ff */
[----:B------:R-:W-:Y:S01]  /*87c0*/  FFMA R24, R71, R0, R24 ;  /* 0x0000000047187223 */ /* 0x000fe20000000018 */
[----:B------:R-:W-:Y:S01]  /*87d0*/  LOP3.LUT R0, R97, 0xffff0000, RZ, 0xc0, !PT ;  /* 0xffff000061007812 */ /* 0x000fe200078ec0ff */
[C---:B------:R-:W-:Y:S01]  /*87e0*/  FMUL R30, R68.reuse, R30 ;  /* 0x0000001e441e7220 */ /* 0x040fe20000400000 */
[----:B------:R-:W-:Y:S01]  /*87f0*/  F2FP.BF16.F32.PACK_AB R19, R27, R26 ;  /* 0x0000001a1b13723e */ /* 0x000fe200000010ff */
[----:B------:R-:W-:Y:S01]  /*8800*/  FMUL R31, R68, R31 ;  /* 0x0000001f441f7220 */ /* 0x000fe20000400000 */
[----:B------:R-:W-:Y:S01]  /*8810*/  SHF.L.U32 R5, R131, 0x10, RZ ;  /* 0x0000001083057819 */ /* 0x000fe200000006ff */
[C---:B------:R-:W-:Y:S01]  /*8820*/  FFMA R25, R71.reuse, R3, R25 ;  /* 0x0000000347197223 */ /* 0x040fe20000000019 */
[C---:B------:R-:W-:Y:S01]  /*8830*/  SHF.L.U32 R3, R98.reuse, 0x10, RZ ;  /* 0x0000001062037819 */ /* 0x040fe200000006ff */
[----:B------:R-:W-:Y:S01]  /*8840*/  FFMA R30, R71, R4, R30 ;  /* 0x00000004471e7223 */ /* 0x000fe2000000001e */
[----:B------:R-:W-:Y:S01]  /*8850*/  SHF.L.U32 R4, R99, 0x10, RZ ;  /* 0x0000001063047819 */ /* 0x000fe200000006ff */
[C---:B------:R-:W-:Y:S01]  /*8860*/  FFMA R31, R71.reuse, R0, R31 ;  /* 0x00000000471f7223 */ /* 0x040fe2000000001f */
[----:B------:R-:W-:Y:S01]  /*8870*/  LOP3.LUT R0, R98, 0xffff0000, RZ, 0xc0, !PT ;  /* 0xffff000062007812 */ /* 0x000fe200078ec0ff */
[----:B------:R-:W-:Y:S01]  /*8880*/  FFMA R28, R71, R3, R28 ;  /* 0x00000003471c7223 */ /* 0x000fe2000000001c */
[----:B------:R-:W-:Y:S01]  /*8890*/  LOP3.LUT R3, R99, 0xffff0000, RZ, 0xc0, !PT ;  /* 0xffff000063037812 */ /* 0x000fe200078ec0ff */
[----:B------:R-:W-:Y:S01]  /*88a0*/  FMUL R34, R68, R34 ;  /* 0x0000002244227220 */ /* 0x000fe20000400000 */
[----:B------:R-:W-:Y:S01]  /*88b0*/  F2FP.BF16.F32.PACK_AB R24, R25, R24 ;  /* 0x000000181918723e */ /* 0x000fe200000010ff */
[----:B------:R-:W-:Y:S01]  /*88c0*/  FFMA R29, R71, R0, R29 ;  /* 0x00000000471d7223 */ /* 0x000fe2000000001d */
[----:B------:R-:W-:Y:S01]  /*88d0*/  SHF.L.U32 R0, R104, 0x10, RZ ;  /* 0x0000001068007819 */ /* 0x000fe200000006ff */
[----:B------:R-:W-:Y:S01]  /*88e0*/  FMUL R35, R68, R35 ;  /* 0x0000002344237220 */ /* 0x000fe20000400000 */
[----:B------:R-:W-:Y:S01]  /*88f0*/  F2FP.BF16.F32.PACK_AB R25, R31, R30 ;  /* 0x0000001e1f19723e */ /* 0x000fe200000010ff */
[----:B------:R-:W-:Y:S01]  /*8900*/  FFMA R34, R71, R4, R34 ;  /* 0x0000000447227223 */ /* 0x000fe20000000022 */
[----:B------:R-:W-:Y:S01]  /*8910*/  SHF.L.U32 R4, R105, 0x10, RZ ;  /* 0x0000001069047819 */ /* 0x000fe200000006ff */
[C---:B------:R-:W-:Y:S01]  /*8920*/  FFMA R35, R71.reuse, R3, R35 ;  /* 0x0000000347237223 */ /* 0x040fe20000000023 */
[----:B------:R-:W-:Y:S01]  /*8930*/  LOP3.LUT R3, R104, 0xffff0000, RZ, 0xc0, !PT ;  /* 0xffff000068037812 */ /* 0x000fe200078ec0ff */
[----:B------:R-:W-:Y:S01]  /*8940*/  FFMA R32, R71, R0, R32 ;  /* 0x0000000047207223 */ /* 0x000fe20000000020 */
[----:B------:R-:W-:Y:S01]  /*8950*/  LOP3.LUT R0, R105, 0xffff0000, RZ, 0xc0, !PT ;  /* 0xffff000069007812 */ /* 0x000fe200078ec0ff */
[C---:B------:R-:W-:Y:S01]  /*8960*/  FMUL R38, R68.reuse, R38 ;  /* 0x0000002644267220 */ /* 0x040fe20000400000 */
[----:B------:R-:W-:Y:S01]  /*8970*/  F2FP.BF16.F32.PACK_AB R26, R29, R28 ;  /* 0x0000001c1d1a723e */ /* 0x000fe200000010ff */
[----:B------:R-:W-:Y:S01]  /*8980*/  FMUL R39, R68, R39 ;  /* 0x0000002744277220 */ /* 0x000fe20000400000 */
[----:B------:R-:W-:Y:S01]  /*8990*/  F2FP.BF16.F32.PACK_AB R27, R35, R34 ;  /* 0x00000022231b723e */ /* 0x000fe200000010ff */
[C---:B------:R-:W-:Y:S01]  /*89a0*/  FFMA R33, R71.reuse, R3, R33 ;  /* 0x0000000347217223 */ /* 0x040fe20000000021 */
[C---:B------:R-:W-:Y:S01]  /*89b0*/  SHF.L.U32 R3, R106.reuse, 0x10, RZ ;  /* 0x000000106a037819 */ /* 0x040fe200000006ff */
[C---:B------:R-:W-:Y:S01]  /*89c0*/  FFMA R38, R71.reuse, R4, R38 ;  /* 0x0000000447267223 */ /* 0x040fe20000000026 */
[----:B------:R-:W-:Y:S01]  /*89d0*/  LOP3.LUT R4, R106, 0xffff0000, RZ, 0xc0, !PT ;  /* 0xffff00006a047812 */ /* 0x000fe200078ec0ff */
[----:B------:R-:W-:Y:S01]  /*89e0*/  FFMA R39, R71, R0, R39 ;  /* 0x0000000047277223 */ /* 0x000fe20000000027 */
[----:B------:R-:W-:Y:S01]  /*89f0*/  SHF.L.U32 R0, R107, 0x10, RZ ;  /* 0x000000106b007819 */ /* 0x000fe200000006ff */
[----:B------:R-:W-:Y:S01]  /*8a00*/  FMUL R42, R68, R42 ;  /* 0x0000002a442a7220 */ /* 0x000fe20000400000 */
[----:B------:R-:W-:Y:S01]  /*8a10*/  F2FP.BF16.F32.PACK_AB R32, R33, R32 ;  /* 0x000000202120723e */ /* 0x000fe200000010ff */
[----:B------:R-:W-:Y:S01]  /*8a20*/  FFMA R36, R71, R3, R36 ;  /* 0x0000000347247223 */ /* 0x000fe20000000024 */
[----:B------:R-:W-:Y:S01]  /*8a30*/  LOP3.LUT R3, R107, 0xffff0000, RZ, 0xc0, !PT ;  /* 0xffff00006b037812 */ /* 0x000fe200078ec0ff */
[----:B------:R1:W-:Y:S01]  /*8a40*/  STS.128 [R164+UR44+0x400], R92 ;  /* 0x0004005ca4007988 */ /* 0x0003e20008000c2c */
[----:B------:R-:W-:Y:S01]  /*8a50*/  F2FP.BF16.F32.PACK_AB R33, R39, R38 ;  /* 0x000000262721723e */ /* 0x000fe200000010ff */
[----:B------:R-:W-:Y:S01]  /*8a60*/  FFMA R37, R71, R4, R37 ;  /* 0x0000000447257223 */ /* 0x000fe20000000025 */
[----:B------:R-:W-:Y:S01]  /*8a70*/  SHF.L.U32 R4, R113, 0x10, RZ ;  /* 0x0000001071047819 */ /* 0x000fe200000006ff */
[----:B------:R-:W-:Y:S01]  /*8a80*/  FFMA R42, R71, R0, R42 ;  /* 0x00000000472a7223 */ /* 0x000fe2000000002a */
[----:B------:R-:W-:Y:S01]  /*8a90*/  SHF.L.U32 R0, R112, 0x10, RZ ;  /* 0x0000001070007819 */ /* 0x000fe200000006ff */
[----:B------:R-:W-:Y:S01]  /*8aa0*/  FMUL R43, R68, R43 ;  /* 0x0000002b442b7220 */ /* 0x000fe20000400000 */
[----:B------:R-:W-:Y:S01]  /*8ab0*/  F2FP.BF16.F32.PACK_AB R34, R37, R36 ;  /* 0x000000242522723e */ /* 0x000fe200000010ff */
[----:B------:R1:W-:Y:S01]  /*8ac0*/  STS.128 [R163+0x400], R8 ;  /* 0x00040008a3007388 */ /* 0x0003e20000000c00 */
[----:B------:R-:W-:Y:S01]  /*8ad0*/  LOP3.LUT R6, R131, 0xffff0000, RZ, 0xc0, !PT ;  /* 0xffff000083067812 */ /* 0x000fe200078ec0ff */
[C---:B------:R-:W-:Y:S01]  /*8ae0*/  FFMA R43, R71.reuse, R3, R43 ;  /* 0x00000003472b7223 */ /* 0x040fe2000000002b */
[----:B------:R-:W-:Y:S01]  /*8af0*/  LOP3.LUT R3, R112, 0xffff0000, RZ, 0xc0, !PT ;  /* 0xffff000070037812 */ /* 0x000fe200078ec0ff */
[----:B------:R-:W-:Y:S01]  /*8b00*/  FFMA R40, R71, R0, R40 ;  /* 0x0000000047287223 */ /* 0x000fe20000000028 */
[----:B------:R-:W-:Y:S01]  /*8b10*/  LOP3.LUT R0, R113, 0xffff0000, RZ, 0xc0, !PT ;  /* 0xffff000071007812 */ /* 0x000fe200078ec0ff */
[C---:B------:R-:W-:Y:S01]  /*8b20*/  FMUL R46, R68.reuse, R46 ;  /* 0x0000002e442e7220 */ /* 0x040fe20000400000 */
[----:B------:R-:W-:Y:S01]  /*8b30*/  F2FP.BF16.F32.PACK_AB R35, R43, R42 ;  /* 0x0000002a2b23723e */ /* 0x000fe200000010ff */
[----:B------:R1:W-:Y:S01]  /*8b40*/  STS.128 [R162+0x400], R16 ;  /* 0x00040010a2007388 */ /* 0x0003e20000000c00 */
[----:B------:R-:W-:Y:S01]  /*8b50*/  FMUL R47, R68, R47 ;  /* 0x0000002f442f7220 */ /* 0x000fe20000400000 */
[C---:B------:R-:W-:Y:S01]  /*8b60*/  FFMA R41, R71.reuse, R3, R41 ;  /* 0x0000000347297223 */ /* 0x040fe20000000029 */
[C---:B------:R-:W-:Y:S01]  /*8b70*/  SHF.L.U32 R3, R114.reuse, 0x10, RZ ;  /* 0x0000001072037819 */ /* 0x040fe200000006ff */
[----:B------:R-:W-:Y:S01]  /*8b80*/  FFMA R46, R71, R4, R46 ;  /* 0x00000004472e7223 */ /* 0x000fe2000000002e */
[----:B------:R-:W-:Y:S01]  /*8b90*/  SHF.L.U32 R4, R115, 0x10, RZ ;  /* 0x0000001073047819 */ /* 0x000fe200000006ff */
[C---:B------:R-:W-:Y:S01]  /*8ba0*/  FFMA R47, R71.reuse, R0, R47 ;  /* 0x00000000472f7223 */ /* 0x040fe2000000002f */
[----:B------:R-:W-:Y:S01]  /*8bb0*/  LOP3.LUT R0, R114, 0xffff0000, RZ, 0xc0, !PT ;  /* 0xffff000072007812 */ /* 0x000fe200078ec0ff */
[----:B------:R-:W-:Y:S01]  /*8bc0*/  FFMA R44, R71, R3, R44 ;  /* 0x00000003472c7223 */ /* 0x000fe2000000002c */
[----:B------:R-:W-:Y:S01]  /*8bd0*/  SHF.L.U32 R3, R120, 0x10, RZ ;  /* 0x0000001078037819 */ /* 0x000fe200000006ff */
[----:B------:R1:W-:Y:S01]  /*8be0*/  STS.128 [R161+0x400], R24 ;  /* 0x00040018a1007388 */ /* 0x0003e20000000c00 */
[----:B------:R-:W-:Y:S01]  /*8bf0*/  F2FP.BF16.F32.PACK_AB R40, R41, R40 ;  /* 0x000000282928723e */ /* 0x000fe200000010ff */
[----:B------:R-:W-:Y:S01]  /*8c00*/  FFMA R45, R71, R0, R45 ;  /* 0x00000000472d7223 */ /* 0x000fe2000000002d */
[----:B------:R-:W-:Y:S01]  /*8c10*/  LOP3.LUT R0, R115, 0xffff0000, RZ, 0xc0, !PT ;  /* 0xffff000073007812 */ /* 0x000fe200078ec0ff */
[C---:B------:R-:W-:Y:S01]  /*8c20*/  FMUL R50, R68.reuse, R50 ;  /* 0x0000003244327220 */ /* 0x040fe20000400000 */
[----:B------:R-:W-:Y:S01]  /*8c30*/  F2FP.BF16.F32.PACK_AB R41, R47, R46 ;  /* 0x0000002e2f29723e */ /* 0x000fe200000010ff */
[----:B------:R-:W-:Y:S01]  /*8c40*/  FMUL R51, R68, R51 ;  /* 0x0000003344337220 */ /* 0x000fe20000400000 */
[----:B------:R-:W-:Y:S01]  /*8c50*/  F2FP.BF16.F32.PACK_AB R42, R45, R44 ;  /* 0x0000002c2d2a723e */ /* 0x000fe200000010ff */
[----:B------:R1:W-:Y:S01]  /*8c60*/  STS.128 [R149+0x400], R32 ;  /* 0x0004002095007388 */ /* 0x0003e20000000c00 */
[C---:B------:R-:W-:Y:S01]  /*8c70*/  FFMA R50, R71.reuse, R4, R50 ;  /* 0x0000000447327223 */ /* 0x040fe20000000032 */
[----:B------:R-:W-:Y:S01]  /*8c80*/  LOP3.LUT R4, R120, 0xffff0000, RZ, 0xc0, !PT ;  /* 0xffff000078047812 */ /* 0x000fe200078ec0ff */
[----:B------:R-:W-:Y:S01]  /*8c90*/  FFMA R51, R71, R0, R51 ;  /* 0x0000000047337223 */ /* 0x000fe20000000033 */
[----:B------:R-:W-:Y:S01]  /*8ca0*/  SHF.L.U32 R0, R121, 0x10, RZ ;  /* 0x0000001079007819 */ /* 0x000fe200000006ff */
[C---:B------:R-:W-:Y:S01]  /*8cb0*/  FMUL R54, R68.reuse, R54 ;  /* 0x0000003644367220 */ /* 0x040fe20000400000 */
[----:B------:R-:W-:Y:S01]  /*8cc0*/  FFMA R48, R71, R3, R48 ;  /* 0x0000000347307223 */ /* 0x000fe20000000030 */
[----:B------:R-:W-:Y:S01]  /*8cd0*/  LOP3.LUT R3, R121, 0xffff0000, RZ, 0xc0, !PT ;  /* 0xffff000079037812 */ /* 0x000fe200078ec0ff */
[----:B------:R-:W-:Y:S01]  /*8ce0*/  FFMA R49, R71, R4, R49 ;  /* 0x0000000447317223 */ /* 0x000fe20000000031 */
[----:B------:R-:W-:Y:S01]  /*8cf0*/  SHF.L.U32 R4, R123, 0x10, RZ ;  /* 0x000000107b047819 */ /* 0x000fe200000006ff */
[C---:B------:R-:W-:Y:S01]  /*8d00*/  FFMA R54, R71.reuse, R0, R54 ;  /* 0x0000000047367223 */ /* 0x040fe20000000036 */
[----:B------:R-:W-:Y:S01]  /*8d10*/  FMUL R55, R68, R55 ;  /* 0x0000003744377220 */ /* 0x000fe20000400000 */
[----:B------:R-:W-:Y:S01]  /*8d20*/  SHF.L.U32 R0, R122, 0x10, RZ ;  /* 0x000000107a007819 */ /* 0x000fe200000006ff */
[C---:B------:R-:W-:Y:S01]  /*8d30*/  FMUL R58, R68.reuse, R58 ;  /* 0x0000003a443a7220 */ /* 0x040fe20000400000 */
[----:B------:R-:W-:Y:S01]  /*8d40*/  FMUL R59, R68, R59 ;  /* 0x0000003b443b7220 */ /* 0x000fe20000400000 */
[C---:B------:R-:W-:Y:S01]  /*8d50*/  FFMA R55, R71.reuse, R3, R55 ;  /* 0x0000000347377223 */ /* 0x040fe20000000037 */
[----:B------:R-:W-:Y:S01]  /*8d60*/  LOP3.LUT R3, R122, 0xffff0000, RZ, 0xc0, !PT ;  /* 0xffff00007a037812 */ /* 0x000fe200078ec0ff */
[----:B------:R-:W-:Y:S01]  /*8d70*/  FFMA R52, R71, R0, R52 ;  /* 0x0000000047347223 */ /* 0x000fe20000000034 */
[----:B------:R-:W-:Y:S01]  /*8d80*/  LOP3.LUT R0, R123, 0xffff0000, RZ, 0xc0, !PT ;  /* 0xffff00007b007812 */ /* 0x000fe200078ec0ff */
[----:B------:R-:W-:Y:S01]  /*8d90*/  FMUL R62, R68, R62 ;  /* 0x0000003e443e7220 */ /* 0x000fe20000400000 */
[----:B------:R-:W-:Y:S01]  /*8da0*/  F2FP.BF16.F32.PACK_AB R43, R51, R50 ;  /* 0x00000032332b723e */ /* 0x000fe200000010ff */
[C---:B------:R-:W-:Y:S01]  /*8db0*/  FFMA R53, R71.reuse, R3, R53 ;  /* 0x0000000347357223 */ /* 0x040fe20000000035 */
[C---:B------:R-:W-:Y:S01]  /*8dc0*/  FFMA R58, R71.reuse, R4, R58 ;  /* 0x00000004473a7223 */ /* 0x040fe2000000003a */
[----:B------:R-:W-:Y:S01]  /*8dd0*/  FFMA R59, R71, R0, R59 ;  /* 0x00000000473b7223 */ /* 0x000fe2000000003b */
[C---:B------:R-:W-:Y:S01]  /*8de0*/  SHF.L.U32 R3, R128.reuse, 0x10, RZ ;  /* 0x0000001080037819 */ /* 0x040fe200000006ff */
[----:B------:R1:W-:Y:S01]  /*8df0*/  STS.128 [R160+0x400], R40 ;  /* 0x00040028a0007388 */ /* 0x0003e20000000c00 */
[----:B------:R-:W-:Y:S01]  /*8e00*/  LOP3.LUT R0, R128, 0xffff0000, RZ, 0xc0, !PT ;  /* 0xffff000080007812 */ /* 0x000fe200078ec0ff */
[----:B------:R-:W-:Y:S01]  /*8e10*/  FMUL R63, R68, R63 ;  /* 0x0000003f443f7220 */ /* 0x000fe20000400000 */
[----:B------:R-:W-:Y:S01]  /*8e20*/  SHF.L.U32 R4, R129, 0x10, RZ ;  /* 0x0000001081047819 */ /* 0x000fe200000006ff */
[C---:B------:R-:W-:Y:S01]  /*8e30*/  FFMA R56, R71.reuse, R3, R56 ;  /* 0x0000000347387223 */ /* 0x040fe20000000038 */
[C---:B------:R-:W-:Y:S01]  /*8e40*/  SHF.L.U32 R3, R130.reuse, 0x10, RZ ;  /* 0x0000001082037819 */ /* 0x040fe200000006ff */
[----:B------:R-:W-:Y:S01]  /*8e50*/  FFMA R57, R71, R0, R57 ;  /* 0x0000000047397223 */ /* 0x000fe20000000039 */
[----:B------:R-:W-:Y:S01]  /*8e60*/  LOP3.LUT R0, R129, 0xffff0000, RZ, 0xc0, !PT ;  /* 0xffff000081007812 */ /* 0x000fe200078ec0ff */
[----:B------:R-:W-:Y:S01]  /*8e70*/  FFMA R62, R71, R4, R62 ;  /* 0x00000004473e7223 */ /* 0x000fe2000000003e */
[----:B------:R-:W-:Y:S01]  /*8e80*/  LOP3.LUT R4, R130, 0xffff0000, RZ, 0xc0, !PT ;  /* 0xffff000082047812 */ /* 0x000fe200078ec0ff */
[C---:B------:R-:W-:Y:S01]  /*8e90*/  FMUL R66, R68.reuse, R66 ;  /* 0x0000004244427220 */ /* 0x040fe20000400000 */
[----:B------:R-:W-:Y:S01]  /*8ea0*/  F2FP.BF16.F32.PACK_AB R48, R49, R48 ;  /* 0x000000303130723e */ /* 0x000fe200000010ff */
[----:B------:R-:W-:Y:S01]  /*8eb0*/  FFMA R63, R71, R0, R63 ;  /* 0x00000000473f7223 */ /* 0x000fe2000000003f */
[----:B------:R-:W-:Y:S01]  /*8ec0*/  FMUL R67, R68, R67 ;  /* 0x0000004344437220 */ /* 0x000fe20000400000 */
[----:B------:R-:W-:Y:S01]  /*8ed0*/  F2FP.BF16.F32.PACK_AB R49, R55, R54 ;  /* 0x000000363731723e */ /* 0x000fe200000010ff */
[----:B------:R-:W-:Y:S01]  /*8ee0*/  FFMA R60, R71, R3, R60 ;  /* 0x00000003473c7223 */ /* 0x000fe2000000003c */
[----:B------:R-:W-:Y:S01]  /*8ef0*/  F2FP.BF16.F32.PACK_AB R50, R53, R52 ;  /* 0x000000343532723e */ /* 0x000fe200000010ff */
[----:B------:R-:W-:Y:S01]  /*8f00*/  FFMA R61, R71, R4, R61 ;  /* 0x00000004473d7223 */ /* 0x000fe2000000003d */
[----:B------:R-:W-:Y:S01]  /*8f10*/  F2FP.BF16.F32.PACK_AB R51, R59, R58 ;  /* 0x0000003a3b33723e */ /* 0x000fe200000010ff */
[C---:B------:R-:W-:Y:S01]  /*8f20*/  FFMA R66, R71.reuse, R5, R66 ;  /* 0x0000000547427223 */ /* 0x040fe20000000042 */
[----:B------:R-:W-:Y:S01]  /*8f30*/  FFMA R67, R71, R6, R67 ;  /* 0x0000000647437223 */ /* 0x000fe20000000043 */
[----:B------:R-:W-:Y:S02]  /*8f40*/  F2FP.BF16.F32.PACK_AB R56, R57, R56 ;  /* 0x000000383938723e */ /* 0x000fe400000010ff */
[----:B------:R1:W-:Y:S01]  /*8f50*/  STS.128 [R159+0x400], R48 ;  /* 0x000400309f007388 */ /* 0x0003e20000000c00 */
[----:B------:R-:W-:Y:S02]  /*8f60*/  F2FP.BF16.F32.PACK_AB R57, R63, R62 ;  /* 0x0000003e3f39723e */ /* 0x000fe400000010ff */
[----:B------:R-:W-:Y:S02]  /*8f70*/  F2FP.BF16.F32.PACK_AB R58, R61, R60 ;  /* 0x0000003c3d3a723e */ /* 0x000fe400000010ff */
[----:B------:R-:W-:Y:S05]  /*8f80*/  F2FP.BF16.F32.PACK_AB R59, R67, R66 ;  /* 0x00000042433b723e */ /* 0x000fea00000010ff */
[----:B------:R1:W-:Y:S01]  /*8f90*/  STS.128 [R158+0x400], R56 ;  /* 0x000400389e007388 */ /* 0x0003e20000000c00 */
[----:B------:R-:W-:Y:S01]  /*8fa0*/  @!PT LDS RZ, [RZ] ;  /* 0x00000000fffff984 */ /* 0x000fe20000000800 */
[----:B------:R-:W-:Y:S01]  /*8fb0*/  @!PT LDS RZ, [RZ] ;  /* 0x00000000fffff984 */ /* 0x000fe20000000800 */
[----:B------:R-:W-:Y:S01]  /*8fc0*/  @!PT LDS RZ, [RZ] ;  /* 0x00000000fffff984 */ /* 0x000fe20000000800 */
[----:B------:R-:W-:Y:S01]  /*8fd0*/  @!PT LDS RZ, [RZ] ;  /* 0x00000000fffff984 */ /* 0x000fe20000000800 */
[----:B------:R3:W-:Y:S07]  /*8fe0*/  MEMBAR.ALL.CTA ;  /* 0x0000000000007992 */ /* 0x0007ee0000008000 */
[----:B---3--:R-:W3:Y:S02]  /*8ff0*/  FENCE.VIEW.ASYNC.S ;  /* 0x00000000000073c6 */ /* 0x008ee40000000000 */
[----:B---3--:R-:W-:Y:S06]  /*9000*/  BAR.SYNC.DEFER_BLOCKING 0x1, 0x80 ;  /* 0x0042000000007b1d */ /* 0x008fec0000010000 */
[----:B------:R-:W-:Y:S05]  /*9010*/  @P0 BRA `(.L_x_116) ;  /* 0x0000000000300947 */ /* 0x000fea0003800000 */
[----:B------:R-:W3:Y:S01]  /*9020*/  LDCU.64 UR6, c[0x0][0x348] ;  /* 0x00006900ff0677ac */ /* 0x000ee20008000a00 */
[----:B------:R-:W-:Y:S01]  /*9030*/  R2UR UR5, R70 ;  /* 0x00000000460572ca */ /* 0x000fe200000e0000 */
[----:B------:R-:W-:Y:S01]  /*9040*/  UIADD3 UR4, UPT, UPT, UR44, 0x400, URZ ;  /* 0x000004002c047890 */ /* 0x000fe2000fffe0ff */
[----:B------:R-:W-:Y:S05]  /*9050*/  UMOV UR51, UR52 ;  /* 0x0000003400337c82 */ /* 0x000fea0008000000 */
[----:B------:R-:W-:Y:S06]  /*9060*/  IMAD.U32 R146, RZ, RZ, UR4 ;  /* 0x00000004ff927e24 */ /* 0x000fec000f8e00ff */
[----:B------:R-:W-:Y:S01]  /*9070*/  UIADD3 UR49, UPT, UPT, UR53, UR5, URZ ;  /* 0x0000000535317290 */ /* 0x000fe2000fffe0ff */
[----:B------:R-:W-:Y:S01]  /*9080*/  R2UR UR48, R146 ;  /* 0x00000000923072ca */ /* 0x000fe200000e0000 */
[----:B---3--:R-:W-:Y:S04]  /*9090*/  UIADD3 UR4, UP0, UPT, UR6, 0xa80, URZ ;  /* 0x00000a8006047890 */ /* 0x008fe8000ff1e0ff */
[----:B------:R-:W-:Y:S09]  /*90a0*/  UIADD3.X UR5, UPT, UPT, URZ, UR7, URZ, UP0, !UPT ;  /* 0x00000007ff057290 */ /* 0x000ff200087fe4ff */
[----:B------:R3:W-:Y:S01]  /*90b0*/  UTMASTG.3D [UR48], [UR4] ;  /* 0x00000030040073b5 */ /* 0x0007e20008010000 */
[----:B------:R0:W-:Y:S01]  /*90c0*/  UTMACMDFLUSH ;  /* 0x00000000000079b7 */ /* 0x0001e20000000000 */
[----:B---3--:R-:W-:Y:S04]  /*90d0*/  DEPBAR.LE SB0, 0x1 ;  /* 0x000080400000791a */ /* 0x008fe80000000000 */
.L_x_116:
[----:B------:R-:W-:Y:S05]  /*90e0*/  BSYNC.RECONVERGENT B0 ;  /* 0x0000000000007941 */ /* 0x000fea0003800200 */
.L_x_115:
[----:B------:R-:W-:Y:S01]  /*90f0*/  BAR.SYNC.DEFER_BLOCKING 0x1, 0x80 ;  /* 0x0042000000007b1d */ /* 0x000fe20000010000 */
[----:B------:R-:W-:Y:S01]  /*9100*/  ISETP.NE.AND P1, PT, R157, RZ, PT ;  /* 0x000000ff9d00720c */ /* 0x000fe20003f25270 */
[----:B------:R-:W-:Y:S01]  /*9110*/  UISETP.NE.AND UP0, UPT, UR54, URZ, UPT ;  /* 0x000000ff3600728c */ /* 0x000fe2000bf05270 */
[----:B------:R-:W-:Y:S11]  /*9120*/  LEA R3, R74, UR44, 0x3 ;  /* 0x0000002c4a037c11 */ /* 0x000ff6000f8e18ff */
[----:B------:R-:W-:Y:S01]  /*9130*/  @P1 SHF.L.U32 R5, R151, 0x1f, RZ ;  /* 0x0000001f97051819 */ /* 0x000fe200000006ff */
[----:B------:R-:W-:Y:S06]  /*9140*/  BRA.U !UP0, `(.L_x_117) ;  /* 0x0000000108247547 */ /* 0x000fec000b800000 */
[----:B------:R-:W3:Y:S01]  /*9150*/  S2R R0, SR_CgaCtaId ;  /* 0x0000000000007919 */ /* 0x000ee20000008800 */
[----:B------:R-:W-:Y:S01]  /*9160*/  IMAD.U32 R4, RZ, RZ, UR47 ;  /* 0x0000002fff047e24 */ /* 0x000fe2000f8e00ff */
[----:B------:R-:W-:Y:S04]  /*9170*/  UIADD3 UR4, UPT, UPT, UR47, 0x1, URZ ;  /* 0x000000012f047890 */ /* 0x000fe8000fffe0ff */
[----:B------:R-:W-:Y:S01]  /*9180*/  @P1 LEA R4, R4, UR44, 0x3 ;  /* 0x0000002c04041c11 */ /* 0x000fe2000f8e18ff */
[----:B------:R-:W-:Y:S04]  /*9190*/  UISETP.NE.AND UP0, UPT, UR4, 0x4, UPT ;  /* 0x000000040400788c */ /* 0x000fe8000bf05270 */
[----:B------:R-:W-:Y:S01]  /*91a0*/  @P1 VIADD R4, R4, 0x40 ;  /* 0x0000004004041836 */ /* 0x000fe20000000000 */
[----:B------:R-:W-:Y:S04]  /*91b0*/  USEL UR47, UR4, URZ, UP0 ;  /* 0x000000ff042f7287 */ /* 0x000fe80008000000 */
[----:B---3--:R-:W-:Y:S04]  /*91c0*/  @P1 PRMT R0, R0, 0x654, R4 ;  /* 0x0000065400001816 */ /* 0x008fe80000000004 */
[----:B------:R3:W-:Y:S04]  /*91d0*/  @P1 SYNCS.ARRIVE.TRANS64.RED.A1T0 RZ, [R0+URZ], RZ ;  /* 0x000000ff00ff19a7 */ /* 0x0007e800081004ff */
.L_x_117:
[----:B------:R-:W4:Y:S01]  /*91e0*/  @P1 SYNCS.PHASECHK.TRANS64.TRYWAIT P0, [R3+URZ+0x20], R5 ;  /* 0x00002005030015a7 */ /* 0x000f2200080011ff */
[----:B------:R-:W-:Y:S01]  /*91f0*/  UISETP.NE.AND UP0, UPT, UR38, URZ, UPT ;  /* 0x000000ff2600728c */ /* 0x000fe2000bf05270 */
[----:B------:R-:W-:Y:S01]  /*9200*/  BSSY B1, `(.L_x_118) ;  /* 0x0000021000017945 */ /* 0x000fe20003800000 */
[----:B------:R-:W-:Y:S02]  /*9210*/  UMOV UR4, 0x80 ;  /* 0x0000008000047882 */ /* 0x000fe40000000000 */
[----:B------:R-:W-:Y:S01]  /*9220*/  USEL UR39, UR4, 0x40, !UP0 ;  /* 0x0000004004277887 */ /* 0x000fe2000c000000 */
[----:B----4-:R-:W-:Y:S01]  /*9230*/  @P1 SEL R86, RZ, 0x1, !P0 ;  /* 0x00000001ff561807 */ /* 0x010fe20004000000 */
[----:B------:R-:W-:Y:S10]  /*9240*/  @!P1 BRA `(.L_x_119) ;  /* 0x0000000000709947 */ /* 0x000ff40003800000 */
[----:B------:R-:W-:Y:S01]  /*9250*/  ISETP.NE.AND P1, PT, R87, RZ, PT ;  /* 0x000000ff5700720c */ /* 0x000fe20003f25270 */
[----:B------:R-:W-:Y:S01]  /*9260*/  BSSY B0, `(.L_x_120) ;  /* 0x000000b000007945 */ /* 0x000fe20003800000 */
[----:B------:R-:W-:Y:S11]  /*9270*/  ISETP.NE.AND P0, PT, R86, RZ, PT ;  /* 0x000000ff5600720c */ /* 0x000ff60003f05270 */
[----:B------:R-:W-:Y:S05]  /*9280*/  @P1 IMAD R7, R74, 0x4000, R164 ;  /* 0x000040004a071824 */ /* 0x000fea00078e02a4 */
[----:B------:R-:W-:Y:S04]  /*9290*/  @P1 IADD3 R6, PT, PT, R7, UR44, RZ ;  /* 0x0000002c07061c10 */ /* 0x000fe8000fffe0ff */
[----:B------:R-:W-:Y:S01]  /*92a0*/  @P1 IADD3 R5, PT, PT, R84, R6, RZ ;  /* 0x0000000654051210 */ /* 0x000fe20007ffe0ff */
[--C-:B------:R-:W-:Y:S02]  /*92b0*/  @P1 IMAD.IADD R4, R75, 0x1, R6.reuse ;  /* 0x000000014b041824 */ /* 0x100fe400078e0206 */
[----:B------:R-:W-:Y:S01]  /*92c0*/  @P1 IMAD.IADD R6, R85, 0x1, R6 ;  /* 0x0000000155061824 */ /* 0x000fe200078e0206 */
[----:B------:R-:W-:Y:S06]  /*92d0*/  @P0 BRA `(.L_x_121) ;  /* 0x00000000000c0947 */ /* 0x000fec0003800000 */
[----:B---3--:R-:W-:Y:S04]  /*92e0*/  SHF.L.U32 R0, R151, 0x1f, RZ ;  /* 0x0000001f97007819 */ /* 0x008fe800000006ff */
[----:B------:R-:W3:Y:S02]  /*92f0*/  SYNCS.PHASECHK.TRANS64.TRYWAIT P0, [R3+URZ+0x20], R0 ;  /* 0x00002000030075a7 */ /* 0x000ee400080011ff */
[----:B---3--:R-:W-:Y:S05]  /*9300*/  @!P0 BRA `(.L_x_122) ;  /* 0x00000048005c8947 */ /* 0x008fea0003800000 */
.L_x_121:
[----:B------:R-:W-:Y:S05]  /*9310*/  BSYNC B0 ;  /* 0x0000000000007941 */ /* 0x000fea0003800000 */
.L_x_120:
[----:B------:R-:W-:Y:S01]  /*9320*/  ISETP.NE.AND P0, PT, R87, RZ, PT ;  /* 0x000000ff5700720c */ /* 0x000fe20003f05270 */
[----:B------:R-:W-:Y:S11]  /*9330*/  VIADD R74, R74, 0x1 ;  /* 0x000000014a4a7836 */ /* 0x000ff60000000000 */
[----:B------:R-:W-:Y:S01]  /*9340*/  @!UPT UIADD3 URZ, UPT, UPT, URZ, URZ, URZ ;  /* 0x000000fffffff290 */ /* 0x000fe2000fffe0ff */
[----:B------:R4:W1:Y:S01]  /*9350*/  @P0 LDS.128 R80, [R6+0x400] ;  /* 0x0004000006500984 */ /* 0x0008620000000c00 */
[--C-:B---3--:R-:W-:Y:S01]  /*9360*/  @P0 IMAD.IADD R0, R84, 0x1, R4.reuse ;  /* 0x0000000154000824 */ /* 0x108fe200078e0204 */
[C---:B------:R-:W-:Y:S02]  /*9370*/  @P0 IADD3 R3, PT, PT, R85.reuse, R5, RZ ;  /* 0x0000000555030210 */ /* 0x040fe40007ffe0ff */
[----:B------:R3:W1:Y:S04]  /*9380*/  @P0 LDS.128 R88, [R5+0x400] ;  /* 0x0004000005580984 */ /* 0x0006680000000c00 */
[----:B------:R1:W1:Y:S04]  /*9390*/  @P0 LDS.128 R76, [R7+UR44+0x400] ;  /* 0x0004002c074c0984 */ /* 0x0002680008000c00 */
[----:B------:R1:W1:Y:S04]  /*93a0*/  @P0 LDS.128 R96, [R3+0x400] ;  /* 0x0004000003600984 */ /* 0x0002680000000c00 */
[----:B------:R1:W1:Y:S04]  /*93b0*/  @P0 LDS.128 R104, [R4+0x400] ;  /* 0x0004000004680984 */ /* 0x0002680000000c00 */
[----:B------:R1:W1:Y:S01]  /*93c0*/  @P0 LDS.128 R120, [R0+0x400] ;  /* 0x0004000000780984 */ /* 0x0002620000000c00 */
[C---:B----4-:R-:W-:Y:S01]  /*93d0*/  @P0 IMAD.IADD R6, R85.reuse, 0x1, R4 ;  /* 0x0000000155060824 */ /* 0x050fe200078e0204 */
[----:B---3--:R-:W-:Y:S04]  /*93e0*/  @P0 IADD3 R5, PT, PT, R85, R0, RZ ;  /* 0x0000000055050210 */ /* 0x008fe80007ffe0ff */
[----:B------:R4:W3:Y:S04]  /*93f0*/  @P0 LDS.128 R112, [R6+0x400] ;  /* 0x0004000006700984 */ /* 0x0008e80000000c00 */
[----:B------:R4:W1:Y:S02]  /*9400*/  @P0 LDS.128 R128, [R5+0x400] ;  /* 0x0004000005800984 */ /* 0x0008640000000c00 */
.L_x_119:
[----:B------:R-:W-:Y:S05]  /*9410*/  BSYNC B1 ;  /* 0x0000000000017941 */ /* 0x000fea0003800000 */
.L_x_118:
[----:B-1----:R-:W-:Y:S05]  /*9420*/  VIADD R16, R69, UR39 ;  /* 0x0000002745107c36 */ /* 0x002fea0008000000 */
[----:B---3--:R-:W-:Y:S04]  /*9430*/  SHF.R.U32.HI R0, RZ, 0x15, R16 ;  /* 0x00000015ff007819 */ /* 0x008fe80000011610 */
[----:B------:R-:W-:Y:S11]  /*9440*/  LOP3.LUT P0, RZ, R0, 0x3, R143, 0x48, !PT ;  /* 0x0000000300ff7812 */ /* 0x000ff6000780488f */
[----:B------:R-:W-:Y:S02]  /*9450*/  @!UPT UIADD3 URZ, UPT, UPT, URZ, URZ, URZ ;  /* 0x000000fffffff290 */ /* 0x000fe4000fffe0ff */
[----:B------:R-:W-:Y:S05]  /*9460*/  @!P0 BRA `(.L_x_123) ;  /* 0x0000000000408947 */ /* 0x000fea0003800000 */
[----:B------:R-:W4:Y:S01]  /*9470*/  LDCU.64 UR8, c[0x4][0x70] ;  /* 0x01000e00ff0877ac */ /* 0x000f220008000a00 */
[----:B------:R-:W-:Y:S01]  /*9480*/  MOV R15, 0x0 ;  /* 0x00000000000f7802 */ /* 0x000fe20000000f00 */
[----:B------:R-:W-:Y:S02]  /*9490*/  HFMA2 R12, -RZ, RZ, 0, 5.9604644775390625e-08 ;  /* 0x00000001ff0c7431 */ /* 0x000fe400000001ff */
[----:B------:R-:W-:Y:S02]  /*94a0*/  IMAD.MOV.U32 R8, RZ, RZ, 0x192 ;  /* 0x00000192ff087424 */ /* 0x000fe400078e00ff */
[----:B------:R-:W-:Y:S01]  /*94b0*/  IMAD.MOV.U32 R13, RZ, RZ, RZ ;  /* 0x000000ffff0d7224 */ /* 0x000fe200078e00ff */
[----:B------:R-:W1:Y:S01]  /*94c0*/  LDCU.64 UR6, c[0x4][0x78] ;  /* 0x01000f00ff0677ac */ /* 0x000e620008000a00 */
[----:B------:R-:W3:Y:S01]  /*94d0*/  LDC.64 R14, c[0x4][R15] ;  /* 0x010000000f0e7b82 */ /* 0x000ee20000000a00 */
[----:B------:R-:W5:Y:S01]  /*94e0*/  LDCU.64 UR4, c[0x4][0x10] ;  /* 0x01000200ff0477ac */ /* 0x000f620008000a00 */
[----:B----4-:R-:W-:Y:S01]  /*94f0*/  MOV R5, UR9 ;  /* 0x0000000900057c02 */ /* 0x010fe20008000f00 */
[----:B------:R-:W-:Y:S01]  /*9500*/  IMAD.U32 R4, RZ, RZ, UR8 ;  /* 0x00000008ff047e24 */ /* 0x000fe2000f8e00ff */
[----:B-1----:R-:W-:Y:S01]  /*9510*/  MOV R7, UR7 ;  /* 0x0000000700077c02 */ /* 0x002fe20008000f00 */
[----:B------:R-:W-:Y:S01]  /*9520*/  IMAD.U32 R6, RZ, RZ, UR6 ;  /* 0x00000006ff067e24 */ /* 0x000fe2000f8e00ff */
[----:B-----5:R-:W-:Y:S01]  /*9530*/  MOV R11, UR5 ;  /* 0x00000005000b7c02 */ /* 0x020fe20008000f00 */
[----:B------:R-:W-:Y:S02]  /*9540*/  IMAD.U32 R10, RZ, RZ, UR4 ;  /* 0x00000004ff0a7e24 */ /* 0x000fe4000f8e00ff */
[----:B------:R-:W-:Y:S07]  /*9550*/  LEPC R20, `(.L_x_123) ;  /* 0x000000001014794e */ /* 0x000fee0000000000 */
[----:B--23--:R-:W-:Y:S05]  /*9560*/  CALL.ABS.NOINC R14 ;  /* 0x000000000e007343 */ /* 0x00cfea0003c00000 */
.L_x_123:
[----:B------:R-:W-:Y:S01]  /*9570*/  SHF.L.U32 R70, R76, 0x10, RZ ;  /* 0x000000104c467819 */ /* 0x000fe200000006ff */
[----:B------:R-:W-:Y:S05]  /*9580*/  WARPSYNC.ALL ;  /* 0x0000000000007948 */ /* 0x000fea0003800000 */
[----:B------:R-:W-:Y:S01]  /*9590*/  R2UR UR4, R16 ;  /* 0x00000000100472ca */ /* 0x000fe200000e0000 */
[----:B------:R-:W1:Y:S01]  /*95a0*/  S2R R165, SR_CgaCtaId ;  /* 0x0000000000a57919 */ /* 0x000e620000008800 */
[----:B------:R-:W-:Y:S01]  /*95b0*/  LOP3.LUT R72, R79, 0xffff0000, RZ, 0xc0, !PT ;  /* 0xffff00004f487812 */ /* 0x000fe200078ec0ff */
[----:B------:R-:W-:Y:S01]  /*95c0*/  BSSY.RECONVERGENT B0, `(.L_x_124) ;  /* 0x0000102000007945 */ /* 0x000fe20003800200 */
[----:B------:R-:W-:Y:S02]  /*95d0*/  ISETP.NE.AND P6, PT, R157, RZ, PT ;  /* 0x000000ff9d00720c */ /* 0x000fe40003fc5270 */
[----:B------:R-:W-:Y:S07]  /*95e0*/  ISETP.NE.AND P0, PT, R154, RZ, PT ;  /* 0x000000ff9a00720c */ /* 0x000fee0003f05270 */
[----:B----4-:R-:W3:Y:S02]  /*95f0*/  LDTM.x64 R4, tmem[UR4] ;  /* 0x00000004000479ee */ /* 0x010ee40008340000 */
[----:B---3--:R-:W-:Y:S01]  /*9600*/  FMUL R0, R68, R4 ;  /* 0x0000000444007220 */ /* 0x008fe20000400000 */
[----:B------:R-:W-:Y:S01]  /*9610*/  LOP3.LUT R4, R76, 0xffff0000, RZ, 0xc0, !PT ;  /* 0xffff00004c047812 */ /* 0x000fe200078ec0ff */
[C---:B------:R-:W-:Y:S01]  /*9620*/  FMUL R3, R68.reuse, R5 ;  /* 0x0000000544037220 */ /* 0x040fe20000400000 */
[----:B------:R-:W-:Y:S01]  /*9630*/  SHF.L.U32 R5, R77, 0x10, RZ ;  /* 0x000000104d057819 */ /* 0x000fe200000006ff */
[----:B------:R-:W-:Y:S01]  /*9640*/  FMUL R6, R68, R6 ;  /* 0x0000000644067220 */ /* 0x000fe20000400000 */
[----:B------:R-:W-:Y:S01]  /*9650*/  FFMA R0, R71, R70, R0 ;  /* 0x0000004647007223 */ /* 0x000fe20000000000 */
[----:B------:R-:W-:Y:S01]  /*9660*/  LOP3.LUT R70, R77, 0xffff0000, RZ, 0xc0, !PT ;  /* 0xffff00004d467812 */ /* 0x000fe200078ec0ff */
[C---:B------:R-:W-:Y:S01]  /*9670*/  FFMA R3, R71.reuse, R4, R3 ;  /* 0x0000000447037223 */ /* 0x040fe20000000003 */
[----:B------:R-:W-:Y:S01]  /*9680*/  FFMA R6, R71, R5, R6 ;  /* 0x0000000547067223 */ /* 0x000fe20000000006 */
[----:B------:R-:W-:Y:S01]  /*9690*/  SHF.L.U32 R5, R78, 0x10, RZ ;  /* 0x000000104e057819 */ /* 0x000fe200000006ff */
[C---:B------:R-:W-:Y:S01]  /*96a0*/  FMUL R7, R68.reuse, R7 ;  /* 0x0000000744077220 */ /* 0x040fe20000400000 */
[C---:B------:R-:W-:Y:S01]  /*96b0*/  FMUL R4, R68.reuse, R8 ;  /* 0x0000000844047220 */ /* 0x040fe20000400000 */
[----:B------:R-:W-:Y:S01]  /*96c0*/  F2FP.BF16.F32.PACK_AB R92, R3, R0 ;  /* 0x00000000035c723e */ /* 0x000fe200000010ff */
[----:B------:R-:W-:Y:S01]  /*96d0*/  FMUL R0, R68, R9 ;  /* 0x0000000944007220 */ /* 0x000fe20000400000 */
[----:B------:R-:W-:Y:S01]  /*96e0*/  LOP3.LUT R8, R78, 0xffff0000, RZ, 0xc0, !PT ;  /* 0xffff00004e087812 */ /* 0x000fe200078ec0ff */
[----:B------:R-:W-:Y:S01]  /*96f0*/  FFMA R7, R71, R70, R7 ;  /* 0x0000004647077223 */ /* 0x000fe20000000007 */
[----:B------:R-:W-:Y:S01]  /*9700*/  SHF.L.U32 R70, R79, 0x10, RZ ;  /* 0x000000104f467819 */ /* 0x000fe200000006ff */
[----:B------:R-:W-:Y:S01]  /*9710*/  FFMA R4, R71, R5, R4 ;  /* 0x0000000547047223 */ /* 0x000fe20000000004 */
[----:B------:R-:W-:Y:S01]  /*9720*/  LOP3.LUT R9, R80, 0xffff0000, RZ, 0xc0, !PT ;  /* 0xffff000050097812 */ /* 0x000fe200078ec0ff */
[C---:B------:R-:W-:Y:S01]  /*9730*/  FMUL R3, R68.reuse, R10 ;  /* 0x0000000a44037220 */ /* 0x040fe20000400000 */
[----:B------:R-:W-:Y:S01]  /*9740*/  F2FP.BF16.F32.PACK_AB R93, R7, R6 ;  /* 0x00000006075d723e */ /* 0x000fe200000010ff */
[----:B------:R-:W-:Y:S01]  /*9750*/  FMUL R5, R68, R11 ;  /* 0x0000000b44057220 */ /* 0x000fe20000400000 */
[----:B------:R-:W-:Y:S01]  /*9760*/  LOP3.LUT R10, R83, 0xffff0000, RZ, 0xc0, !PT ;  /* 0xffff0000530a7812 */ /* 0x000fe200078ec0ff */
[C---:B------:R-:W-:Y:S01]  /*9770*/  FFMA R0, R71.reuse, R8, R0 ;  /* 0x0000000847007223 */ /* 0x040fe20000000000 */
[----:B------:R-:W-:Y:S01]  /*9780*/  SHF.L.U32 R8, R80, 0x10, RZ ;  /* 0x0000001050087819 */ /* 0x000fe200000006ff */
[----:B------:R-:W-:Y:S01]  /*9790*/  FFMA R3, R71, R70, R3 ;  /* 0x0000004647037223 */ /* 0x000fe20000000003 */
[----:B------:R-:W-:Y:S01]  /*97a0*/  SHF.L.U32 R70, R89, 0x10, RZ ;  /* 0x0000001059467819 */ /* 0x000fe200000006ff */
[----:B------:R-:W-:Y:S01]  /*97b0*/  FFMA R5, R71, R72, R5 ;  /* 0x0000004847057223 */ /* 0x000fe20000000005 */
[----:B------:R-:W-:Y:S01]  /*97c0*/  F2FP.BF16.F32.PACK_AB R94, R0, R4 ;  /* 0x00000004005e723e */ /* 0x000fe200000010ff */
[C---:B------:R-:W-:Y:S01]  /*97d0*/  FMUL R6, R68.reuse, R12 ;  /* 0x0000000c44067220 */ /* 0x040fe20000400000 */
[C---:B------:R-:W-:Y:S01]  /*97e0*/  FMUL R7, R68.reuse, R13 ;  /* 0x0000000d44077220 */ /* 0x040fe20000400000 */
[----:B------:R-:W-:Y:S01]  /*97f0*/  FMUL R0, R68, R14 ;  /* 0x0000000e44007220 */ /* 0x000fe20000400000 */
[----:B------:R-:W-:Y:S01]  /*9800*/  F2FP.BF16.F32.PACK_AB R95, R5, R3 ;  /* 0x00000003055f723e */ /* 0x000fe200000010ff */
[----:B------:R-:W-:Y:S01]  /*9810*/  FFMA R6, R71, R8, R6 ;  /* 0x0000000847067223 */ /* 0x000fe20000000006 */
[----:B------:R-:W-:Y:S01]  /*9820*/  SHF.L.U32 R5, R81, 0x10, RZ ;  /* 0x0000001051057819 */ /* 0x000fe200000006ff */
[----:B------:R-:W-:Y:S01]  /*9830*/  FFMA R7, R71, R9, R7 ;  /* 0x0000000947077223 */ /* 0x000fe20000000007 */
[----:B------:R-:W-:Y:S01]  /*9840*/  LOP3.LUT R8, R81, 0xffff0000, RZ, 0xc0, !PT ;  /* 0xffff000051087812 */ /* 0x000fe200078ec0ff */
[----:B------:R-:W-:Y:S01]  /*9850*/  STS.128 [R164+UR44+0x4400], R92 ;  /* 0x0044005ca4007988 */ /* 0x000fe20008000c2c */
[----:B------:R-:W-:Y:S01]  /*9860*/  SHF.L.U32 R9, R82, 0x10, RZ ;  /* 0x0000001052097819 */ /* 0x000fe200000006ff */
[C---:B------:R-:W-:Y:S01]  /*9870*/  FMUL R3, R68.reuse, R15 ;  /* 0x0000000f44037220 */ /* 0x040fe20000400000 */
[----:B------:R-:W-:Y:S01]  /*9880*/  F2FP.BF16.F32.PACK_AB R100, R7, R6 ;  /* 0x000000060764723e */ /* 0x000fe200000010ff */
[----:B------:R-:W-:Y:S01]  /*9890*/  FMUL R4, R68, R16 ;  /* 0x0000001044047220 */ /* 0x000fe20000400000 */
[C---:B------:R-:W-:Y:S01]  /*98a0*/  FFMA R0, R71.reuse, R5, R0 ;  /* 0x0000000547007223 */ /* 0x040fe20000000000 */
[C---:B------:R-:W-:Y:S01]  /*98b0*/  FFMA R3, R71.reuse, R8, R3 ;  /* 0x0000000847037223 */ /* 0x040fe20000000003 */
[----:B------:R-:W-:Y:S01]  /*98c0*/  LOP3.LUT R8, R82, 0xffff0000, RZ, 0xc0, !PT ;  /* 0xffff000052087812 */ /* 0x000fe200078ec0ff */
[----:B------:R-:W-:Y:S01]  /*98d0*/  FFMA R4, R71, R9, R4 ;  /* 0x0000000947047223 */ /* 0x000fe20000000004 */
[----:B------:R-:W-:Y:S01]  /*98e0*/  SHF.L.U32 R9, R83, 0x10, RZ ;  /* 0x0000001053097819 */ /* 0x000fe200000006ff */
[C---:B------:R-:W-:Y:S01]  /*98f0*/  FMUL R5, R68.reuse, R17 ;  /* 0x0000001144057220 */ /* 0x040fe20000400000 */
[----:B------:R-:W-:Y:S01]  /*9900*/  F2FP.BF16.F32.PACK_AB R101, R3, R0 ;  /* 0x000000000365723e */ /* 0x000fe200000010ff */
[C---:B------:R-:W-:Y:S01]  /*9910*/  FMUL R6, R68.reuse, R18 ;  /* 0x0000001244067220 */ /* 0x040fe20000400000 */
[----:B------:R-:W-:Y:S01]  /*9920*/  FMUL R7, R68, R19 ;  /* 0x0000001344077220 */ /* 0x000fe20000400000 */
[C---:B------:R-:W-:Y:S01]  /*9930*/  FFMA R5, R71.reuse, R8, R5 ;  /* 0x0000000847057223 */ /* 0x040fe20000000005 */
[C---:B------:R-:W-:Y:S01]  /*9940*/  SHF.L.U32 R8, R88.reuse, 0x10, RZ ;  /* 0x0000001058087819 */ /* 0x040fe200000006ff */
[----:B------:R-:W-:Y:S01]  /*9950*/  FFMA R6, R71, R9, R6 ;  /* 0x0000000947067223 */ /* 0x000fe20000000006 */
[----:B------:R-:W-:Y:S01]  /*9960*/  LOP3.LUT R9, R88, 0xffff0000, RZ, 0xc0, !PT ;  /* 0xffff000058097812 */ /* 0x000fe200078ec0ff */
[C---:B------:R-:W-:Y:S01]  /*9970*/  FMUL R0, R68.reuse, R20 ;  /* 0x0000001444007220 */ /* 0x040fe20000400000 */
[----:B------:R-:W-:Y:S01]  /*9980*/  F2FP.BF16.F32.PACK_AB R102, R5, R4 ;  /* 0x000000040566723e */ /* 0x000fe200000010ff */
[C---:B------:R-:W-:Y:S01]  /*9990*/  FMUL R3, R68.reuse, R21 ;  /* 0x0000001544037220 */ /* 0x040fe20000400000 */
[C---:B------:R-:W-:Y:S01]  /*99a0*/  FFMA R7, R71.reuse, R10, R7 ;  /* 0x0000000a47077223 */ /* 0x040fe20000000007 */
[C---:B------:R-:W-:Y:S01]  /*99b0*/  FFMA R0, R71.reuse, R8, R0 ;  /* 0x0000000847007223 */ /* 0x040fe20000000000 */
[C---:B------:R-:W-:Y:S01]  /*99c0*/  FMUL R20, R68.reuse, R38 ;  /* 0x0000002644147220 */ /* 0x040fe20000400000 */
[----:B------:R-:W-:Y:S01]  /*99d0*/  FFMA R3, R71, R9, R3 ;  /* 0x0000000947037223 */ /* 0x000fe20000000003 */
[C---:B------:R-:W-:Y:S01]  /*99e0*/  FMUL R38, R68.reuse, R56 ;  /* 0x0000003844267220 */ /* 0x040fe20000400000 */
[----:B------:R-:W-:Y:S01]  /*99f0*/  F2FP.BF16.F32.PACK_AB R103, R7, R6 ;  /* 0x000000060767723e */ /* 0x000fe200000010ff */
[C---:B------:R-:W-:Y:S01]  /*9a00*/  FMUL R4, R68.reuse, R22 ;  /* 0x0000001644047220 */ /* 0x040fe20000400000 */
[C---:B------:R-:W-:Y:S01]  /*9a10*/  FMUL R5, R68.reuse, R23 ;  /* 0x0000001744057220 */ /* 0x040fe20000400000 */
[----:B------:R-:W-:Y:S01]  /*9a20*/  F2FP.BF16.F32.PACK_AB R56, R3, R0 ;  /* 0x000000000338723e */ /* 0x000fe200000010ff */
[----:B------:R-:W-:Y:S01]  /*9a30*/  FMUL R14, R68, R32 ;  /* 0x00000020440e7220 */ /* 0x000fe20000400000 */
[----:B------:R-:W-:Y:S01]  /*9a40*/  LOP3.LUT R0, R89, 0xffff0000, RZ, 0xc0, !PT ;  /* 0xffff000059007812 */ /* 0x000fe200078ec0ff */
[----:B------:R-:W-:Y:S01]  /*9a50*/  STS.128 [R163+0x4400], R100 ;  /* 0x00440064a3007388 */ /* 0x000fe20000000c00 */
[----:B------:R-:W-:Y:S01]  /*9a60*/  SHF.L.U32 R3, R90, 0x10, RZ ;  /* 0x000000105a037819 */ /* 0x000fe200000006ff */
[C---:B------:R-:W-:Y:S01]  /*9a70*/  FMUL R15, R68.reuse, R33 ;  /* 0x00000021440f7220 */ /* 0x040fe20000400000 */
[----:B------:R-:W-:Y:S01]  /*9a80*/  FMUL R32, R68, R50 ;  /* 0x0000003244207220 */ /* 0x000fe20000400000 */
[----:B------:R-:W-:Y:S01]  /*9a90*/  LOP3.LUT R50, R90, 0xffff0000, RZ, 0xc0, !PT ;  /* 0xffff00005a327812 */ /* 0x000fe200078ec0ff */
[C---:B------:R-:W-:Y:S01]  /*9aa0*/  FMUL R6, R68.reuse, R24 ;  /* 0x0000001844067220 */ /* 0x040fe20000400000 */
[C---:B------:R-:W-:Y:S01]  /*9ab0*/  FMUL R16, R68.reuse, R34 ;  /* 0x0000002244107220 */ /* 0x040fe20000400000 */
[C---:B------:R-:W-:Y:S01]  /*9ac0*/  FMUL R33, R68.reuse, R51 ;  /* 0x0000003344217220 */ /* 0x040fe20000400000 */
[----:B------:R-:W-:Y:S01]  /*9ad0*/  SHF.L.U32 R51, R91, 0x10, RZ ;  /* 0x000000105b337819 */ /* 0x000fe200000006ff */
[----:B------:R-:W-:Y:S01]  /*9ae0*/  FFMA R4, R71, R70, R4 ;  /* 0x0000004647047223 */ /* 0x000fe20000000004 */
[C---:B------:R-:W-:Y:S01]  /*9af0*/  FMUL R7, R68.reuse, R25 ;  /* 0x0000001944077220 */ /* 0x040fe20000400000 */
[----:B------:R-:W-:Y:S01]  /*9b00*/  FMUL R34, R68, R52 ;  /* 0x0000003444227220 */ /* 0x000fe20000400000 */
[----:B------:R-:W-:Y:S01]  /*9b10*/  LOP3.LUT R52, R91, 0xffff0000, RZ, 0xc0, !PT ;  /* 0xffff00005b347812 */ /* 0x000fe200078ec0ff */
[C---:B------:R-:W-:Y:S01]  /*9b20*/  FFMA R5, R71.reuse, R0, R5 ;  /* 0x0000000047057223 */ /* 0x040fe20000000005 */
[----:B------:R-:W-:Y:S01]  /*9b30*/  SHF.L.U32 R0, R96, 0x10, RZ ;  /* 0x0000001060007819 */ /* 0x000fe200000006ff */
[C---:B------:R-:W-:Y:S01]  /*9b40*/  FMUL R8, R68.reuse, R26 ;  /* 0x0000001a44087220 */ /* 0x040fe20000400000 */
[----:B------:R-:W-:Y:S01]  /*9b50*/  FMUL R9, R68, R27 ;  /* 0x0000001b44097220 */ /* 0x000fe20000400000 */
[C---:B------:R-:W-:Y:S01]  /*9b60*/  FFMA R6, R71.reuse, R3, R6 ;  /* 0x0000000347067223 */ /* 0x040fe20000000006 */
[----:B------:R-:W-:Y:S01]  /*9b70*/  LOP3.LUT R3, R96, 0xffff0000, RZ, 0xc0, !PT ;  /* 0xffff000060037812 */ /* 0x000fe200078ec0ff */
[C---:B------:R-:W-:Y:S01]  /*9b80*/  FMUL R10, R68.reuse, R28 ;  /* 0x0000001c440a7220 */ /* 0x040fe20000400000 */
[----:B------:R-:W-:Y:S01]  /*9b90*/  FFMA R7, R71, R50, R7 ;  /* 0x0000003247077223 */ /* 0x000fe20000000007 */
[C---:B------:R-:W-:Y:S01]  /*9ba0*/  FMUL R21, R68.reuse, R39 ;  /* 0x0000002744157220 */ /* 0x040fe20000400000 */
[C---:B------:R-:W-:Y:S01]  /*9bb0*/  FMUL R39, R68.reuse, R57 ;  /* 0x0000003944277220 */ /* 0x040fe20000400000 */
[----:B------:R-:W-:Y:S01]  /*9bc0*/  F2FP.BF16.F32.PACK_AB R57, R5, R4 ;  /* 0x000000040539723e */ /* 0x000fe200000010ff */
[----:B------:R-:W-:Y:S01]  /*9bd0*/  FFMA R8, R71, R51, R8 ;  /* 0x0000003347087223 */ /* 0x000fe20000000008 */
[----:B------:R-:W-:Y:S01]  /*9be0*/  SHF.L.U32 R4, R97, 0x10, RZ ;  /* 0x0000001061047819 */ /* 0x000fe200000006ff */
[C---:B------:R-:W-:Y:S01]  /*9bf0*/  FMUL R11, R68.reuse, R29 ;  /* 0x0000001d440b7220 */ /* 0x040fe20000400000 */
[----:B------:R-:W-:Y:S01]  /*9c00*/  SHF.L.U32 R5, R107, 0x10, RZ ;  /* 0x000000106b057819 */ /* 0x000fe200000006ff */
[C---:B------:R-:W-:Y:S01]  /*9c10*/  FFMA R9, R71.reuse, R52, R9 ;  /* 0x0000003447097223 */ /* 0x040fe20000000009 */
[----:B------:R-:W-:Y:S01]  /*9c20*/  FFMA R10, R71, R0, R10 ;  /* 0x00000000470a7223 */ /* 0x000fe2000000000a */
[----:B------:R-:W-:Y:S01]  /*9c30*/  LOP3.LUT R0, R97, 0xffff0000, RZ, 0xc0, !PT ;  /* 0xffff000061007812 */ /* 0x000fe200078ec0ff */
[----:B------:R-:W-:Y:S01]  /*9c40*/  FMUL R12, R68, R30 ;  /* 0x0000001e440c7220 */ /* 0x000fe20000400000 */
[C---:B------:R-:W-:Y:S01]  /*9c50*/  FFMA R11, R71.reuse, R3, R11 ;  /* 0x00000003470b7223 */ /* 0x040fe2000000000b */
[----:B------:R-:W-:Y:S01]  /*9c60*/  SHF.L.U32 R3, R98, 0x10, RZ ;  /* 0x0000001062037819 */ /* 0x000fe200000006ff */
[C---:B------:R-:W-:Y:S01]  /*9c70*/  FMUL R13, R68.reuse, R31 ;  /* 0x0000001f440d7220 */ /* 0x040fe20000400000 */
[----:B------:R-:W-:Y:S01]  /*9c80*/  FFMA R12, R71, R4, R12 ;  /* 0x00000004470c7223 */ /* 0x000fe2000000000c */
[----:B------:R-:W-:Y:S01]  /*9c90*/  SHF.L.U32 R4, R99, 0x10, RZ ;  /* 0x0000001063047819 */ /* 0x000fe200000006ff */
[----:B------:R-:W-:Y:S01]  /*9ca0*/  FMUL R17, R68, R35 ;  /* 0x0000002344117220 */ /* 0x000fe20000400000 */
[C---:B------:R-:W-:Y:S01]  /*9cb0*/  FFMA R13, R71.reuse, R0, R13 ;  /* 0x00000000470d7223 */ /* 0x040fe2000000000d */
[----:B------:R-:W-:Y:S01]  /*9cc0*/  LOP3.LUT R0, R98, 0xffff0000, RZ, 0xc0, !PT ;  /* 0xffff000062007812 */ /* 0x000fe200078ec0ff */
[----:B------:R-:W-:Y:S01]  /*9cd0*/  FFMA R14, R71, R3, R14 ;  /* 0x00000003470e7223 */ /* 0x000fe2000000000e */
[----:B------:R-:W-:Y:S01]  /*9ce0*/  LOP3.LUT R3, R99, 0xffff0000, RZ, 0xc0, !PT ;  /* 0xffff000063037812 */ /* 0x000fe200078ec0ff */
[C---:B------:R-:W-:Y:S01]  /*9cf0*/  FMUL R18, R68.reuse, R36 ;  /* 0x0000002444127220 */ /* 0x040fe20000400000 */
        /* <DEDUP_REMOVED lines=9> */
[C---:B------:R-:W-:Y:S01]  /*9d90*/  FMUL R22, R68.reuse, R40 ;  /* 0x0000002844167220 */ /* 0x040fe20000400000 */
[----:B------:R-:W-:Y:S01]  /*9da0*/  FMUL R23, R68, R41 ;  /* 0x0000002944177220 */ /* 0x000fe20000400000 */
[----:B------:R-:W-:Y:S01]  /*9db0*/  FFMA R19, R71, R3, R19 ;  /* 0x0000000347137223 */ /* 0x000fe20000000013 */
[----:B------:R-:W-:Y:S01]  /*9dc0*/  SHF.L.U32 R3, R106, 0x10, RZ ;  /* 0x000000106a037819 */ /* 0x000fe200000006ff */
[C---:B------:R-:W-:Y:S01]  /*9dd0*/  FMUL R40, R68.reuse, R58 ;  /* 0x0000003a44287220 */ /* 0x040fe20000400000 */
[----:B------:R-:W-:Y:S01]  /*9de0*/  F2FP.BF16.F32.PACK_AB R58, R7, R6 ;  /* 0x00000006073a723e */ /* 0x000fe200000010ff */
[----:B------:R-:W-:Y:S01]  /*9df0*/  FMUL R41, R68, R59 ;  /* 0x0000003b44297220 */ /* 0x000fe20000400000 */
[----:B------:R-:W-:Y:S01]  /*9e00*/  F2FP.BF16.F32.PACK_AB R59, R9, R8 ;  /* 0x00000008093b723e */ /* 0x000fe200000010ff */
[C---:B------:R-:W-:Y:S01]  /*9e10*/  FFMA R20, R71.reuse, R4, R20 ;  /* 0x0000000447147223 */ /* 0x040fe20000000014 */
[----:B------:R-:W-:Y:S01]  /*9e20*/  LOP3.LUT R4, R106, 0xffff0000, RZ, 0xc0, !PT ;  /* 0xffff00006a047812 */ /* 0x000fe200078ec0ff */
[----:B------:R-:W-:Y:S01]  /*9e30*/  FFMA R21, R71, R0, R21 ;  /* 0x0000000047157223 */ /* 0x000fe20000000015 */
[----:B------:R-:W-:Y:S01]  /*9e40*/  LOP3.LUT R6, R107, 0xffff0000, RZ, 0xc0, !PT ;  /* 0xffff00006b067812 */ /* 0x000fe200078ec0ff */
[----:B------:R-:W-:Y:S01]  /*9e50*/  FMUL R24, R68, R42 ;  /* 0x0000002a44187220 */ /* 0x000fe20000400000 */
[----:B------:R-:W-:Y:S01]  /*9e60*/  SHF.L.U32 R0, R112, 0x10, RZ ;  /* 0x0000001070007819 */ /* 0x000fe200000006ff */
[----:B------:R-:W-:Y:S01]  /*9e70*/  FMUL R25, R68, R43 ;  /* 0x0000002b44197220 */ /* 0x000fe20000400000 */
[----:B------:R-:W-:Y:S01]  /*9e80*/  F2FP.BF16.F32.PACK_AB R8, R11, R10 ;  /* 0x0000000a0b08723e */ /* 0x000fe200000010ff */
[----:B------:R-:W-:Y:S01]  /*9e90*/  FFMA R22, R71, R3, R22 ;  /* 0x0000000347167223 */ /* 0x000fe20000000016 */
[----:B------:R-:W-:Y:S01]  /*9ea0*/  LOP3.LUT R3, R112, 0xffff0000, RZ, 0xc0, !PT ;  /* 0xffff000070037812 */ /* 0x000fe200078ec0ff */
[C---:B------:R-:W-:Y:S01]  /*9eb0*/  FMUL R26, R68.reuse, R44 ;  /* 0x0000002c441a7220 */ /* 0x040fe20000400000 */
[----:B------:R-:W-:Y:S01]  /*9ec0*/  F2FP.BF16.F32.PACK_AB R9, R13, R12 ;  /* 0x0000000c0d09723e */ /* 0x000fe200000010ff */
[----:B------:R-:W-:Y:S01]  /*9ed0*/  STS.128 [R162+0x4400], R56 ;  /* 0x00440038a2007388 */ /* 0x000fe20000000c00 */
[----:B------:R-:W-:Y:S01]  /*9ee0*/  F2FP.BF16.F32.PACK_AB R10, R15, R14 ;  /* 0x0000000e0f0a723e */ /* 0x000fe200000010ff */
[----:B------:R-:W-:Y:S01]  /*9ef0*/  FFMA R23, R71, R4, R23 ;  /* 0x0000000447177223 */ /* 0x000fe20000000017 */
[----:B------:R-:W-:Y:S01]  /*9f00*/  F2FP.BF16.F32.PACK_AB R11, R17, R16 ;  /* 0x00000010110b723e */ /* 0x000fe200000010ff */
[----:B------:R-:W-:Y:S01]  /*9f10*/  FFMA R24, R71, R5, R24 ;  /* 0x0000000547187223 */ /* 0x000fe20000000018 */
[----:B------:R-:W-:Y:S01]  /*9f20*/  SHF.L.U32 R4, R113, 0x10, RZ ;  /* 0x0000001071047819 */ /* 0x000fe200000006ff */
[C---:B------:R-:W-:Y:S01]  /*9f30*/  FMUL R27, R68.reuse, R45 ;  /* 0x0000002d441b7220 */ /* 0x040fe20000400000 */
[----:B------:R-:W-:Y:S01]  /*9f40*/  F2FP.BF16.F32.PACK_AB R12, R19, R18 ;  /* 0x00000012130c723e */ /* 0x000fe200000010ff */
[----:B------:R-:W-:Y:S01]  /*9f50*/  FFMA R25, R71, R6, R25 ;  /* 0x0000000647197223 */ /* 0x000fe20000000019 */
[----:B------:R-:W-:Y:S01]  /*9f60*/  F2FP.BF16.F32.PACK_AB R13, R21, R20 ;  /* 0x00000014150d723e */ /* 0x000fe200000010ff */
[----:B------:R-:W-:Y:S01]  /*9f70*/  FFMA R26, R71, R0, R26 ;  /* 0x00000000471a7223 */ /* 0x000fe2000000001a */
[----:B------:R-:W-:Y:S01]  /*9f80*/  LOP3.LUT R0, R113, 0xffff0000, RZ, 0xc0, !PT ;  /* 0xffff000071007812 */ /* 0x000fe200078ec0ff */
[----:B------:R-:W-:Y:S01]  /*9f90*/  FMUL R28, R68, R46 ;  /* 0x0000002e441c7220 */ /* 0x000fe20000400000 */
[----:B------:R-:W-:Y:S01]  /*9fa0*/  F2FP.BF16.F32.PACK_AB R14, R23, R22 ;  /* 0x00000016170e723e */ /* 0x000fe200000010ff */
[----:B------:R-:W-:Y:S01]  /*9fb0*/  FFMA R27, R71, R3, R27 ;  /* 0x00000003471b7223 */ /* 0x000fe2000000001b */
[----:B------:R-:W-:Y:S01]  /*9fc0*/  SHF.L.U32 R3, R114, 0x10, RZ ;  /* 0x0000001072037819 */ /* 0x000fe200000006ff */
[C---:B------:R-:W-:Y:S01]  /*9fd0*/  FMUL R29, R68.reuse, R47 ;  /* 0x0000002f441d7220 */ /* 0x040fe20000400000 */
[----:B------:R-:W-:Y:S01]  /*9fe0*/  F2FP.BF16.F32.PACK_AB R15, R25, R24 ;  /* 0x00000018190f723e */ /* 0x000fe200000010ff */
[----:B------:R-:W-:Y:S01]  /*9ff0*/  FMUL R30, R68, R48 ;  /* 0x00000030441e7220 */ /* 0x000fe20000400000 */
[C---:B------:R-:W-:Y:S01]  /*a000*/  SHF.L.U32 R5, R131.reuse, 0x10, RZ ;  /* 0x0000001083057819 */ /* 0x040fe200000006ff */
[----:B------:R3:W-:Y:S01]  /*a010*/  STS.128 [R161+0x4400], R8 ;  /* 0x00440008a1007388 */ /* 0x0007e20000000c00 */
[----:B------:R-:W-:Y:S01]  /*a020*/  LOP3.LUT R6, R131, 0xffff0000, RZ, 0xc0, !PT ;  /* 0xffff000083067812 */ /* 0x000fe200078ec0ff */
[C---:B------:R-:W-:Y:S01]  /*a030*/  FFMA R28, R71.reuse, R4, R28 ;  /* 0x00000004471c7223 */ /* 0x040fe2000000001c */
[----:B------:R-:W-:Y:S01]  /*a040*/  LOP3.LUT R4, R114, 0xffff0000, RZ, 0xc0, !PT ;  /* 0xffff000072047812 */ /* 0x000fe200078ec0ff */
[----:B------:R-:W-:Y:S01]  /*a050*/  FFMA R29, R71, R0, R29 ;  /* 0x00000000471d7223 */ /* 0x000fe2000000001d */
[----:B------:R-:W-:Y:S01]  /*a060*/  SHF.L.U32 R0, R115, 0x10, RZ ;  /* 0x0000001073007819 */ /* 0x000fe200000006ff */
[----:B------:R-:W-:Y:S01]  /*a070*/  FMUL R31, R68, R49 ;  /* 0x00000031441f7220 */ /* 0x000fe20000400000 */
[----:B------:R-:W-:Y:S01]  /*a080*/  FFMA R30, R71, R3, R30 ;  /* 0x00000003471e7223 */ /* 0x000fe2000000001e */
[----:B------:R-:W-:Y:S01]  /*a090*/  LOP3.LUT R3, R115, 0xffff0000, RZ, 0xc0, !PT ;  /* 0xffff000073037812 */ /* 0x000fe200078ec0ff */
[----:B------:R4:W-:Y:S01]  /*a0a0*/  STS.128 [R149+0x4400], R12 ;  /* 0x0044000c95007388 */ /* 0x0009e20000000c00 */
[C---:B------:R-:W-:Y:S01]  /*a0b0*/  FFMA R31, R71.reuse, R4, R31 ;  /* 0x00000004471f7223 */ /* 0x040fe2000000001f */
[C---:B------:R-:W-:Y:S01]  /*a0c0*/  LOP3.LUT R4, R120.reuse, 0xffff0000, RZ, 0xc0, !PT ;  /* 0xffff000078047812 */ /* 0x040fe200078ec0ff */
[C---:B------:R-:W-:Y:S01]  /*a0d0*/  FFMA R32, R71.reuse, R0, R32 ;  /* 0x0000000047207223 */ /* 0x040fe20000000020 */
[----:B------:R-:W-:Y:S01]  /*a0e0*/  SHF.L.U32 R0, R120, 0x10, RZ ;  /* 0x0000001078007819 */ /* 0x000fe200000006ff */
[----:B------:R-:W-:Y:S01]  /*a0f0*/  FFMA R33, R71, R3, R33 ;  /* 0x0000000347217223 */ /* 0x000fe20000000021 */
[----:B------:R-:W-:Y:S01]  /*a100*/  SHF.L.U32 R3, R121, 0x10, RZ ;  /* 0x0000001079037819 */ /* 0x000fe200000006ff */
[C---:B------:R-:W-:Y:S01]  /*a110*/  FMUL R35, R68.reuse, R53 ;  /* 0x0000003544237220 */ /* 0x040fe20000400000 */
[----:B------:R-:W-:Y:S01]  /*a120*/  FMUL R36, R68, R54 ;  /* 0x0000003644247220 */ /* 0x000fe20000400000 */
[----:B------:R-:W-:Y:S01]  /*a130*/  FFMA R34, R71, R0, R34 ;  /* 0x0000000047227223 */ /* 0x000fe20000000022 */
[----:B------:R-:W-:Y:S01]  /*a140*/  LOP3.LUT R0, R121, 0xffff0000, RZ, 0xc0, !PT ;  /* 0xffff000079007812 */ /* 0x000fe200078ec0ff */
[----:B------:R-:W-:Y:S01]  /*a150*/  FFMA R35, R71, R4, R35 ;  /* 0x0000000447237223 */ /* 0x000fe20000000023 */
[----:B------:R-:W-:Y:S01]  /*a160*/  SHF.L.U32 R4, R123, 0x10, RZ ;  /* 0x000000107b047819 */ /* 0x000fe200000006ff */
[C---:B------:R-:W-:Y:S01]  /*a170*/  FFMA R36, R71.reuse, R3, R36 ;  /* 0x0000000347247223 */ /* 0x040fe20000000024 */
[----:B------:R-:W-:Y:S01]  /*a180*/  SHF.L.U32 R3, R122, 0x10, RZ ;  /* 0x000000107a037819 */ /* 0x000fe200000006ff */
[C---:B------:R-:W-:Y:S01]  /*a190*/  FMUL R37, R68.reuse, R55 ;  /* 0x0000003744257220 */ /* 0x040fe20000400000 */
[C---:B------:R-:W-:Y:S01]  /*a1a0*/  FMUL R42, R68.reuse, R60 ;  /* 0x0000003c442a7220 */ /* 0x040fe20000400000 */
[C---:B------:R-:W-:Y:S01]  /*a1b0*/  FMUL R43, R68.reuse, R61 ;  /* 0x0000003d442b7220 */ /* 0x040fe20000400000 */
[----:B------:R-:W-:Y:S01]  /*a1c0*/  FMUL R44, R68, R62 ;  /* 0x0000003e442c7220 */ /* 0x000fe20000400000 */
[C---:B------:R-:W-:Y:S01]  /*a1d0*/  FFMA R37, R71.reuse, R0, R37 ;  /* 0x0000000047257223 */ /* 0x040fe20000000025 */
[----:B------:R-:W-:Y:S01]  /*a1e0*/  LOP3.LUT R0, R122, 0xffff0000, RZ, 0xc0, !PT ;  /* 0xffff00007a007812 */ /* 0x000fe200078ec0ff */
[----:B------:R-:W-:Y:S01]  /*a1f0*/  FFMA R38, R71, R3, R38 ;  /* 0x0000000347267223 */ /* 0x000fe20000000026 */
[----:B------:R-:W-:Y:S01]  /*a200*/  LOP3.LUT R3, R123, 0xffff0000, RZ, 0xc0, !PT ;  /* 0xffff00007b037812 */ /* 0x000fe200078ec0ff */
[----:B------:R-:W-:Y:S01]  /*a210*/  FMUL R45, R68, R63 ;  /* 0x0000003f442d7220 */ /* 0x000fe20000400000 */
[----:B---3--:R-:W-:Y:S01]  /*a220*/  F2FP.BF16.F32.PACK_AB R8, R27, R26 ;  /* 0x0000001a1b08723e */ /* 0x008fe200000010ff */
[C---:B------:R-:W-:Y:S01]  /*a230*/  FFMA R39, R71.reuse, R0, R39 ;  /* 0x0000000047277223 */ /* 0x040fe20000000027 */
[C---:B------:R-:W-:Y:S01]  /*a240*/  SHF.L.U32 R0, R128.reuse, 0x10, RZ ;  /* 0x0000001080007819 */ /* 0x040fe200000006ff */
[----:B------:R-:W-:Y:S01]  /*a250*/  FFMA R40, R71, R4, R40 ;  /* 0x0000000447287223 */ /* 0x000fe20000000028 */
[----:B------:R-:W-:Y:S01]  /*a260*/  SHF.L.U32 R4, R129, 0x10, RZ ;  /* 0x0000001081047819 */ /* 0x000fe200000006ff */
[C---:B------:R-:W-:Y:S01]  /*a270*/  FFMA R41, R71.reuse, R3, R41 ;  /* 0x0000000347297223 */ /* 0x040fe20000000029 */
[----:B------:R-:W-:Y:S01]  /*a280*/  LOP3.LUT R3, R128, 0xffff0000, RZ, 0xc0, !PT ;  /* 0xffff000080037812 */ /* 0x000fe200078ec0ff */
[----:B------:R-:W-:Y:S01]  /*a290*/  FFMA R42, R71, R0, R42 ;  /* 0x00000000472a7223 */ /* 0x000fe2000000002a */
[----:B------:R-:W-:Y:S01]  /*a2a0*/  F2FP.BF16.F32.PACK_AB R9, R29, R28 ;  /* 0x0000001c1d09723e */ /* 0x000fe200000010ff */
[C---:B------:R-:W-:Y:S01]  /*a2b0*/  FMUL R46, R68.reuse, R64 ;  /* 0x00000040442e7220 */ /* 0x040fe20000400000 */
[----:B------:R-:W-:Y:S01]  /*a2c0*/  F2FP.BF16.F32.PACK_AB R10, R31, R30 ;  /* 0x0000001e1f0a723e */ /* 0x000fe200000010ff */
[----:B------:R-:W-:Y:S01]  /*a2d0*/  FFMA R43, R71, R3, R43 ;  /* 0x00000003472b7223 */ /* 0x000fe2000000002b */
[----:B------:R-:W-:Y:S01]  /*a2e0*/  F2FP.BF16.F32.PACK_AB R11, R33, R32 ;  /* 0x00000020210b723e */ /* 0x000fe200000010ff */
[----:B------:R-:W-:Y:S01]  /*a2f0*/  FFMA R44, R71, R4, R44 ;  /* 0x00000004472c7223 */ /* 0x000fe2000000002c */
[----:B------:R-:W-:Y:S01]  /*a300*/  LOP3.LUT R0, R129, 0xffff0000, RZ, 0xc0, !PT ;  /* 0xffff000081007812 */ /* 0x000fe200078ec0ff */
[----:B------:R-:W-:Y:S01]  /*a310*/  FMUL R47, R68, R65 ;  /* 0x00000041442f7220 */ /* 0x000fe20000400000 */
[C---:B------:R-:W-:Y:S01]  /*a320*/  SHF.L.U32 R3, R130.reuse, 0x10, RZ ;  /* 0x0000001082037819 */ /* 0x040fe200000006ff */
[----:B------:R-:W-:Y:S01]  /*a330*/  STS.128 [R160+0x4400], R8 ;  /* 0x00440008a0007388 */ /* 0x000fe20000000c00 */
[----:B------:R-:W-:Y:S01]  /*a340*/  LOP3.LUT R4, R130, 0xffff0000, RZ, 0xc0, !PT ;  /* 0xffff000082047812 */ /* 0x000fe200078ec0ff */
[C---:B------:R-:W-:Y:S01]  /*a350*/  FMUL R48, R68.reuse, R66 ;  /* 0x0000004244307220 */ /* 0x040fe20000400000 */
[----:B------:R-:W-:Y:S01]  /*a360*/  FFMA R45, R71, R0, R45 ;  /* 0x00000000472d7223 */ /* 0x000fe2000000002d */
[----:B------:R-:W-:Y:S01]  /*a370*/  FMUL R49, R68, R67 ;  /* 0x0000004344317220 */ /* 0x000fe20000400000 */
[----:B----4-:R-:W-:Y:S01]  /*a380*/  F2FP.BF16.F32.PACK_AB R12, R35, R34 ;  /* 0x00000022230c723e */ /* 0x010fe200000010ff */
[----:B------:R-:W-:Y:S01]  /*a390*/  FFMA R46, R71, R3, R46 ;  /* 0x00000003472e7223 */ /* 0x000fe2000000002e */
[----:B------:R-:W-:Y:S01]  /*a3a0*/  F2FP.BF16.F32.PACK_AB R13, R37, R36 ;  /* 0x00000024250d723e */ /* 0x000fe200000010ff */
[----:B------:R-:W-:Y:S01]  /*a3b0*/  FFMA R47, R71, R4, R47 ;  /* 0x00000004472f7223 */ /* 0x000fe2000000002f */
[----:B------:R-:W-:Y:S01]  /*a3c0*/  F2FP.BF16.F32.PACK_AB R14, R39, R38 ;  /* 0x00000026270e723e */ /* 0x000fe200000010ff */
[----:B------:R-:W-:Y:S01]  /*a3d0*/  FFMA R48, R71, R5, R48 ;  /* 0x0000000547307223 */ /* 0x000fe20000000030 */
[----:B------:R-:W-:Y:S01]  /*a3e0*/  F2FP.BF16.F32.PACK_AB R15, R41, R40 ;  /* 0x00000028290f723e */ /* 0x000fe200000010ff */
[----:B------:R-:W-:Y:S01]  /*a3f0*/  FFMA R49, R71, R6, R49 ;  /* 0x0000000647317223 */ /* 0x000fe20000000031 */
[----:B------:R-:W-:Y:S02]  /*a400*/  F2FP.BF16.F32.PACK_AB R4, R43, R42 ;  /* 0x0000002a2b04723e */ /* 0x000fe400000010ff */
[----:B------:R-:W-:Y:S01]  /*a410*/  F2FP.BF16.F32.PACK_AB R5, R45, R44 ;  /* 0x0000002c2d05723e */ /* 0x000fe200000010ff */
[----:B------:R-:W-:Y:S01]  /*a420*/  STS.128 [R159+0x4400], R12 ;  /* 0x0044000c9f007388 */ /* 0x000fe20000000c00 */
[----:B------:R-:W-:Y:S02]  /*a430*/  F2FP.BF16.F32.PACK_AB R6, R47, R46 ;  /* 0x0000002e2f06723e */ /* 0x000fe400000010ff */
[----:B------:R-:W-:Y:S02]  /*a440*/  F2FP.BF16.F32.PACK_AB R7, R49, R48 ;  /* 0x000000303107723e */ /* 0x000fe400000010ff */
[----:B------:R-:W-:Y:S02]  /*a450*/  MOV R0, UR47 ;  /* 0x0000002f00007c02 */ /* 0x000fe40008000f00 */
[----:B------:R-:W-:Y:S01]  /*a460*/  @P6 SHF.L.U32 R3, R151, 0x1f, RZ ;  /* 0x0000001f97036819 */ /* 0x000fe200000006ff */
[----:B------:R3:W-:Y:S01]  /*a470*/  STS.128 [R158+0x4400], R4 ;  /* 0x004400049e007388 */ /* 0x0007e20000000c00 */
[----:B------:R-:W-:Y:S04]  /*a480*/  @P6 LEA R0, R0, UR44, 0x3 ;  /* 0x0000002c00006c11 */ /* 0x000fe8000f8e18ff */
[----:B------:R-:W-:Y:S01]  /*a490*/  @P6 IADD3 R0, PT, PT, R0, 0x40, RZ ;  /* 0x0000004000006810 */ /* 0x000fe20007ffe0ff */
[----:B------:R-:W-:Y:S01]  /*a4a0*/  @!PT LDS RZ, [RZ] ;  /* 0x00000000fffff984 */ /* 0x000fe20000000800 */
[----:B------:R-:W-:Y:S01]  /*a4b0*/  @!PT LDS RZ, [RZ] ;  /* 0x00000000fffff984 */ /* 0x000fe20000000800 */
[----:B------:R-:W-:Y:S01]  /*a4c0*/  @!PT LDS RZ, [RZ] ;  /* 0x00000000fffff984 */ /* 0x000fe20000000800 */
[----:B------:R-:W-:Y:S01]  /*a4d0*/  @!PT LDS RZ, [RZ] ;  /* 0x00000000fffff984 */ /* 0x000fe20000000800 */
[----:B------:R4:W-:Y:S06]  /*a4e0*/  MEMBAR.ALL.CTA ;  /* 0x0000000000007992 */ /* 0x0009ec0000008000 */
[----:B----4-:R-:W4:Y:S01]  /*a4f0*/  FENCE.VIEW.ASYNC.S ;  /* 0x00000000000073c6 */ /* 0x010f220000000000 */
[----:B-1----:R-:W-:Y:S02]  /*a500*/  @P6 PRMT R0, R165, 0x654, R0 ;  /* 0x00000654a5006816 */ /* 0x002fe40000000000 */
[----:B---3--:R-:W-:Y:S01]  /*a510*/  LEA R7, R74, UR44, 0x3 ;  /* 0x0000002c4a077c11 */ /* 0x008fe2000f8e18ff */
[----:B----4-:R-:W-:Y:S06]  /*a520*/  BAR.SYNC.DEFER_BLOCKING 0x1, 0x80 ;  /* 0x0042000000007b1d */ /* 0x010fec0000010000 */
[----:B------:R-:W-:Y:S05]  /*a530*/  @P0 BRA `(.L_x_125) ;  /* 0x0000000000280947 */ /* 0x000fea0003800000 */
[----:B------:R-:W1:Y:S01]  /*a540*/  LDCU.64 UR6, c[0x0][0x348] ;  /* 0x00006900ff0677ac */ /* 0x000e620008000a00 */
[----:B------:R-:W-:Y:S02]  /*a550*/  UIADD3 UR9, UPT, UPT, UR53, UR39, URZ ;  /* 0x0000002735097290 */ /* 0x000fe4000fffe0ff */
[----:B------:R-:W-:Y:S01]  /*a560*/  UIADD3 UR8, UPT, UPT, UR44, 0x4400, URZ ;  /* 0x000044002c087890 */ /* 0x000fe2000fffe0ff */
[----:B------:R-:W-:Y:S01]  /*a570*/  UMOV UR10, UR50 ;  /* 0x00000032000a7c82 */ /* 0x000fe20008000000 */
[----:B------:R-:W-:Y:S01]  /*a580*/  UMOV UR11, UR52 ;  /* 0x00000034000b7c82 */ /* 0x000fe20008000000 */
[----:B-1----:R-:W-:Y:S04]  /*a590*/  UIADD3 UR4, UP0, UPT, UR6, 0xa80, URZ ;  /* 0x00000a8006047890 */ /* 0x002fe8000ff1e0ff */
[----:B------:R-:W-:Y:S09]  /*a5a0*/  UIADD3.X UR5, UPT, UPT, URZ, UR7, URZ, UP0, !UPT ;  /* 0x00000007ff057290 */ /* 0x000ff200087fe4ff */
[----:B------:R1:W-:Y:S01]  /*a5b0*/  UTMASTG.3D [UR8], [UR4] ;  /* 0x00000008040073b5 */ /* 0x0003e20008010000 */
[----:B------:R0:W-:Y:S01]  /*a5c0*/  UTMACMDFLUSH ;  /* 0x00000000000079b7 */ /* 0x0001e20000000000 */
[----:B-1----:R-:W-:Y:S04]  /*a5d0*/  DEPBAR.LE SB0, 0x1 ;  /* 0x000080400000791a */ /* 0x002fe80000000000 */
.L_x_125:
[----:B------:R-:W-:Y:S05]  /*a5e0*/  BSYNC.RECONVERGENT B0 ;  /* 0x0000000000007941 */ /* 0x000fea0003800200 */
.L_x_124:
[----:B------:R-:W-:Y:S01]  /*a5f0*/  BAR.SYNC.DEFER_BLOCKING 0x1, 0x80 ;  /* 0x0042000000007b1d */ /* 0x000fe20000010000 */
[----:B------:R-:W-:Y:S02]  /*a600*/  UIADD3 UR5, UPT, UPT, UR47, 0x1, URZ ;  /* 0x000000012f057890 */ /* 0x000fe4000fffe0ff */
[----:B------:R-:W-:Y:S02]  /*a610*/  UISETP.NE.AND UP0, UPT, UR38, URZ, UPT ;  /* 0x000000ff2600728c */ /* 0x000fe4000bf05270 */
[----:B------:R-:W-:Y:S04]  /*a620*/  UISETP.NE.AND UP1, UPT, UR5, 0x4, UPT ;  /* 0x000000040500788c */ /* 0x000fe8000bf25270 */
[----:B------:R-:W-:Y:S01]  /*a630*/  USEL UR46, UR5, URZ, UP1 ;  /* 0x000000ff052e7287 */ /* 0x000fe20008800000 */
[----:B------:R1:W-:Y:S01]  /*a640*/  @P6 SYNCS.ARRIVE.TRANS64.RED.A1T0 RZ, [R0+URZ], RZ ;  /* 0x000000ff00ff69a7 */ /* 0x0003e200081004ff */
[----:B------:R-:W-:Y:S01]  /*a650*/  UMOV UR4, 0x40 ;  /* 0x0000004000047882 */ /* 0x000fe20000000000 */
[----:B------:R-:W-:Y:S01]  /*a660*/  BSSY B1, `(.L_x_126) ;  /* 0x0000021000017945 */ /* 0x000fe20003800000 */
[----:B------:R-:W-:Y:S01]  /*a670*/  USEL UR39, UR4, 0x80, !UP0 ;  /* 0x0000008004277887 */ /* 0x000fe2000c000000 */
[----:B------:R-:W3:Y:S02]  /*a680*/  @P6 SYNCS.PHASECHK.TRANS64.TRYWAIT P0, [R7+URZ+0x20], R3 ;  /* 0x00002003070065a7 */ /* 0x000ee400080011ff */
[----:B---3--:R-:W-:Y:S01]  /*a690*/  @P6 SEL R86, RZ, 0x1, !P0 ;  /* 0x00000001ff566807 */ /* 0x008fe20004000000 */
[----:B-1----:R-:W-:Y:S08]  /*a6a0*/  @!P6 BRA `(.L_x_127) ;  /* 0x000000000070e947 */ /* 0x002ff00003800000 */
        /* <DEDUP_REMOVED lines=9> */
[----:B------:R-:W-:Y:S04]  /*a740*/  SHF.L.U32 R6, R151, 0x1f, RZ ;  /* 0x0000001f97067819 */ /* 0x000fe800000006ff */
[----:B------:R-:W1:Y:S02]  /*a750*/  SYNCS.PHASECHK.TRANS64.TRYWAIT P0, [R7+URZ+0x20], R6 ;  /* 0x00002006070075a7 */ /* 0x000e6400080011ff */
[----:B-1----:R-:W-:Y:S05]  /*a760*/  @!P0 BRA `(.L_x_130) ;  /* 0x0000003400588947 */ /* 0x002fea0003800000 */
.L_x_129:
[----:B------:R-:W-:Y:S05]  /*a770*/  BSYNC B0 ;  /* 0x0000000000007941 */ /* 0x000fea0003800000 */
.L_x_128:
[----:B------:R-:W-:Y:S01]  /*a780*/  ISETP.NE.AND P0, PT, R87, RZ, PT ;  /* 0x000000ff5700720c */ /* 0x000fe20003f05270 */
[----:B------:R-:W-:Y:S11]  /*a790*/  VIADD R74, R74, 0x1 ;  /* 0x000000014a4a7836 */ /* 0x000ff60000000000 */
[----:B------:R-:W-:Y:S01]  /*a7a0*/  @!UPT UIADD3 URZ, UPT, UPT, URZ, URZ, URZ ;  /* 0x000000fffffff290 */ /* 0x000fe2000fffe0ff */
[----:B------:R3:W4:Y:S01]  /*a7b0*/  @P0 LDS.128 R76, [R5+UR44+0x400] ;  /* 0x0004002c054c0984 */ /* 0x0007220008000c00 */
[C---:B-1----:R-:W-:Y:S03]  /*a7c0*/  @P0 IADD3 R6, PT, PT, R85.reuse, R3, RZ ;  /* 0x0000000355060210 */ /* 0x042fe60007ffe0ff */
[----:B------:R1:W2:Y:S04]  /*a7d0*/  @P0 LDS.128 R80, [R4+0x400] ;  /* 0x0004000004500984 */ /* 0x0002a80000000c00 */
[----:B------:R5:W2:Y:S04]  /*a7e0*/  @P0 LDS.128 R88, [R3+0x400] ;  /* 0x0004000003580984 */ /* 0x000aa80000000c00 */
[----:B------:R2:W2:Y:S04]  /*a7f0*/  @P0 LDS.128 R96, [R6+0x400] ;  /* 0x0004000006600984 */ /* 0x0004a80000000c00 */
[----:B------:R2:W2:Y:S01]  /*a800*/  @P0 LDS.128 R104, [R0+0x400] ;  /* 0x0004000000680984 */ /* 0x0004a20000000c00 */
[--C-:B---3--:R-:W-:Y:S02]  /*a810*/  @P0 IMAD.IADD R5, R84, 0x1, R0.reuse ;  /* 0x0000000154050824 */ /* 0x108fe400078e0200 */
[C---:B-1----:R-:W-:Y:S03]  /*a820*/  @P0 IMAD.IADD R4, R85.reuse, 0x1, R0 ;  /* 0x0000000155040824 */ /* 0x042fe600078e0200 */
[----:B------:R1:W3:Y:S01]  /*a830*/  @P0 LDS.128 R120, [R5+0x400] ;  /* 0x0004000005780984 */ /* 0x0002e20000000c00 */
[----:B-----5:R-:W-:Y:S03]  /*a840*/  @P0 IADD3 R3, PT, PT, R85, R5, RZ ;  /* 0x0000000555030210 */ /* 0x020fe60007ffe0ff */
[----:B------:R1:W1:Y:S04]  /*a850*/  @P0 LDS.128 R112, [R4+0x400] ;  /* 0x0004000004700984 */ /* 0x0002680000000c00 */
[----:B------:R1:W1:Y:S02]  /*a860*/  @P0 LDS.128 R128, [R3+0x400] ;  /* 0x0004000003800984 */ /* 0x0002640000000c00 */
.L_x_127:
[----:B------:R-:W-:Y:S05]  /*a870*/  BSYNC B1 ;  /* 0x0000000000017941 */ /* 0x000fea0003800000 */
.L_x_126:
[----:B------:R-:W-:Y:S05]  /*a880*/  VIADD R16, R69, UR39 ;  /* 0x0000002745107c36 */ /* 0x000fea0008000000 */
[----:B--2---:R-:W-:Y:S04]  /*a890*/  SHF.R.U32.HI R0, RZ, 0x15, R16 ;  /* 0x00000015ff007819 */ /* 0x004fe80000011610 */
[----:B------:R-:W-:Y:S11]  /*a8a0*/  LOP3.LUT P0, RZ, R0, 0x3, R143, 0x48, !PT ;  /* 0x0000000300ff7812 */ /* 0x000ff6000780488f */
[----:B------:R-:W-:Y:S02]  /*a8b0*/  @!UPT UIADD3 URZ, UPT, UPT, URZ, URZ, URZ ;  /* 0x000000fffffff290 */ /* 0x000fe4000fffe0ff */
[----:B------:R-:W-:Y:S05]  /*a8c0*/  @!P0 BRA `(.L_x_131) ;  /* 0x0000000000408947 */ /* 0x000fea0003800000 */
[----:B------:R-:W1:Y:S01]  /*a8d0*/  LDCU.64 UR8, c[0x4][0x70] ;  /* 0x01000e00ff0877ac */ /* 0x000e620008000a00 */
[----:B------:R-:W-:Y:S01]  /*a8e0*/  MOV R15, 0x0 ;  /* 0x00000000000f7802 */ /* 0x000fe20000000f00 */
[----:B------:R-:W-:Y:S02]  /*a8f0*/  HFMA2 R12, -RZ, RZ, 0, 5.9604644775390625e-08 ;  /* 0x00000001ff0c7431 */ /* 0x000fe400000001ff */
[----:B------:R-:W-:Y:S02]  /*a900*/  IMAD.MOV.U32 R8, RZ, RZ, 0x192 ;  /* 0x00000192ff087424 */ /* 0x000fe400078e00ff */
[----:B------:R-:W-:Y:S01]  /*a910*/  IMAD.MOV.U32 R13, RZ, RZ, RZ ;  /* 0x000000ffff0d7224 */ /* 0x000fe200078e00ff */
[----:B------:R-:W2:Y:S01]  /*a920*/  LDCU.64 UR6, c[0x4][0x78] ;  /* 0x01000f00ff0677ac */ /* 0x000ea20008000a00 */
[----:B------:R-:W3:Y:S01]  /*a930*/  LDC.64 R14, c[0x4][R15] ;  /* 0x010000000f0e7b82 */ /* 0x000ee20000000a00 */
[----:B------:R-:W5:Y:S01]  /*a940*/  LDCU.64 UR4, c[0x4][0x10] ;  /* 0x01000200ff0477ac */ /* 0x000f620008000a00 */
[----:B-1----:R-:W-:Y:S01]  /*a950*/  MOV R5, UR9 ;  /* 0x0000000900057c02 */ /* 0x002fe20008000f00 */
[----:B------:R-:W-:Y:S01]  /*a960*/  IMAD.U32 R4, RZ, RZ, UR8 ;  /* 0x00000008ff047e24 */ /* 0x000fe2000f8e00ff */
[----:B--2---:R-:W-:Y:S01]  /*a970*/  MOV R7, UR7 ;  /* 0x0000000700077c02 */ /* 0x004fe20008000f00 */
[----:B------:R-:W-:Y:S01]  /*a980*/  IMAD.U32 R6, RZ, RZ, UR6 ;  /* 0x00000006ff067e24 */ /* 0x000fe2000f8e00ff */
[----:B-----5:R-:W-:Y:S01]  /*a990*/  MOV R11, UR5 ;  /* 0x00000005000b7c02 */ /* 0x020fe20008000f00 */
[----:B------:R-:W-:Y:S02]  /*a9a0*/  IMAD.U32 R10, RZ, RZ, UR4 ;  /* 0x00000004ff0a7e24 */ /* 0x000fe4000f8e00ff */
[----:B------:R-:W-:Y:S07]  /*a9b0*/  LEPC R20, `(.L_x_131) ;  /* 0x000000001014794e */ /* 0x000fee0000000000 */
[----:B---34-:R-:W-:Y:S05]  /*a9c0*/  CALL.ABS.NOINC R14 ;  /* 0x000000000e007343 */ /* 0x018fea0003c00000 */
.L_x_131:
[----:B----4-:R-:W-:Y:S01]  /*a9d0*/  SHF.L.U32 R70, R76, 0x10, RZ ;  /* 0x000000104c467819 */ /* 0x010fe200000006ff */
[----:B------:R-:W-:Y:S05]  /*a9e0*/  WARPSYNC.ALL ;  /* 0x0000000000007948 */ /* 0x000fea0003800000 */
[----:B------:R-:W-:Y:S01]  /*a9f0*/  R2UR UR4, R16 ;  /* 0x00000000100472ca */ /* 0x000fe200000e0000 */
[----:B------:R-:W-:Y:S01]  /*aa00*/  BSSY.RECONVERGENT B0, `(.L_x_132) ;  /* 0x0000103000007945 */ /* 0x000fe20003800200 */
[----:B------:R-:W-:Y:S02]  /*aa10*/  LOP3.LUT R72, R79, 0xffff0000, RZ, 0xc0, !PT ;  /* 0xffff00004f487812 */ /* 0x000fe400078ec0ff */
[----:B------:R-:W-:Y:S02]  /*aa20*/  ISETP.NE.AND P6, PT, R157, RZ, PT ;  /* 0x000000ff9d00720c */ /* 0x000fe40003fc5270 */
[----:B------:R-:W-:Y:S07]  /*aa30*/  ISETP.NE.AND P0, PT, R154, RZ, PT ;  /* 0x000000ff9a00720c */ /* 0x000fee0003f05270 */
[----:B-1----:R-:W1:Y:S02]  /*aa40*/  LDTM.x64 R4, tmem[UR4] ;  /* 0x00000004000479ee */ /* 0x002e640008340000 */
[----:B-1----:R-:W-:Y:S01]  /*aa50*/  FMUL R0, R68, R4 ;  /* 0x0000000444007220 */ /* 0x002fe20000400000 */
[----:B------:R-:W-:Y:S01]  /*aa60*/  LOP3.LUT R4, R76, 0xffff0000, RZ, 0xc0, !PT ;  /* 0xffff00004c047812 */ /* 0x000fe200078ec0ff */
[C---:B------:R-:W-:Y:S01]  /*aa70*/  FMUL R3, R68.reuse, R5 ;  /* 0x0000000544037220 */ /* 0x040fe20000400000 */
[----:B------:R-:W-:Y:S01]  /*aa80*/  SHF.L.U32 R5, R77, 0x10, RZ ;  /* 0x000000104d057819 */ /* 0x000fe200000006ff */
[----:B------:R-:W-:Y:S01]  /*aa90*/  FFMA R0, R71, R70, R0 ;  /* 0x0000004647007223 */ /* 0x000fe20000000000 */
[----:B------:R-:W-:Y:S01]  /*aaa0*/  LOP3.LUT R70, R77, 0xffff0000, RZ, 0xc0, !PT ;  /* 0xffff00004d467812 */ /* 0x000fe200078ec0ff */
[C---:B------:R-:W-:Y:S01]  /*aab0*/  FMUL R6, R68.reuse, R6 ;  /* 0x0000000644067220 */ /* 0x040fe20000400000 */
[C---:B------:R-:W-:Y:S01]  /*aac0*/  FFMA R3, R71.reuse, R4, R3 ;  /* 0x0000000447037223 */ /* 0x040fe20000000003 */
[C---:B------:R-:W-:Y:S01]  /*aad0*/  FMUL R7, R68.reuse, R7 ;  /* 0x0000000744077220 */ /* 0x040fe20000400000 */
[----:B------:R-:W-:Y:S01]  /*aae0*/  FMUL R4, R68, R8 ;  /* 0x0000000844047220 */ /* 0x000fe20000400000 */
[C---:B------:R-:W-:Y:S01]  /*aaf0*/  LOP3.LUT R8, R78.reuse, 0xffff0000, RZ, 0xc0, !PT ;  /* 0xffff00004e087812 */ /* 0x040fe200078ec0ff */
[C---:B------:R-:W-:Y:S01]  /*ab00*/  FFMA R6, R71.reuse, R5, R6 ;  /* 0x0000000547067223 */ /* 0x040fe20000000006 */
[----:B------:R-:W-:Y:S01]  /*ab10*/  SHF.L.U32 R5, R78, 0x10, RZ ;  /* 0x000000104e057819 */ /* 0x000fe200000006ff */
[----:B------:R-:W-:Y:S01]  /*ab20*/  FFMA R7, R71, R70, R7 ;  /* 0x0000004647077223 */ /* 0x000fe20000000007 */
[----:B------:R-:W-:Y:S01]  /*ab30*/  F2FP.BF16.F32.PACK_AB R92, R3, R0 ;  /* 0x00000000035c723e */ /* 0x000fe200000010ff */
[----:B------:R-:W-:Y:S01]  /*ab40*/  FMUL R0, R68, R9 ;  /* 0x0000000944007220 */ /* 0x000fe20000400000 */
[----:B------:R-:W-:Y:S01]  /*ab50*/  SHF.L.U32 R70, R79, 0x10, RZ ;  /* 0x000000104f467819 */ /* 0x000fe200000006ff */
[----:B------:R-:W-:Y:S01]  /*ab60*/  FFMA R4, R71, R5, R4 ;  /* 0x0000000547047223 */ /* 0x000fe20000000004 */
[----:B------:R-:W-:Y:S01]  /*ab70*/  F2FP.BF16.F32.PACK_AB R93, R7, R6 ;  /* 0x00000006075d723e */ /* 0x000fe200000010ff */
[C---:B------:R-:W-:Y:S01]  /*ab80*/  FFMA R0, R71.reuse, R8, R0 ;  /* 0x0000000847007223 */ /* 0x040fe20000000000 */
[----:B------:R-:W-:Y:S01]  /*ab90*/  SHF.L.U32 R8, R80, 0x10, RZ ;  /* 0x0000001050087819 */ /* 0x000fe200000006ff */
[----:B------:R-:W-:Y:S01]  /*aba0*/  FMUL R3, R68, R10 ;  /* 0x0000000a44037220 */ /* 0x000fe20000400000 */
[----:B------:R-:W-:Y:S01]  /*abb0*/  LOP3.LUT R9, R80, 0xffff0000, RZ, 0xc0, !PT ;  /* 0xffff000050097812 */ /* 0x000fe200078ec0ff */
[----:B------:R-:W-:Y:S01]  /*abc0*/  FMUL R5, R68, R11 ;  /* 0x0000000b44057220 */ /* 0x000fe20000400000 */
[----:B------:R-:W-:Y:S01]  /*abd0*/  F2FP.BF16.F32.PACK_AB R94, R0, R4 ;  /* 0x00000004005e723e */ /* 0x000fe200000010ff */
[C---:B------:R-:W-:Y:S01]  /*abe0*/  FMUL R6, R68.reuse, R12 ;  /* 0x0000000c44067220 */ /* 0x040fe20000400000 */
[C---:B------:R-:W-:Y:S01]  /*abf0*/  FMUL R7, R68.reuse, R13 ;  /* 0x0000000d44077220 */ /* 0x040fe20000400000 */
[----:B------:R-:W-:Y:S01]  /*ac00*/  FFMA R3, R71, R70, R3 ;  /* 0x0000004647037223 */ /* 0x000fe20000000003 */
[----:B------:R-:W-:Y:S01]  /*ac10*/  SHF.L.U32 R70, R81, 0x10, RZ ;  /* 0x0000001051467819 */ /* 0x000fe200000006ff */
        /* <DEDUP_REMOVED lines=8> */
[C---:B------:R-:W-:Y:S01]  /*aca0*/  FMUL R44, R68.reuse, R54 ;  /* 0x00000036442c7220 */ /* 0x040fe20000400000 */
[C---:B------:R-:W-:Y:S01]  /*acb0*/  FMUL R54, R68.reuse, R64 ;  /* 0x0000004044367220 */ /* 0x040fe20000400000 */
[----:B------:R-:W-:Y:S01]  /*acc0*/  F2FP.BF16.F32.PACK_AB R64, R7, R6 ;  /* 0x000000060740723e */ /* 0x000fe200000010ff */
[----:B------:R-:W-:Y:S01]  /*acd0*/  STS.128 [R164+UR44+0x8400], R92 ;  /* 0x0084005ca4007988 */ /* 0x000fe20008000c2c */
[----:B------:R-:W-:Y:S01]  /*ace0*/  LOP3.LUT R6, R81, 0xffff0000, RZ, 0xc0, !PT ;  /* 0xffff000051067812 */ /* 0x000fe200078ec0ff */
        /* <DEDUP_REMOVED lines=8> */
[----:B------:R-:W-:Y:S01]  /*ad70*/  FMUL R48, R68, R58 ;  /* 0x0000003a44307220 */ /* 0x000fe20000400000 */
[----:B------:R-:W-:Y:S01]  /*ad80*/  LOP3.LUT R58, R82, 0xffff0000, RZ, 0xc0, !PT ;  /* 0xffff0000523a7812 */ /* 0x000fe200078ec0ff */
[----:B------:R-:W-:Y:S01]  /*ad90*/  FFMA R3, R71, R6, R3 ;  /* 0x0000000647037223 */ /* 0x000fe20000000003 */
[----:B------:R-:W-:Y:S01]  /*ada0*/  LOP3.LUT R6, R99, 0xffff0000, RZ, 0xc0, !PT ;  /* 0xffff000063067812 */ /* 0x000fe200078ec0ff */
        /* <DEDUP_REMOVED lines=14> */
[----:B------:R-:W-:Y:S01]  /*ae90*/  SHF.L.U32 R59, R83, 0x10, RZ ;  /* 0x00000010533b7819 */ /* 0x000fe200000006ff */
[----:B------:R-:W-:Y:S01]  /*aea0*/  FMUL R55, R68, R65 ;  /* 0x0000004144377220 */ /* 0x000fe20000400000 */
[----:B------:R-:W-:Y:S01]  /*aeb0*/  F2FP.BF16.F32.PACK_AB R65, R3, R0 ;  /* 0x000000000341723e */ /* 0x000fe200000010ff */
[----:B------:R-:W-:Y:S01]  /*aec0*/  FFMA R4, R71, R7, R4 ;  /* 0x0000000747047223 */ /* 0x000fe20000000004 */
[----:B------:R-:W-:Y:S01]  /*aed0*/  SHF.L.U32 R0, R88, 0x10, RZ ;  /* 0x0000001058007819 */ /* 0x000fe200000006ff */
        /* <DEDUP_REMOVED lines=26> */
[C---:B------:R-:W-:Y:S01]  /*b080*/  FMUL R27, R68.reuse, R37 ;  /* 0x00000025441b7220 */ /* 0x040fe20000400000 */
[----:B------:R-:W-:Y:S01]  /*b090*/  FFMA R14, R71, R3, R14 ;  /* 0x00000003470e7223 */ /* 0x000fe2000000000e */
[----:B------:R-:W-:Y:S01]  /*b0a0*/  LOP3.LUT R3, R91, 0xffff0000, RZ, 0xc0, !PT ;  /* 0xffff00005b037812 */ /* 0x000fe200078ec0ff */
[C---:B------:R-:W-:Y:S01]  /*b0b0*/  FMUL R37, R68.reuse, R47 ;  /* 0x0000002f44257220 */ /* 0x040fe20000400000 */
[C---:B------:R-:W-:Y:S01]  /*b0c0*/  FMUL R47, R68.reuse, R57 ;  /* 0x00000039442f7220 */ /* 0x040fe20000400000 */
[----:B------:R-:W-:Y:S01]  /*b0d0*/  FMUL R57, R68, R67 ;  /* 0x0000004344397220 */ /* 0x000fe20000400000 */
[----:B------:R-:W-:Y:S01]  /*b0e0*/  F2FP.BF16.F32.PACK_AB R67, R9, R8 ;  /* 0x000000080943723e */ /* 0x000fe200000010ff */
[----:B------:R-:W-:Y:S01]  /*b0f0*/  FFMA R15, R71, R0, R15 ;  /* 0x00000000470f7223 */ /* 0x000fe2000000000f */
[----:B------:R-:W-:Y:S01]  /*b100*/  F2FP.BF16.F32.PACK_AB R8, R11, R10 ;  /* 0x0000000a0b08723e */ /* 0x000fe200000010ff */
[----:B------:R-:W-:Y:S01]  /*b110*/  FFMA R16, R71, R4, R16 ;  /* 0x0000000447107223 */ /* 0x000fe20000000010 */
[----:B------:R-:W-:Y:S01]  /*b120*/  F2FP.BF16.F32.PACK_AB R9, R13, R12 ;  /* 0x0000000c0d09723e */ /* 0x000fe200000010ff */
[----:B------:R-:W-:Y:S01]  /*b130*/  FFMA R17, R71, R3, R17 ;  /* 0x0000000347117223 */ /* 0x000fe20000000011 */
[----:B------:R-:W-:Y:S01]  /*b140*/  F2FP.BF16.F32.PACK_AB R10, R15, R14 ;  /* 0x0000000e0f0a723e */ /* 0x000fe200000010ff */
[----:B------:R-:W-:Y:S01]  /*b150*/  STS.128 [R163+0x8400], R64 ;  /* 0x00840040a3007388 */ /* 0x000fe20000000c00 */
[----:B------:R-:W-:Y:S01]  /*b160*/  SHF.L.U32 R0, R96, 0x10, RZ ;  /* 0x0000001060007819 */ /* 0x000fe200000006ff */
[C---:B------:R-:W-:Y:S01]  /*b170*/  FMUL R21, R68.reuse, R31 ;  /* 0x0000001f44157220 */ /* 0x040fe20000400000 */
[----:B------:R-:W-:Y:S01]  /*b180*/  F2FP.BF16.F32.PACK_AB R11, R17, R16 ;  /* 0x00000010110b723e */ /* 0x000fe200000010ff */
[----:B------:R-:W-:Y:S01]  /*b190*/  FMUL R22, R68, R32 ;  /* 0x0000002044167220 */ /* 0x000fe20000400000 */
[----:B------:R-:W-:Y:S01]  /*b1a0*/  LOP3.LUT R3, R96, 0xffff0000, RZ, 0xc0, !PT ;  /* 0xffff000060037812 */ /* 0x000fe200078ec0ff */
[----:B------:R-:W-:Y:S01]  /*b1b0*/  FFMA R18, R71, R0, R18 ;  /* 0x0000000047127223 */ /* 0x000fe20000000012 */
[C---:B------:R-:W-:Y:S01]  /*b1c0*/  SHF.L.U32 R4, R97.reuse, 0x10, RZ ;  /* 0x0000001061047819 */ /* 0x040fe200000006ff */
[----:B------:R1:W-:Y:S01]  /*b1d0*/  STS.128 [R162+0x8400], R8 ;  /* 0x00840008a2007388 */ /* 0x0003e20000000c00 */
[----:B------:R-:W-:Y:S01]  /*b1e0*/  LOP3.LUT R0, R97, 0xffff0000, RZ, 0xc0, !PT ;  /* 0xffff000061007812 */ /* 0x000fe200078ec0ff */
[C---:B------:R-:W-:Y:S01]  /*b1f0*/  FFMA R19, R71.reuse, R3, R19 ;  /* 0x0000000347137223 */ /* 0x040fe20000000013 */
[C---:B------:R-:W-:Y:S01]  /*b200*/  SHF.L.U32 R3, R98.reuse, 0x10, RZ ;  /* 0x0000001062037819 */ /* 0x040fe200000006ff */
[----:B------:R-:W-:Y:S01]  /*b210*/  FFMA R20, R71, R4, R20 ;  /* 0x0000000447147223 */ /* 0x000fe20000000014 */
[----:B------:R-:W-:Y:S01]  /*b220*/  LOP3.LUT R4, R98, 0xffff0000, RZ, 0xc0, !PT ;  /* 0xffff000062047812 */ /* 0x000fe200078ec0ff */
        /* <DEDUP_REMOVED lines=8> */
[----:B------:R-:W-:Y:S01]  /*b2b0*/  FFMA R24, R71, R5, R24 ;  /* 0x0000000547187223 */ /* 0x000fe20000000018 */
[----:B------:R-:W-:Y:S01]  /*b2c0*/  SHF.L.U32 R5, R107, 0x10, RZ ;  /* 0x000000106b057819 */ /* 0x000fe200000006ff */
[----:B------:R-:W-:Y:S01]  /*b2d0*/  FFMA R25, R71, R6, R25 ;  /* 0x0000000647197223 */ /* 0x000fe20000000019 */
[----:B------:R-:W-:Y:S01]  /*b2e0*/  LOP3.LUT R6, R107, 0xffff0000, RZ, 0xc0, !PT ;  /* 0xffff00006b067812 */ /* 0x000fe200078ec0ff */
[----:B------:R-:W-:Y:S01]  /*b2f0*/  FFMA R26, R71, R0, R26 ;  /* 0x00000000471a7223 */ /* 0x000fe2000000001a */
[----:B------:R-:W-:Y:S01]  /*b300*/  LOP3.LUT R0, R105, 0xffff0000, RZ, 0xc0, !PT ;  /* 0xffff000069007812 */ /* 0x000fe200078ec0ff */
[C---:B------:R-:W-:Y:S01]  /*b310*/  FFMA R27, R71.reuse, R3, R27 ;  /* 0x00000003471b7223 */ /* 0x040fe2000000001b */
[C---:B------:R-:W-:Y:S01]  /*b320*/  SHF.L.U32 R3, R106.reuse, 0x10, RZ ;  /* 0x000000106a037819 */ /* 0x040fe200000006ff */
        /* <DEDUP_REMOVED lines=13> */
[----:B------:R-:W-:Y:S01]  /*b400*/  SHF.L.U32 R4, R113, 0x10, RZ ;  /* 0x0000001071047819 */ /* 0x000fe200000006ff */
[----:B------:R-:W-:Y:S01]  /*b410*/  FFMA R32, R71, R5, R32 ;  /* 0x0000000547207223 */ /* 0x000fe20000000020 */
[----:B-1----:R-:W-:Y:S01]  /*b420*/  F2FP.BF16.F32.PACK_AB R8, R27, R26 ;  /* 0x0000001a1b08723e */ /* 0x002fe200000010ff */
[----:B------:R-:W-:Y:S01]  /*b430*/  FFMA R33, R71, R6, R33 ;  /* 0x0000000647217223 */ /* 0x000fe20000000021 */
[----:B------:R-:W-:Y:S01]  /*b440*/  F2FP.BF16.F32.PACK_AB R9, R29, R28 ;  /* 0x0000001c1d09723e */ /* 0x000fe200000010ff */
[----:B------:R-:W-:Y:S01]  /*b450*/  FFMA R34, R71, R0, R34 ;  /* 0x0000000047227223 */ /* 0x000fe20000000022 */
[----:B------:R-:W-:Y:S01]  /*b460*/  LOP3.LUT R0, R113, 0xffff0000, RZ, 0xc0, !PT ;  /* 0xffff000071007812 */ /* 0x000fe200078ec0ff */
[----:B------:R1:W-:Y:S01]  /*b470*/  STS.128 [R161+0x8400], R12 ;  /* 0x0084000ca1007388 */ /* 0x0003e20000000c00 */
[----:B------:R-:W-:Y:S01]  /*b480*/  F2FP.BF16.F32.PACK_AB R10, R31, R30 ;  /* 0x0000001e1f0a723e */ /* 0x000fe200000010ff */
[----:B------:R-:W-:Y:S01]  /*b490*/  FFMA R35, R71, R3, R35 ;  /* 0x0000000347237223 */ /* 0x000fe20000000023 */
[----:B------:R-:W-:Y:S01]  /*b4a0*/  F2FP.BF16.F32.PACK_AB R11, R33, R32 ;  /* 0x00000020210b723e */ /* 0x000fe200000010ff */
[C---:B------:R-:W-:Y:S01]  /*b4b0*/  FFMA R36, R71.reuse, R4, R36 ;  /* 0x0000000447247223 */ /* 0x040fe20000000024 */
[C---:B------:R-:W-:Y:S01]  /*b4c0*/  SHF.L.U32 R3, R114.reuse, 0x10, RZ ;  /* 0x0000001072037819 */ /* 0x040fe200000006ff */
[----:B------:R-:W-:Y:S01]  /*b4d0*/  FFMA R37, R71, R0, R37 ;  /* 0x0000000047257223 */ /* 0x000fe20000000025 */
[----:B------:R-:W-:Y:S01]  /*b4e0*/  LOP3.LUT R0, R114, 0xffff0000, RZ, 0xc0, !PT ;  /* 0xffff000072007812 */ /* 0x000fe200078ec0ff */
[----:B------:R2:W-:Y:S01]  /*b4f0*/  STS.128 [R149+0x8400], R8 ;  /* 0x0084000895007388 */ /* 0x0005e20000000c00 */
[----:B------:R-:W-:Y:S01]  /*b500*/  SHF.L.U32 R4, R115, 0x10, RZ ;  /* 0x0000001073047819 */ /* 0x000fe200000006ff */
[C---:B------:R-:W-:Y:S01]  /*b510*/  FFMA R38, R71.reuse, R3, R38 ;  /* 0x0000000347267223 */ /* 0x040fe20000000026 */
[----:B---3--:R-:W-:Y:S01]  /*b520*/  SHF.L.U32 R3, R120, 0x10, RZ ;  /* 0x0000001078037819 */ /* 0x008fe200000006ff */
[----:B------:R-:W-:Y:S01]  /*b530*/  FFMA R39, R71, R0, R39 ;  /* 0x0000000047277223 */ /* 0x000fe20000000027 */
[----:B------:R-:W-:Y:S01]  /*b540*/  LOP3.LUT R0, R115, 0xffff0000, RZ, 0xc0, !PT ;  /* 0xffff000073007812 */ /* 0x000fe200078ec0ff */
[----:B------:R-:W-:Y:S01]  /*b550*/  FMUL R41, R68, R51 ;  /* 0x0000003344297220 */ /* 0x000fe20000400000 */
[----:B------:R-:W-:Y:S01]  /*b560*/  SHF.L.U32 R5, R131, 0x10, RZ ;  /* 0x0000001083057819 */ /* 0x000fe200000006ff */
[C---:B------:R-:W-:Y:S01]  /*b570*/  FFMA R40, R71.reuse, R4, R40 ;  /* 0x0000000447287223 */ /* 0x040fe20000000028 */
[----:B------:R-:W-:Y:S01]  /*b580*/  LOP3.LUT R4, R120, 0xffff0000, RZ, 0xc0, !PT ;  /* 0xffff000078047812 */ /* 0x000fe200078ec0ff */
[----:B------:R-:W-:Y:S01]  /*b590*/  FFMA R41, R71, R0, R41 ;  /* 0x0000000047297223 */ /* 0x000fe20000000029 */
[----:B------:R-:W-:Y:S01]  /*b5a0*/  SHF.L.U32 R0, R121, 0x10, RZ ;  /* 0x0000001079007819 */ /* 0x000fe200000006ff */
[C---:B------:R-:W-:Y:S01]  /*b5b0*/  FMUL R42, R68.reuse, R52 ;  /* 0x00000034442a7220 */ /* 0x040fe20000400000 */
[----:B------:R-:W-:Y:S01]  /*b5c0*/  LOP3.LUT R6, R131, 0xffff0000, RZ, 0xc0, !PT ;  /* 0xffff000083067812 */ /* 0x000fe200078ec0ff */
[C---:B------:R-:W-:Y:S01]  /*b5d0*/  FMUL R43, R68.reuse, R53 ;  /* 0x00000035442b7220 */ /* 0x040fe20000400000 */
[----:B------:R-:W-:Y:S01]  /*b5e0*/  FMUL R51, R68, R61 ;  /* 0x0000003d44337220 */ /* 0x000fe20000400000 */
[----:B------:R-:W-:Y:S01]  /*b5f0*/  FFMA R42, R71, R3, R42 ;  /* 0x00000003472a7223 */ /* 0x000fe2000000002a */
[----:B------:R-:W-:Y:S01]  /*b600*/  LOP3.LUT R3, R121, 0xffff0000, RZ, 0xc0, !PT ;  /* 0xffff000079037812 */ /* 0x000fe200078ec0ff */
[----:B------:R-:W-:Y:S01]  /*b610*/  FFMA R43, R71, R4, R43 ;  /* 0x00000004472b7223 */ /* 0x000fe2000000002b */
[----:B------:R-:W-:Y:S01]  /*b620*/  SHF.L.U32 R4, R123, 0x10, RZ ;  /* 0x000000107b047819 */ /* 0x000fe200000006ff */
[C---:B------:R-:W-:Y:S01]  /*b630*/  FFMA R44, R71.reuse, R0, R44 ;  /* 0x00000000472c7223 */ /* 0x040fe2000000002c */
[C---:B------:R-:W-:Y:S01]  /*b640*/  SHF.L.U32 R0, R122.reuse, 0x10, RZ ;  /* 0x000000107a007819 */ /* 0x040fe200000006ff */
[----:B------:R-:W-:Y:S01]  /*b650*/  FFMA R45, R71, R3, R45 ;  /* 0x00000003472d7223 */ /* 0x000fe2000000002d */
[----:B------:R-:W-:Y:S01]  /*b660*/  LOP3.LUT R3, R122, 0xffff0000, RZ, 0xc0, !PT ;  /* 0xffff00007a037812 */ /* 0x000fe200078ec0ff */
[----:B------:R-:W-:Y:S01]  /*b670*/  FMUL R52, R68, R62 ;  /* 0x0000003e44347220 */ /* 0x000fe20000400000 */
[----:B-1----:R-:W-:Y:S01]  /*b680*/  F2FP.BF16.F32.PACK_AB R12, R43, R42 ;  /* 0x0000002a2b0c723e */ /* 0x002fe200000010ff */
[----:B------:R-:W-:Y:S01]  /*b690*/  FFMA R46, R71, R0, R46 ;  /* 0x00000000472e7223 */ /* 0x000fe2000000002e */
[----:B------:R-:W-:Y:S01]  /*b6a0*/  LOP3.LUT R0, R123, 0xffff0000, RZ, 0xc0, !PT ;  /* 0xffff00007b007812 */ /* 0x000fe200078ec0ff */
[C---:B------:R-:W-:Y:S01]  /*b6b0*/  FFMA R47, R71.reuse, R3, R47 ;  /* 0x00000003472f7223 */ /* 0x040fe2000000002f */
[C---:B------:R-:W-:Y:S01]  /*b6c0*/  SHF.L.U32 R3, R128.reuse, 0x10, RZ ;  /* 0x0000001080037819 */ /* 0x040fe200000006ff */
[----:B------:R-:W-:Y:S01]  /*b6d0*/  FFMA R48, R71, R4, R48 ;  /* 0x0000000447307223 */ /* 0x000fe20000000030 */
[----:B------:R-:W-:Y:S01]  /*b6e0*/  SHF.L.U32 R4, R129, 0x10, RZ ;  /* 0x0000001081047819 */ /* 0x000fe200000006ff */
[C---:B------:R-:W-:Y:S01]  /*b6f0*/  FFMA R49, R71.reuse, R0, R49 ;  /* 0x0000000047317223 */ /* 0x040fe20000000031 */
[----:B------:R-:W-:Y:S01]  /*b700*/  LOP3.LUT R0, R128, 0xffff0000, RZ, 0xc0, !PT ;  /* 0xffff000080007812 */ /* 0x000fe200078ec0ff */
[----:B------:R-:W-:Y:S01]  /*b710*/  FFMA R50, R71, R3, R50 ;  /* 0x0000000347327223 */ /* 0x000fe20000000032 */
[----:B--2---:R-:W-:Y:S01]  /*b720*/  F2FP.BF16.F32.PACK_AB R8, R35, R34 ;  /* 0x000000222308723e */ /* 0x004fe200000010ff */
[----:B------:R-:W-:Y:S01]  /*b730*/  FMUL R53, R68, R63 ;  /* 0x0000003f44357220 */ /* 0x000fe20000400000 */
[----:B------:R-:W-:Y:S01]  /*b740*/  F2FP.BF16.F32.PACK_AB R9, R37, R36 ;  /* 0x000000242509723e */ /* 0x000fe200000010ff */
[----:B------:R-:W-:Y:S01]  /*b750*/  FFMA R51, R71, R0, R51 ;  /* 0x0000000047337223 */ /* 0x000fe20000000033 */
[----:B------:R-:W-:Y:S01]  /*b760*/  F2FP.BF16.F32.PACK_AB R10, R39, R38 ;  /* 0x00000026270a723e */ /* 0x000fe200000010ff */
[----:B------:R-:W-:Y:S01]  /*b770*/  FFMA R52, R71, R4, R52 ;  /* 0x0000000447347223 */ /* 0x000fe20000000034 */
[----:B------:R-:W-:Y:S02]  /*b780*/  F2FP.BF16.F32.PACK_AB R11, R41, R40 ;  /* 0x00000028290b723e */ /* 0x000fe400000010ff */
[----:B------:R-:W-:Y:S02]  /*b790*/  LOP3.LUT R0, R129, 0xffff0000, RZ, 0xc0, !PT ;  /* 0xffff000081007812 */ /* 0x000fe400078ec0ff */
[C---:B------:R-:W-:Y:S01]  /*b7a0*/  SHF.L.U32 R3, R130.reuse, 0x10, RZ ;  /* 0x0000001082037819 */ /* 0x040fe200000006ff */
[----:B------:R-:W-:Y:S01]  /*b7b0*/  STS.128 [R160+0x8400], R8 ;  /* 0x00840008a0007388 */ /* 0x000fe20000000c00 */
[----:B------:R-:W-:Y:S01]  /*b7c0*/  LOP3.LUT R4, R130, 0xffff0000, RZ, 0xc0, !PT ;  /* 0xffff000082047812 */ /* 0x000fe200078ec0ff */
[----:B------:R-:W-:Y:S01]  /*b7d0*/  FFMA R53, R71, R0, R53 ;  /* 0x0000000047357223 */ /* 0x000fe20000000035 */
        /* <DEDUP_REMOVED lines=8> */
[----:B------:R-:W-:Y:S01]  /*b860*/  STS.128 [R159+0x8400], R12 ;  /* 0x0084000c9f007388 */ /* 0x000fe20000000c00 */
[----:B------:R-:W-:Y:S02]  /*b870*/  F2FP.BF16.F32.PACK_AB R5, R53, R52 ;  /* 0x000000343505723e */ /* 0x000fe400000010ff */
        /* <DEDUP_REMOVED lines=12> */
[----:B--2---:R-:W2:Y:S01]  /*b940*/  FENCE.VIEW.ASYNC.S ;  /* 0x00000000000073c6 */ /* 0x004ea20000000000 */
[----:B------:R-:W-:Y:S02]  /*b950*/  @P6 PRMT R0, R165, 0x654, R0 ;  /* 0x00000654a5006816 */ /* 0x000fe40000000000 */
[----:B-1----:R-:W-:Y:S01]  /*b960*/  LEA R4, R74, UR44, 0x3 ;  /* 0x0000002c4a047c11 */ /* 0x002fe2000f8e18ff */
[----:B--2---:R-:W-:Y:S06]  /*b970*/  BAR.SYNC.DEFER_BLOCKING 0x1, 0x80 ;  /* 0x0042000000007b1d */ /* 0x004fec0000010000 */
        /* <DEDUP_REMOVED lines=11> */
.L_x_133:
[----:B------:R-:W-:Y:S05]  /*ba30*/  BSYNC.RECONVERGENT B0 ;  /* 0x0000000000007941 */ /* 0x000fea0003800200 */
.L_x_132:
[----:B------:R-:W-:Y:S01]  /*ba40*/  BAR.SYNC.DEFER_BLOCKING 0x1, 0x80 ;  /* 0x0042000000007b1d */ /* 0x000fe20000010000 */
[----:B------:R-:W-:Y:S02]  /*ba50*/  UIADD3 UR4, UPT, UPT, UR46, 0x1, URZ ;  /* 0x000000012e047890 */ /* 0x000fe4000fffe0ff */
[----:B------:R-:W-:Y:S02]  /*ba60*/  UISETP.NE.AND UP0, UPT, UR38, URZ, UPT ;  /* 0x000000ff2600728c */ /* 0x000fe4000bf05270 */
[----:B------:R-:W-:Y:S02]  /*ba70*/  UISETP.NE.AND UP1, UPT, UR4, 0x4, UPT ;  /* 0x000000040400788c */ /* 0x000fe4000bf25270 */
[----:B------:R-:W-:Y:S02]  /*ba80*/  USEL UR39, URZ, 0xc0, !UP0 ;  /* 0x000000c0ff277887 */ /* 0x000fe4000c000000 */
[----:B------:R-:W-:Y:S01]  /*ba90*/  USEL UR47, UR4, URZ, UP1 ;  /* 0x000000ff042f7287 */ /* 0x000fe20008800000 */
[----:B------:R1:W-:Y:S01]  /*baa0*/  @P6 SYNCS.ARRIVE.TRANS64.RED.A1T0 RZ, [R0+URZ], RZ ;  /* 0x000000ff00ff69a7 */ /* 0x0003e200081004ff */
[----:B------:R-:W-:Y:S01]  /*bab0*/  BSSY B1, `(.L_x_134) ;  /* 0x000001f000017945 */ /* 0x000fe20003800000 */
[----:B------:R-:W2:Y:S02]  /*bac0*/  @P6 SYNCS.PHASECHK.TRANS64.TRYWAIT P0, [R4+URZ+0x20], R3 ;  /* 0x00002003040065a7 */ /* 0x000ea400080011ff */
[----:B--2---:R-:W-:Y:S01]  /*bad0*/  @P6 SEL R86, RZ, 0x1, !P0 ;  /* 0x00000001ff566807 */ /* 0x004fe20004000000 */
[----:B-1----:R-:W-:Y:S06]  /*bae0*/  @!P6 BRA `(.L_x_135) ;  /* 0x00000000006ce947 */ /* 0x002fec0003800000 */
        /* <DEDUP_REMOVED lines=12> */
.L_x_137:
[----:B------:R-:W-:Y:S05]  /*bbb0*/  BSYNC B0 ;  /* 0x0000000000007941 */ /* 0x000fea0003800000 */
.L_x_136:
[----:B------:R-:W-:Y:S11]  /*bbc0*/  ISETP.NE.AND P0, PT, R87, RZ, PT ;  /* 0x000000ff5700720c */ /* 0x000ff60003f05270 */
[----:B------:R-:W-:Y:S02]  /*bbd0*/  @!UPT UIADD3 URZ, UPT, UPT, URZ, URZ, URZ ;  /* 0x000000fffffff290 */ /* 0x000fe4000fffe0ff */
[----:B------:R2:W3:Y:S01]  /*bbe0*/  @P0 LDS.128 R76, [R74+UR44+0x400] ;  /* 0x0004002c4a4c0984 */ /* 0x0004e20008000c00 */
[----:B------:R-:W-:Y:S01]  /*bbf0*/  @P0 IMAD.IADD R84, R84, 0x1, R75 ;  /* 0x0000000154540824 */ /* 0x000fe200078e024b */
[C---:B-1----:R-:W-:Y:S01]  /*bc00*/  @P0 IADD3 R4, PT, PT, R85.reuse, R75, RZ ;  /* 0x0000004b55040210 */ /* 0x042fe20007ffe0ff */
[C---:B------:R-:W-:Y:S01]  /*bc10*/  @P0 IMAD.IADD R0, R85.reuse, 0x1, R3 ;  /* 0x0000000155000824 */ /* 0x040fe200078e0203 */
[----:B------:R2:W1:Y:S02]  /*bc20*/  @P0 LDS.128 R80, [R5+0x400] ;  /* 0x0004000005500984 */ /* 0x0004640000000c00 */
[----:B------:R-:W-:Y:S02]  /*bc30*/  @P0 IADD3 R85, PT, PT, R85, R84, RZ ;  /* 0x0000005455550210 */ /* 0x000fe40007ffe0ff */
[----:B------:R2:W4:Y:S04]  /*bc40*/  @P0 LDS.128 R88, [R3+0x400] ;  /* 0x0004000003580984 */ /* 0x0005280000000c00 */
[----:B------:R2:W1:Y:S04]  /*bc50*/  @P0 LDS.128 R96, [R0+0x400] ;  /* 0x0004000000600984 */ /* 0x0004680000000c00 */
[----:B------:R2:W1:Y:S04]  /*bc60*/  @P0 LDS.128 R104, [R75+0x400] ;  /* 0x000400004b680984 */ /* 0x0004680000000c00 */
[----:B------:R2:W1:Y:S04]  /*bc70*/  @P0 LDS.128 R112, [R4+0x400] ;  /* 0x0004000004700984 */ /* 0x0004680000000c00 */
[----:B------:R2:W1:Y:S04]  /*bc80*/  @P0 LDS.128 R120, [R84+0x400] ;  /* 0x0004000054780984 */ /* 0x0004680000000c00 */
[----:B------:R2:W1:Y:S02]  /*bc90*/  @P0 LDS.128 R128, [R85+0x400] ;  /* 0x0004000055800984 */ /* 0x0004640000000c00 */
.L_x_135:
[----:B------:R-:W-:Y:S05]  /*bca0*/  BSYNC B1 ;  /* 0x0000000000017941 */ /* 0x000fea0003800000 */
.L_x_134:
[----:B------:R-:W-:Y:S01]  /*bcb0*/  VIADD R16, R69, UR39 ;  /* 0x0000002745107c36 */ /* 0x000fe20008000000 */
[----:B------:R-:W-:Y:S04]  /*bcc0*/  BSSY.RECONVERGENT B6, `(.L_x_139) ;  /* 0x0000015000067945 */ /* 0x000fe80003800200 */
[----:B--2---:R-:W-:Y:S04]  /*bcd0*/  SHF.R.U32.HI R0, RZ, 0x15, R16 ;  /* 0x00000015ff007819 */ /* 0x004fe80000011610 */
[----:B------:R-:W-:Y:S11]  /*bce0*/  LOP3.LUT P0, RZ, R0, 0x3, R143, 0x48, !PT ;  /* 0x0000000300ff7812 */ /* 0x000ff6000780488f */
[----:B------:R-:W-:Y:S02]  /*bcf0*/  @!UPT UIADD3 URZ, UPT, UPT, URZ, URZ, URZ ;  /* 0x000000fffffff290 */ /* 0x000fe4000fffe0ff */
[----:B------:R-:W-:Y:S05]  /*bd00*/  @!P0 BRA `(.L_x_140) ;  /* 0x0000000000408947 */ /* 0x000fea0003800000 */
[----:B------:R-:W2:Y:S01]  /*bd10*/  LDCU.64 UR8, c[0x4][0x70] ;  /* 0x01000e00ff0877ac */ /* 0x000ea20008000a00 */
[----:B------:R-:W-:Y:S01]  /*bd20*/  MOV R15, 0x0 ;  /* 0x00000000000f7802 */ /* 0x000fe20000000f00 */
[----:B------:R-:W-:Y:S02]  /*bd30*/  HFMA2 R12, -RZ, RZ, 0, 5.9604644775390625e-08 ;  /* 0x00000001ff0c7431 */ /* 0x000fe400000001ff */
[----:B------:R-:W-:Y:S02]  /*bd40*/  IMAD.MOV.U32 R8, RZ, RZ, 0x192 ;  /* 0x00000192ff087424 */ /* 0x000fe400078e00ff */
[----:B------:R-:W-:Y:S01]  /*bd50*/  IMAD.MOV.U32 R13, RZ, RZ, RZ ;  /* 0x000000ffff0d7224 */ /* 0x000fe200078e00ff */
[----:B------:R-:W5:Y:S01]  /*bd60*/  LDCU.64 UR6, c[0x4][0x78] ;  /* 0x01000f00ff0677ac */ /* 0x000f620008000a00 */
[----:B------:R-:W1:Y:S01]  /*bd70*/  LDC.64 R14, c[0x4][R15] ;  /* 0x010000000f0e7b82 */ /* 0x000e620000000a00 */
[----:B------:R-:W3:Y:S01]  /*bd80*/  LDCU.64 UR4, c[0x4][0x10] ;  /* 0x01000200ff0477ac */ /* 0x000ee20008000a00 */
[----:B--2---:R-:W-:Y:S01]  /*bd90*/  MOV R5, UR9 ;  /* 0x0000000900057c02 */ /* 0x004fe20008000f00 */
[----:B------:R-:W-:Y:S01]  /*bda0*/  IMAD.U32 R4, RZ, RZ, UR8 ;  /* 0x00000008ff047e24 */ /* 0x000fe2000f8e00ff */
[----:B-----5:R-:W-:Y:S01]  /*bdb0*/  MOV R7, UR7 ;  /* 0x0000000700077c02 */ /* 0x020fe20008000f00 */
[----:B------:R-:W-:Y:S01]  /*bdc0*/  IMAD.U32 R6, RZ, RZ, UR6 ;  /* 0x00000006ff067e24 */ /* 0x000fe2000f8e00ff */
[----:B---3--:R-:W-:Y:S01]  /*bdd0*/  MOV R11, UR5 ;  /* 0x00000005000b7c02 */ /* 0x008fe20008000f00 */
[----:B------:R-:W-:Y:S02]  /*bde0*/  IMAD.U32 R10, RZ, RZ, UR4 ;  /* 0x00000004ff0a7e24 */ /* 0x000fe4000f8e00ff */
[----:B------:R-:W-:Y:S07]  /*bdf0*/  LEPC R20, `(.L_x_140) ;  /* 0x000000001014794e */ /* 0x000fee0000000000 */
[----:B-1--4-:R-:W-:Y:S05]  /*be00*/  CALL.ABS.NOINC R14 ;  /* 0x000000000e007343 */ /* 0x012fea0003c00000 */
.L_x_140:
[----:B------:R-:W-:Y:S05]  /*be10*/  BSYNC.RECONVERGENT B6 ;  /* 0x0000000000067941 */ /* 0x000fea0003800200 */
.L_x_139:
[----:B---3--:R-:W-:Y:S01]  /*be20*/  SHF.L.U32 R0, R76, 0x10, RZ ;  /* 0x000000104c007819 */ /* 0x008fe200000006ff */
[----:B------:R-:W-:Y:S05]  /*be30*/  WARPSYNC.ALL ;  /* 0x0000000000007948 */ /* 0x000fea0003800000 */
[----:B------:R-:W-:Y:S01]  /*be40*/  R2UR UR4, R16 ;  /* 0x00000000100472ca */ /* 0x000fe200000e0000 */
[----:B------:R-:W-:Y:S01]  /*be50*/  BSSY.RECONVERGENT B0, `(.L_x_141) ;  /* 0x00000fc000007945 */ /* 0x000fe20003800200 */
[----:B------:R-:W-:Y:S02]  /*be60*/  LOP3.LUT R3, R76, 0xffff0000, RZ, 0xc0, !PT ;  /* 0xffff00004c037812 */ /* 0x000fe400078ec0ff */
[C---:B------:R-:W-:Y:S02]  /*be70*/  SHF.L.U32 R69, R77.reuse, 0x10, RZ ;  /* 0x000000104d457819 */ /* 0x040fe400000006ff */
[----:B------:R-:W-:Y:S02]  /*be80*/  LOP3.LUT R70, R77, 0xffff0000, RZ, 0xc0, !PT ;  /* 0xffff00004d467812 */ /* 0x000fe400078ec0ff */
[C---:B------:R-:W-:Y:S02]  /*be90*/  SHF.L.U32 R72, R78.reuse, 0x10, RZ ;  /* 0x000000104e487819 */ /* 0x040fe400000006ff */
[----:B------:R-:W-:Y:S02]  /*bea0*/  LOP3.LUT R73, R78, 0xffff0000, RZ, 0xc0, !PT ;  /* 0xffff00004e497812 */ /* 0x000fe400078ec0ff */
[C---:B------:R-:W-:Y:S01]  /*beb0*/  SHF.L.U32 R74, R79.reuse, 0x10, RZ ;  /* 0x000000104f4a7819 */ /* 0x040fe200000006ff */
[----:B------:R-:W2:Y:S01]  /*bec0*/  LDTM.x64 R4, tmem[UR4] ;  /* 0x00000004000479ee */ /* 0x000ea20008340000 */
[----:B------:R-:W-:Y:S02]  /*bed0*/  LOP3.LUT R75, R79, 0xffff0000, RZ, 0xc0, !PT ;  /* 0xffff00004f4b7812 */ /* 0x000fe400078ec0ff */
[C---:B-1----:R-:W-:Y:S02]  /*bee0*/  SHF.L.U32 R76, R80.reuse, 0x10, RZ ;  /* 0x00000010504c7819 */ /* 0x042fe400000006ff */
[----:B------:R-:W-:Y:S02]  /*bef0*/  LOP3.LUT R77, R80, 0xffff0000, RZ, 0xc0, !PT ;  /* 0xffff0000504d7812 */ /* 0x000fe400078ec0ff */
[C---:B------:R-:W-:Y:S02]  /*bf00*/  SHF.L.U32 R78, R81.reuse, 0x10, RZ ;  /* 0x00000010514e7819 */ /* 0x040fe400000006ff */
[----:B------:R-:W-:Y:S02]  /*bf10*/  LOP3.LUT R79, R81, 0xffff0000, RZ, 0xc0, !PT ;  /* 0xffff0000514f7812 */ /* 0x000fe400078ec0ff */
[C---:B------:R-:W-:Y:S02]  /*bf20*/  SHF.L.U32 R80, R82.reuse, 0x10, RZ ;  /* 0x0000001052507819 */ /* 0x040fe400000006ff */
[----:B------:R-:W-:Y:S02]  /*bf30*/  LOP3.LUT R81, R82, 0xffff0000, RZ, 0xc0, !PT ;  /* 0xffff000052517812 */ /* 0x000fe400078ec0ff */
[C---:B------:R-:W-:Y:S02]  /*bf40*/  SHF.L.U32 R82, R83.reuse, 0x10, RZ ;  /* 0x0000001053527819 */ /* 0x040fe400000006ff */
[----:B------:R-:W-:Y:S02]  /*bf50*/  LOP3.LUT R83, R83, 0xffff0000, RZ, 0xc0, !PT ;  /* 0xffff000053537812 */ /* 0x000fe400078ec0ff */
[C---:B----4-:R-:W-:Y:S02]  /*bf60*/  SHF.L.U32 R84, R88.reuse, 0x10, RZ ;  /* 0x0000001058547819 */ /* 0x050fe400000006ff */
[----:B------:R-:W-:Y:S02]  /*bf70*/  LOP3.LUT R85, R88, 0xffff0000, RZ, 0xc0, !PT ;  /* 0xffff000058557812 */ /* 0x000fe400078ec0ff */
[C---:B------:R-:W-:Y:S01]  /*bf80*/  SHF.L.U32 R86, R89.reuse, 0x10, RZ ;  /* 0x0000001059567819 */ /* 0x040fe200000006ff */
[C---:B--2---:R-:W-:Y:S01]  /*bf90*/  FMUL R4, R68.reuse, R4 ;  /* 0x0000000444047220 */ /* 0x044fe20000400000 */
[----:B------:R-:W-:Y:S01]  /*bfa0*/  LOP3.LUT R87, R89, 0xffff0000, RZ, 0xc0, !PT ;  /* 0xffff000059577812 */ /* 0x000fe200078ec0ff */
[----:B------:R-:W-:Y:S01]  /*bfb0*/  FMUL R5, R68, R5 ;  /* 0x0000000544057220 */ /* 0x000fe20000400000 */
[C---:B------:R-:W-:Y:S01]  /*bfc0*/  SHF.L.U32 R88, R90.reuse, 0x10, RZ ;  /* 0x000000105a587819 */ /* 0x040fe200000006ff */
[C---:B------:R-:W-:Y:S01]  /*bfd0*/  FFMA R4, R71.reuse, R0, R4 ;  /* 0x0000000047047223 */ /* 0x040fe20000000004 */
[----:B------:R-:W-:Y:S01]  /*bfe0*/  LOP3.LUT R89, R90, 0xffff0000, RZ, 0xc0, !PT ;  /* 0xffff00005a597812 */ /* 0x000fe200078ec0ff */
[----:B------:R-:W-:Y:S01]  /*bff0*/  FFMA R5, R71, R3, R5 ;  /* 0x0000000347057223 */ /* 0x000fe20000000005 */
[C---:B------:R-:W-:Y:S01]  /*c000*/  SHF.L.U32 R90, R91.reuse, 0x10, RZ ;  /* 0x000000105b5a7819 */ /* 0x040fe200000006ff */
[C---:B------:R-:W-:Y:S01]  /*c010*/  FMUL R6, R68.reuse, R6 ;  /* 0x0000000644067220 */ /* 0x040fe20000400000 */
[----:B------:R-:W-:Y:S01]  /*c020*/  LOP3.LUT R91, R91, 0xffff0000, RZ, 0xc0, !PT ;  /* 0xffff00005b5b7812 */ /* 0x000fe200078ec0ff */
[----:B------:R-:W-:Y:S01]  /*c030*/  FMUL R7, R68, R7 ;  /* 0x0000000744077220 */ /* 0x000fe20000400000 */
[----:B------:R-:W-:Y:S01]  /*c040*/  F2FP.BF16.F32.PACK_AB R4, R5, R4 ;  /* 0x000000040504723e */ /* 0x000fe200000010ff */
[C---:B------:R-:W-:Y:S01]  /*c050*/  FFMA R6, R71.reuse, R69, R6 ;  /* 0x0000004547067223 */ /* 0x040fe20000000006 */
[C---:B------:R-:W-:Y:S01]  /*c060*/  SHF.L.U32 R92, R96.reuse, 0x10, RZ ;  /* 0x00000010605c7819 */ /* 0x040fe200000006ff */
[----:B------:R-:W-:Y:S01]  /*c070*/  FFMA R7, R71, R70, R7 ;  /* 0x0000004647077223 */ /* 0x000fe20000000007 */
[----:B------:R-:W-:Y:S01]  /*c080*/  LOP3.LUT R93, R96, 0xffff0000, RZ, 0xc0, !PT ;  /* 0xffff0000605d7812 */ /* 0x000fe200078ec0ff */
[C---:B------:R-:W-:Y:S01]  /*c090*/  FMUL R8, R68.reuse, R8 ;  /* 0x0000000844087220 */ /* 0x040fe20000400000 */
[----:B------:R-:W-:Y:S01]  /*c0a0*/  SHF.L.U32 R94, R97, 0x10, RZ ;  /* 0x00000010615e7819 */ /* 0x000fe200000006ff */
[----:B------:R-:W-:Y:S01]  /*c0b0*/  FMUL R9, R68, R9 ;  /* 0x0000000944097220 */ /* 0x000fe20000400000 */
[----:B------:R-:W-:Y:S01]  /*c0c0*/  F2FP.BF16.F32.PACK_AB R5, R7, R6 ;  /* 0x000000060705723e */ /* 0x000fe200000010ff */
[----:B------:R-:W-:Y:S01]  /*c0d0*/  FFMA R8, R71, R72, R8 ;  /* 0x0000004847087223 */ /* 0x000fe20000000008 */
[----:B------:R-:W-:Y:S01]  /*c0e0*/  LOP3.LUT R95, R97, 0xffff0000, RZ, 0xc0, !PT ;  /* 0xffff0000615f7812 */ /* 0x000fe200078ec0ff */
[----:B------:R-:W-:Y:S01]  /*c0f0*/  FFMA R9, R71, R73, R9 ;  /* 0x0000004947097223 */ /* 0x000fe20000000009 */
[----:B------:R-:W-:Y:S01]  /*c100*/  SHF.L.U32 R96, R98, 0x10, RZ ;  /* 0x0000001062607819 */ /* 0x000fe200000006ff */
[----:B------:R-:W-:Y:S01]  /*c110*/  FMUL R10, R68, R10 ;  /* 0x0000000a440a7220 */ /* 0x000fe20000400000 */
[----:B------:R-:W-:Y:S01]  /*c120*/  LOP3.LUT R97, R98, 0xffff0000, RZ, 0xc0, !PT ;  /* 0xffff000062617812 */ /* 0x000fe200078ec0ff */
[C---:B------:R-:W-:Y:S01]  /*c130*/  FMUL R11, R68.reuse, R11 ;  /* 0x0000000b440b7220 */ /* 0x040fe20000400000 */
[----:B------:R-:W-:Y:S01]  /*c140*/  F2FP.BF16.F32.PACK_AB R6, R9, R8 ;  /* 0x000000080906723e */ /* 0x000fe200000010ff */
[----:B------:R-:W-:Y:S01]  /*c150*/  FFMA R10, R71, R74, R10 ;  /* 0x0000004a470a7223 */ /* 0x000fe2000000000a */
[----:B------:R-:W-:Y:S01]  /*c160*/  SHF.L.U32 R98, R99, 0x10, RZ ;  /* 0x0000001063627819 */ /* 0x000fe200000006ff */
[----:B------:R-:W-:Y:S01]  /*c170*/  FFMA R11, R71, R75, R11 ;  /* 0x0000004b470b7223 */ /* 0x000fe2000000000b */
[----:B------:R-:W-:Y:S01]  /*c180*/  LOP3.LUT R99, R99, 0xffff0000, RZ, 0xc0, !PT ;  /* 0xffff000063637812 */ /* 0x000fe200078ec0ff */
[----:B------:R-:W-:Y:S01]  /*c190*/  FMUL R0, R68, R12 ;  /* 0x0000000c44007220 */ /* 0x000fe20000400000 */
[----:B------:R-:W-:Y:S01]  /*c1a0*/  SHF.L.U32 R100, R104, 0x10, RZ ;  /* 0x0000001068647819 */ /* 0x000fe200000006ff */
[C---:B------:R-:W-:Y:S01]  /*c1b0*/  FMUL R3, R68.reuse, R13 ;  /* 0x0000000d44037220 */ /* 0x040fe20000400000 */
[----:B------:R-:W-:Y:S01]  /*c1c0*/  F2FP.BF16.F32.PACK_AB R7, R11, R10 ;  /* 0x0000000a0b07723e */ /* 0x000fe200000010ff */
[----:B------:R-:W-:Y:S01]  /*c1d0*/  FMUL R14, R68, R14 ;  /* 0x0000000e440e7220 */ /* 0x000fe20000400000 */
[----:B------:R-:W-:Y:S01]  /*c1e0*/  LOP3.LUT R101, R104, 0xffff0000, RZ, 0xc0, !PT ;  /* 0xffff000068657812 */ /* 0x000fe200078ec0ff */
[C---:B------:R-:W-:Y:S01]  /*c1f0*/  FMUL R15, R68.reuse, R15 ;  /* 0x0000000f440f7220 */ /* 0x040fe20000400000 */
[----:B------:R-:W-:Y:S01]  /*c200*/  SHF.L.U32 R102, R105, 0x10, RZ ;  /* 0x0000001069667819 */ /* 0x000fe200000006ff */
[----:B------:R-:W-:Y:S01]  /*c210*/  FFMA R0, R71, R76, R0 ;  /* 0x0000004c47007223 */ /* 0x000fe20000000000 */
[----:B------:R-:W-:Y:S01]  /*c220*/  LOP3.LUT R103, R105, 0xffff0000, RZ, 0xc0, !PT ;  /* 0xffff000069677812 */ /* 0x000fe200078ec0ff */
[----:B------:R-:W-:Y:S01]  /*c230*/  FMUL R12, R68, R16 ;  /* 0x00000010440c7220 */ /* 0x000fe20000400000 */
[C---:B------:R-:W-:Y:S01]  /*c240*/  SHF.L.U32 R104, R106.reuse, 0x10, RZ ;  /* 0x000000106a687819 */ /* 0x040fe200000006ff */
[----:B------:R-:W-:Y:S01]  /*c250*/  FFMA R3, R71, R77, R3 ;  /* 0x0000004d47037223 */ /* 0x000fe20000000003 */
[----:B------:R-:W-:Y:S01]  /*c260*/  LOP3.LUT R105, R106, 0xffff0000, RZ, 0xc0, !PT ;  /* 0xffff00006a697812 */ /* 0x000fe200078ec0ff */
[C---:B------:R-:W-:Y:S01]  /*c270*/  FMUL R13, R68.reuse, R17 ;  /* 0x00000011440d7220 */ /* 0x040fe20000400000 */
[----:B------:R-:W-:Y:S01]  /*c280*/  SHF.L.U32 R106, R107, 0x10, RZ ;  /* 0x000000106b6a7819 */ /* 0x000fe200000006ff */
[----:B------:R-:W-:Y:S01]  /*c290*/  FFMA R14, R71, R78, R14 ;  /* 0x0000004e470e7223 */ /* 0x000fe2000000000e */
[----:B------:R-:W-:Y:S01]  /*c2a0*/  F2FP.BF16.F32.PACK_AB R8, R3, R0 ;  /* 0x000000000308723e */ /* 0x000fe200000010ff */
[----:B------:R-:W-:Y:S01]  /*c2b0*/  FMUL R18, R68, R18 ;  /* 0x0000001244127220 */ /* 0x000fe20000400000 */
[----:B------:R-:W-:Y:S01]  /*c2c0*/  LOP3.LUT R107, R107, 0xffff0000, RZ, 0xc0, !PT ;  /* 0xffff00006b6b7812 */ /* 0x000fe200078ec0ff */
[----:B------:R-:W-:Y:S01]  /*c2d0*/  FFMA R15, R71, R79, R15 ;  /* 0x0000004f470f7223 */ /* 0x000fe2000000000f */
[----:B------:R-:W-:Y:S01]  /*c2e0*/  SHF.L.U32 R108, R112, 0x10, RZ ;  /* 0x00000010706c7819 */ /* 0x000fe200000006ff */
[----:B------:R-:W-:Y:S01]  /*c2f0*/  FMUL R19, R68, R19 ;  /* 0x0000001344137220 */ /* 0x000fe20000400000 */
[----:B------:R-:W-:Y:S01]  /*c300*/  LOP3.LUT R109, R112, 0xffff0000, RZ, 0xc0, !PT ;  /* 0xffff0000706d7812 */ /* 0x000fe200078ec0ff */
[----:B------:R1:W-:Y:S01]  /*c310*/  STS.128 [R164+UR44+0xc400], R4 ;  /* 0x00c40004a4007988 */ /* 0x0003e20008000c2c */
[----:B------:R-:W-:Y:S01]  /*c320*/  F2FP.BF16.F32.PACK_AB R9, R15, R14 ;  /* 0x0000000e0f09723e */ /* 0x000fe200000010ff */
[C---:B------:R-:W-:Y:S01]  /*c330*/  FFMA R12, R71.reuse, R80, R12 ;  /* 0x00000050470c7223 */ /* 0x040fe2000000000c */
[C---:B------:R-:W-:Y:S01]  /*c340*/  FFMA R13, R71.reuse, R81, R13 ;  /* 0x00000051470d7223 */ /* 0x040fe2000000000d */
[----:B------:R-:W-:Y:S01]  /*c350*/  FFMA R18, R71, R82, R18 ;  /* 0x0000005247127223 */ /* 0x000fe20000000012 */
[----:B------:R-:W-:Y:S01]  /*c360*/  SHF.L.U32 R110, R113, 0x10, RZ ;  /* 0x00000010716e7819 */ /* 0x000fe200000006ff */
[----:B------:R-:W-:Y:S01]  /*c370*/  FFMA R19, R71, R83, R19 ;  /* 0x0000005347137223 */ /* 0x000fe20000000013 */
[C---:B------:R-:W-:Y:S01]  /*c380*/  FMUL R16, R68.reuse, R20 ;  /* 0x0000001444107220 */ /* 0x040fe20000400000 */
[----:B------:R-:W-:Y:S01]  /*c390*/  F2FP.BF16.F32.PACK_AB R10, R13, R12 ;  /* 0x0000000c0d0a723e */ /* 0x000fe200000010ff */
[C---:B------:R-:W-:Y:S01]  /*c3a0*/  FMUL R17, R68.reuse, R21 ;  /* 0x0000001544117220 */ /* 0x040fe20000400000 */
[C---:B------:R-:W-:Y:S01]  /*c3b0*/  FMUL R22, R68.reuse, R22 ;  /* 0x0000001644167220 */ /* 0x040fe20000400000 */
[----:B------:R-:W-:Y:S01]  /*c3c0*/  F2FP.BF16.F32.PACK_AB R11, R19, R18 ;  /* 0x00000012130b723e */ /* 0x000fe200000010ff */
[C---:B------:R-:W-:Y:S01]  /*c3d0*/  FFMA R16, R71.reuse, R84, R16 ;  /* 0x0000005447107223 */ /* 0x040fe20000000010 */
[----:B------:R-:W-:Y:S01]  /*c3e0*/  FFMA R17, R71, R85, R17 ;  /* 0x0000005547117223 */ /* 0x000fe20000000011 */
[----:B------:R-:W-:Y:S01]  /*c3f0*/  LOP3.LUT R111, R113, 0xffff0000, RZ, 0xc0, !PT ;  /* 0xffff0000716f7812 */ /* 0x000fe200078ec0ff */
[----:B------:R-:W-:Y:S01]  /*c400*/  FFMA R22, R71, R86, R22 ;  /* 0x0000005647167223 */ /* 0x000fe20000000016 */
[----:B------:R1:W-:Y:S01]  /*c410*/  STS.128 [R163+0xc400], R8 ;  /* 0x00c40008a3007388 */ /* 0x0003e20000000c00 */
[C---:B------:R-:W-:Y:S01]  /*c420*/  FMUL R23, R68.reuse, R23 ;  /* 0x0000001744177220 */ /* 0x040fe20000400000 */
[----:B------:R-:W-:Y:S01]  /*c430*/  F2FP.BF16.F32.PACK_AB R16, R17, R16 ;  /* 0x000000101110723e */ /* 0x000fe200000010ff */
[C---:B------:R-:W-:Y:S01]  /*c440*/  FMUL R20, R68.reuse, R24 ;  /* 0x0000001844147220 */ /* 0x040fe20000400000 */
[----:B------:R-:W-:Y:S01]  /*c450*/  FMUL R21, R68, R25 ;  /* 0x0000001944157220 */ /* 0x000fe20000400000 */
[C---:B------:R-:W-:Y:S01]  /*c460*/  SHF.L.U32 R112, R114.reuse, 0x10, RZ ;  /* 0x0000001072707819 */ /* 0x040fe200000006ff */
[C---:B------:R-:W-:Y:S01]  /*c470*/  FFMA R23, R71.reuse, R87, R23 ;  /* 0x0000005747177223 */ /* 0x040fe20000000017 */
[C---:B------:R-:W-:Y:S01]  /*c480*/  FFMA R20, R71.reuse, R88, R20 ;  /* 0x0000005847147223 */ /* 0x040fe20000000014 */
[----:B------:R-:W-:Y:S01]  /*c490*/  LOP3.LUT R113, R114, 0xffff0000, RZ, 0xc0, !PT ;  /* 0xffff000072717812 */ /* 0x000fe200078ec0ff */
        /* <DEDUP_REMOVED lines=8> */
[----:B------:R-:W-:Y:S01]  /*c520*/  SHF.L.U32 R114, R115, 0x10, RZ ;  /* 0x0000001073727819 */ /* 0x000fe200000006ff */
[----:B------:R-:W-:Y:S01]  /*c530*/  FFMA R24, R71, R92, R24 ;  /* 0x0000005c47187223 */ /* 0x000fe20000000018 */
[C---:B------:R-:W-:Y:S01]  /*c540*/  FMUL R25, R68.reuse, R29 ;  /* 0x0000001d44197220 */ /* 0x040fe20000400000 */
[----:B------:R-:W-:Y:S01]  /*c550*/  LOP3.LUT R115, R115, 0xffff0000, RZ, 0xc0, !PT ;  /* 0xffff000073737812 */ /* 0x000fe200078ec0ff */
[C---:B------:R-:W-:Y:S01]  /*c560*/  FMUL R30, R68.reuse, R30 ;  /* 0x0000001e441e7220 */ /* 0x040fe20000400000 */
[----:B------:R-:W-:Y:S01]  /*c570*/  F2FP.BF16.F32.PACK_AB R19, R27, R26 ;  /* 0x0000001a1b13723e */ /* 0x000fe200000010ff */
[C---:B------:R-:W-:Y:S01]  /*c580*/  FFMA R25, R71.reuse, R93, R25 ;  /* 0x0000005d47197223 */ /* 0x040fe20000000019 */
[----:B------:R-:W-:Y:S01]  /*c590*/  FMUL R31, R68, R31 ;  /* 0x0000001f441f7220 */ /* 0x000fe20000400000 */
[----:B------:R-:W-:Y:S01]  /*c5a0*/  FFMA R30, R71, R94, R30 ;  /* 0x0000005e471e7223 */ /* 0x000fe2000000001e */
[----:B------:R-:W-:Y:S01]  /*c5b0*/  SHF.L.U32 R116, R120, 0x10, RZ ;  /* 0x0000001078747819 */ /* 0x000fe200000006ff */
[----:B------:R1:W-:Y:S01]  /*c5c0*/  STS.128 [R162+0xc400], R16 ;  /* 0x00c40010a2007388 */ /* 0x0003e20000000c00 */
[----:B------:R-:W-:Y:S01]  /*c5d0*/  F2FP.BF16.F32.PACK_AB R24, R25, R24 ;  /* 0x000000181918723e */ /* 0x000fe200000010ff */
[C---:B------:R-:W-:Y:S01]  /*c5e0*/  FFMA R31, R71.reuse, R95, R31 ;  /* 0x0000005f471f7223 */ /* 0x040fe2000000001f */
[C---:B------:R-:W-:Y:S01]  /*c5f0*/  FMUL R28, R68.reuse, R32 ;  /* 0x00000020441c7220 */ /* 0x040fe20000400000 */
[C---:B------:R-:W-:Y:S01]  /*c600*/  FMUL R29, R68.reuse, R33 ;  /* 0x00000021441d7220 */ /* 0x040fe20000400000 */
[----:B------:R-:W-:Y:S01]  /*c610*/  FMUL R34, R68, R34 ;  /* 0x0000002244227220 */ /* 0x000fe20000400000 */
[----:B------:R-:W-:Y:S01]  /*c620*/  LOP3.LUT R117, R120, 0xffff0000, RZ, 0xc0, !PT ;  /* 0xffff000078757812 */ /* 0x000fe200078ec0ff */
[----:B------:R-:W-:Y:S01]  /*c630*/  FFMA R28, R71, R96, R28 ;  /* 0x00000060471c7223 */ /* 0x000fe2000000001c */
[----:B------:R-:W-:Y:S01]  /*c640*/  F2FP.BF16.F32.PACK_AB R25, R31, R30 ;  /* 0x0000001e1f19723e */ /* 0x000fe200000010ff */
[C---:B------:R-:W-:Y:S01]  /*c650*/  FFMA R29, R71.reuse, R97, R29 ;  /* 0x00000061471d7223 */ /* 0x040fe2000000001d */
[----:B------:R-:W-:Y:S01]  /*c660*/  FFMA R34, R71, R98, R34 ;  /* 0x0000006247227223 */ /* 0x000fe20000000022 */
[C---:B------:R-:W-:Y:S01]  /*c670*/  FMUL R35, R68.reuse, R35 ;  /* 0x0000002344237220 */ /* 0x040fe20000400000 */
[----:B------:R-:W-:Y:S01]  /*c680*/  SHF.L.U32 R118, R121, 0x10, RZ ;  /* 0x0000001079767819 */ /* 0x000fe200000006ff */
[C---:B------:R-:W-:Y:S01]  /*c690*/  FMUL R32, R68.reuse, R36 ;  /* 0x0000002444207220 */ /* 0x040fe20000400000 */
[----:B------:R-:W-:Y:S01]  /*c6a0*/  F2FP.BF16.F32.PACK_AB R26, R29, R28 ;  /* 0x0000001c1d1a723e */ /* 0x000fe200000010ff */
[C---:B------:R-:W-:Y:S01]  /*c6b0*/  FFMA R35, R71.reuse, R99, R35 ;  /* 0x0000006347237223 */ /* 0x040fe20000000023 */
[C---:B------:R-:W-:Y:S01]  /*c6c0*/  FMUL R33, R68.reuse, R37 ;  /* 0x0000002544217220 */ /* 0x040fe20000400000 */
[----:B------:R-:W-:Y:S01]  /*c6d0*/  FFMA R32, R71, R100, R32 ;  /* 0x0000006447207223 */ /* 0x000fe20000000020 */
        /* <DEDUP_REMOVED lines=29> */
[C---:B------:R-:W-:Y:S01]  /*c8b0*/  FMUL R47, R68.reuse, R47 ;  /* 0x0000002f442f7220 */ /* 0x040fe20000400000 */
[C---:B------:R-:W-:Y:S01]  /*c8c0*/  FMUL R44, R68.reuse, R48 ;  /* 0x00000030442c7220 */ /* 0x040fe20000400000 */
[----:B------:R-:W-:Y:S01]  /*c8d0*/  FMUL R45, R68, R49 ;  /* 0x00000031442d7220 */ /* 0x000fe20000400000 */
[----:B------:R1:W-:Y:S01]  /*c8e0*/  STS.128 [R149+0xc400], R32 ;  /* 0x00c4002095007388 */ /* 0x0003e20000000c00 */
[C---:B------:R-:W-:Y:S01]  /*c8f0*/  SHF.L.U32 R124, R128.reuse, 0x10, RZ ;  /* 0x00000010807c7819 */ /* 0x040fe200000006ff */
[----:B------:R-:W-:Y:S01]  /*c900*/  FFMA R46, R71, R110, R46 ;  /* 0x0000006e472e7223 */ /* 0x000fe2000000002e */
[----:B------:R-:W-:Y:S01]  /*c910*/  F2FP.BF16.F32.PACK_AB R40, R41, R40 ;  /* 0x000000282928723e */ /* 0x000fe200000010ff */
[C---:B------:R-:W-:Y:S01]  /*c920*/  FFMA R47, R71.reuse, R111, R47 ;  /* 0x0000006f472f7223 */ /* 0x040fe2000000002f */
[C---:B------:R-:W-:Y:S01]  /*c930*/  FFMA R44, R71.reuse, R112, R44 ;  /* 0x00000070472c7223 */ /* 0x040fe2000000002c */
[----:B------:R-:W-:Y:S01]  /*c940*/  LOP3.LUT R125, R128, 0xffff0000, RZ, 0xc0, !PT ;  /* 0xffff0000807d7812 */ /* 0x000fe200078ec0ff */
[C---:B------:R-:W-:Y:S01]  /*c950*/  FFMA R45, R71.reuse, R113, R45 ;  /* 0x00000071472d7223 */ /* 0x040fe2000000002d */
        /* <DEDUP_REMOVED lines=14> */
[----:B------:R-:W-:Y:S01]  /*ca40*/  FFMA R55, R71, R119, R55 ;  /* 0x0000007747377223 */ /* 0x000fe20000000037 */
[C---:B------:R-:W-:Y:S01]  /*ca50*/  FMUL R59, R68.reuse, R59 ;  /* 0x0000003b443b7220 */ /* 0x040fe20000400000 */
[----:B------:R-:W-:Y:S01]  /*ca60*/  F2FP.BF16.F32.PACK_AB R41, R47, R46 ;  /* 0x0000002e2f29723e */ /* 0x000fe200000010ff */
[----:B------:R-:W-:Y:S01]  /*ca70*/  FFMA R52, R71, R120, R52 ;  /* 0x0000007847347223 */ /* 0x000fe20000000034 */
[----:B------:R-:W-:Y:S01]  /*ca80*/  F2FP.BF16.F32.PACK_AB R42, R45, R44 ;  /* 0x0000002c2d2a723e */ /* 0x000fe200000010ff */
[C---:B------:R-:W-:Y:S01]  /*ca90*/  FMUL R56, R68.reuse, R60 ;  /* 0x0000003c44387220 */ /* 0x040fe20000400000 */
[----:B------:R-:W-:Y:S01]  /*caa0*/  F2FP.BF16.F32.PACK_AB R43, R51, R50 ;  /* 0x00000032332b723e */ /* 0x000fe200000010ff */
[----:B------:R-:W-:Y:S01]  /*cab0*/  FFMA R53, R71, R121, R53 ;  /* 0x0000007947357223 */ /* 0x000fe20000000035 */
[----:B------:R-:W-:Y:S01]  /*cac0*/  SHF.L.U32 R126, R129, 0x10, RZ ;  /* 0x00000010817e7819 */ /* 0x000fe200000006ff */
[C---:B------:R-:W-:Y:S01]  /*cad0*/  FMUL R57, R68.reuse, R61 ;  /* 0x0000003d44397220 */ /* 0x040fe20000400000 */
[----:B------:R-:W-:Y:S01]  /*cae0*/  FFMA R58, R71, R122, R58 ;  /* 0x0000007a473a7223 */ /* 0x000fe2000000003a */
[----:B------:R1:W-:Y:S01]  /*caf0*/  STS.128 [R160+0xc400], R40 ;  /* 0x00c40028a0007388 */ /* 0x0003e20000000c00 */
[----:B------:R-:W-:Y:S01]  /*cb00*/  LOP3.LUT R127, R129, 0xffff0000, RZ, 0xc0, !PT ;  /* 0xffff0000817f7812 */ /* 0x000fe200078ec0ff */
[----:B------:R-:W-:Y:S01]  /*cb10*/  FMUL R62, R68, R62 ;  /* 0x0000003e443e7220 */ /* 0x000fe20000400000 */
[C---:B------:R-:W-:Y:S01]  /*cb20*/  FFMA R59, R71.reuse, R123, R59 ;  /* 0x0000007b473b7223 */ /* 0x040fe2000000003b */
[----:B------:R-:W-:Y:S01]  /*cb30*/  SHF.L.U32 R128, R130, 0x10, RZ ;  /* 0x0000001082807819 */ /* 0x000fe200000006ff */
[----:B------:R-:W-:Y:S01]  /*cb40*/  FMUL R63, R68, R63 ;  /* 0x0000003f443f7220 */ /* 0x000fe20000400000 */
[C---:B------:R-:W-:Y:S01]  /*cb50*/  FFMA R56, R71.reuse, R124, R56 ;  /* 0x0000007c47387223 */ /* 0x040fe20000000038 */
[----:B------:R-:W-:Y:S01]  /*cb60*/  LOP3.LUT R129, R130, 0xffff0000, RZ, 0xc0, !PT ;  /* 0xffff000082817812 */ /* 0x000fe200078ec0ff */
[C---:B------:R-:W-:Y:S01]  /*cb70*/  FMUL R60, R68.reuse, R64 ;  /* 0x00000040443c7220 */ /* 0x040fe20000400000 */
[----:B------:R-:W-:Y:S01]  /*cb80*/  FFMA R57, R71, R125, R57 ;  /* 0x0000007d47397223 */ /* 0x000fe20000000039 */
[----:B------:R-:W-:Y:S01]  /*cb90*/  SHF.L.U32 R130, R131, 0x10, RZ ;  /* 0x0000001083827819 */ /* 0x000fe200000006ff */
[C---:B------:R-:W-:Y:S01]  /*cba0*/  FMUL R61, R68.reuse, R65 ;  /* 0x00000041443d7220 */ /* 0x040fe20000400000 */
        /* <DEDUP_REMOVED lines=17> */
[----:B------:R-:W-:Y:S02]  /*ccc0*/  F2FP.BF16.F32.PACK_AB R59, R67, R66 ;  /* 0x00000042433b723e */ /* 0x000fe400000010ff */
[----:B------:R-:W-:Y:S03]  /*ccd0*/  ISETP.NE.AND P0, PT, R154, RZ, PT ;  /* 0x000000ff9a00720c */ /* 0x000fe60003f05270 */
[----:B------:R1:W-:Y:S01]  /*cce0*/  STS.128 [R158+0xc400], R56 ;  /* 0x00c400389e007388 */ /* 0x0003e20000000c00 */
[----:B------:R-:W-:Y:S01]  /*ccf0*/  @!PT LDS RZ, [RZ] ;  /* 0x00000000fffff984 */ /* 0x000fe20000000800 */
[----:B------:R-:W-:Y:S01]  /*cd00*/  @!PT LDS RZ, [RZ] ;  /* 0x00000000fffff984 */ /* 0x000fe20000000800 */
[----:B------:R-:W-:Y:S01]  /*cd10*/  @!PT LDS RZ, [RZ] ;  /* 0x00000000fffff984 */ /* 0x000fe20000000800 */
[----:B------:R-:W-:Y:S01]  /*cd20*/  @!PT LDS RZ, [RZ] ;  /* 0x00000000fffff984 */ /* 0x000fe20000000800 */
[----:B------:R2:W-:Y:S07]  /*cd30*/  MEMBAR.ALL.CTA ;  /* 0x0000000000007992 */ /* 0x0005ee0000008000 */
[----:B--2---:R-:W2:Y:S02]  /*cd40*/  FENCE.VIEW.ASYNC.S ;  /* 0x00000000000073c6 */ /* 0x004ea40000000000 */
[----:B--2---:R-:W-:Y:S06]  /*cd50*/  BAR.SYNC.DEFER_BLOCKING 0x1, 0x80 ;  /* 0x0042000000007b1d */ /* 0x004fec0000010000 */
[----:B------:R-:W-:Y:S05]  /*cd60*/  @P0 BRA `(.L_x_142) ;  /* 0x0000000000280947 */ /* 0x000fea0003800000 */
[----:B------:R-:W2:Y:S01]  /*cd70*/  LDCU.64 UR6, c[0x0][0x348] ;  /* 0x00006900ff0677ac */ /* 0x000ea20008000a00 */
[----:B------:R-:W-:Y:S02]  /*cd80*/  UIADD3 UR9, UPT, UPT, UR53, UR39, URZ ;  /* 0x0000002735097290 */ /* 0x000fe4000fffe0ff */
[----:B------:R-:W-:Y:S01]  /*cd90*/  UIADD3 UR8, UPT, UPT, UR44, 0xc400, URZ ;  /* 0x0000c4002c087890 */ /* 0x000fe2000fffe0ff */
[----:B------:R-:W-:Y:S01]  /*cda0*/  UMOV UR10, UR50 ;  /* 0x00000032000a7c82 */ /* 0x000fe20008000000 */
[----:B------:R-:W-:Y:S01]  /*cdb0*/  UMOV UR11, UR52 ;  /* 0x00000034000b7c82 */ /* 0x000fe20008000000 */
[----:B--2---:R-:W-:Y:S04]  /*cdc0*/  UIADD3 UR4, UP0, UPT, UR6, 0xa80, URZ ;  /* 0x00000a8006047890 */ /* 0x004fe8000ff1e0ff */
[----:B------:R-:W-:Y:S09]  /*cdd0*/  UIADD3.X UR5, UPT, UPT, URZ, UR7, URZ, UP0, !UPT ;  /* 0x00000007ff057290 */ /* 0x000ff200087fe4ff */
[----:B------:R2:W-:Y:S01]  /*cde0*/  UTMASTG.3D [UR8], [UR4] ;  /* 0x00000008040073b5 */ /* 0x0005e20008010000 */
[----:B------:R0:W-:Y:S01]  /*cdf0*/  UTMACMDFLUSH ;  /* 0x00000000000079b7 */ /* 0x0001e20000000000 */
[----:B--2---:R-:W-:Y:S04]  /*ce00*/  DEPBAR.LE SB0, 0x1 ;  /* 0x000080400000791a */ /* 0x004fe80000000000 */
.L_x_142:
[----:B------:R-:W-:Y:S05]  /*ce10*/  BSYNC.RECONVERGENT B0 ;  /* 0x0000000000007941 */ /* 0x000fea0003800200 */
.L_x_141:
[----:B------:R-:W-:Y:S01]  /*ce20*/  BAR.SYNC.DEFER_BLOCKING 0x1, 0x80 ;  /* 0x0042000000007b1d */ /* 0x000fe20000010000 */
[----:B------:R-:W-:Y:S09]  /*ce30*/  UISETP.NE.AND UP0, UPT, UR54, -0x4, UPT ;  /* 0xfffffffc3600788c */ /* 0x000ff2000bf05270 */
[----:B------:R-:W-:Y:S05]  /*ce40*/  BRA.U !UP0, `(.L_x_143) ;  /* 0x0000000108247547 */ /* 0x000fea000b800000 */
[----:B------:R-:W-:Y:S01]  /*ce50*/  ISETP.NE.AND P0, PT, R157, RZ, PT ;  /* 0x000000ff9d00720c */ /* 0x000fe20003f05270 */
[----:B------:R-:W-:Y:S01]  /*ce60*/  IMAD.U32 R0, RZ, RZ, UR47 ;  /* 0x0000002fff007e24 */ /* 0x000fe2000f8e00ff */
[----:B------:R-:W-:Y:S04]  /*ce70*/  UIADD3 UR4, UPT, UPT, UR47, 0x1, URZ ;  /* 0x000000012f047890 */ /* 0x000fe8000fffe0ff */
[----:B------:R-:W-:Y:S04]  /*ce80*/  UISETP.NE.AND UP0, UPT, UR4, 0x4, UPT ;  /* 0x000000040400788c */ /* 0x000fe8000bf05270 */
[----:B------:R-:W-:Y:S03]  /*ce90*/  USEL UR47, UR4, URZ, UP0 ;  /* 0x000000ff042f7287 */ /* 0x000fe60008000000 */
[----:B------:R-:W-:Y:S05]  /*cea0*/  @P0 LEA R0, R0, UR44, 0x3 ;  /* 0x0000002c00000c11 */ /* 0x000fea000f8e18ff */
[----:B------:R-:W-:Y:S05]  /*ceb0*/  @P0 VIADD R0, R0, 0x40 ;  /* 0x0000004000000836 */ /* 0x000fea0000000000 */
[----:B------:R-:W-:Y:S04]  /*cec0*/  @P0 PRMT R0, R165, 0x654, R0 ;  /* 0x00000654a5000816 */ /* 0x000fe80000000000 */
[----:B------:R2:W-:Y:S03]  /*ced0*/  @P0 SYNCS.ARRIVE.TRANS64.RED.A1T0 RZ, [R0+URZ], RZ ;  /* 0x000000ff00ff09a7 */ /* 0x0005e600081004ff */
.L_x_143:
[----:B------:R-:W-:Y:S01]  /*cee0*/  R2UR UR6, R156 ;  /* 0x000000009c0672ca */ /* 0x000fe200000e0000 */
[----:B------:R-:W-:Y:S01]  /*cef0*/  UIADD3 UR54, UPT, UPT, UR54, 0x4, URZ ;  /* 0x0000000436367890 */ /* 0x000fe2000fffe0ff */
[----:B------:R-:W-:Y:S01]  /*cf00*/  R2UR UR5, R144 ;  /* 0x00000000900572ca */ /* 0x000fe200000e0000 */
[----:B------:R-:W-:Y:S01]  /*cf10*/  ULOP3.LUT UR38, UR38, 0x1, URZ, 0x3c, !UPT ;  /* 0x0000000126267892 */ /* 0x000fe2000f8e3cff */
[----:B------:R-:W-:Y:S01]  /*cf20*/  R2UR UR4, R145 ;  /* 0x00000000910472ca */ /* 0x000fe200000e0000 */
[----:B------:R-:W-:Y:S01]  /*cf30*/  UMOV UR52, UR63 ;  /* 0x0000003f00347c82 */ /* 0x000fe20008000000 */
[C---:B------:R-:W-:Y:S04]  /*cf40*/  ISETP.NE.AND P0, PT, R148.reuse, 0x2, PT ;  /* 0x000000029400780c */ /* 0x040fe80003f05270 */
[----:B--2---:R-:W-:Y:S02]  /*cf50*/  SEL R0, RZ, 0x1, P0 ;  /* 0x00000001ff007807 */ /* 0x004fe40000000000 */
[----:B------:R-:W-:Y:S01]  /*cf60*/  SEL R148, R148, RZ, P0 ;  /* 0x000000ff94947207 */ /* 0x000fe20000000000 */
[----:B------:R-:W-:Y:S01]  /*cf70*/  UISETP.NE.AND UP0, UPT, UR6, URZ, UPT ;  /* 0x000000ff0600728c */ /* 0x000fe2000bf05270 */
[----:B------:R-:W-:Y:S01]  /*cf80*/  LOP3.LUT R150, R150, R0, RZ, 0x3c, !PT ;  /* 0x0000000096967212 */ /* 0x000fe200078e3cff */
[----:B------:R-:W-:Y:S02]  /*cf90*/  UIADD3 UR16, UPT, UPT, UR36, UR5, URZ ;  /* 0x0000000524107290 */ /* 0x000fe4000fffe0ff */
[----:B------:R-:W-:Y:S05]  /*cfa0*/  UIADD3 UR20, UPT, UPT, UR37, UR4, URZ ;  /* 0x0000000425147290 */ /* 0x000fea000fffe0ff */
[----:B------:R-:W-:Y:S07]  /*cfb0*/  BRA.U UP0, `(.L_x_144) ;  /* 0xffffff9d00a47547 */ /* 0x000fee000b83ffff */
[----:B------:R-:W2:Y:S01]  /*cfc0*/  S2UR UR4, SR_CgaCtaId ;  /* 0x00000000000479c3 */ /* 0x000ea20000008800 */
[----:B------:R-:W3:Y:S01]  /*cfd0*/  LDCU.64 UR6, c[0x0][0xc90] ;  /* 0x00019200ff0677ac */ /* 0x000ee20008000a00 */
[----:B------:R-:W-:Y:S01]  /*cfe0*/  UIADD3 UR8, UPT, UPT, UR44, 0xc0, URZ ;  /* 0x000000c02c087890 */ /* 0x000fe2000fffe0ff */
[----:B---3--:R-:W-:-:S04]  /*cff0*/  ISETP.NE.U32.AND P1, PT, RZ, UR6, PT ;  /* 0x00000006ff007c0c */ /* 0x008fc8000bf25070 */
[----:B------:R-:W-:Y:S01]  /*d000*/  ISETP.NE.AND.EX P0, PT, RZ, UR7, PT, P1 ;  /* 0x00000007ff007c0c */ /* 0x000fe2000bf05310 */
[----:B--2---:R-:W-:Y:S01]  /*d010*/  ULOP3.LUT UR9, UR4, 0x1, URZ, 0x3c, !UPT ;  /* 0x0000000104097892 */ /* 0x004fe2000f8e3cff */
[----:B------:R-:W2:Y:S03]  /*d020*/  LDCU.64 UR4, c[0x0][0xc88] ;  /* 0x00019100ff0477ac */ /* 0x000ea60008000a00 */
[----:B------:R-:W-:-:S09]  /*d030*/  UPRMT UR8, UR9, 0x654, UR8 ;  /* 0x0000065409087896 */ /* 0x000fd20008000008 */
[----:B------:R-:W-:Y:S01]  /*d040*/  SYNCS.ARRIVE.TRANS64.RED.A1T0 RZ, [UR8], RZ ;  /* 0x000000ffffff79a7 */ /* 0x000fe20008100408 */
[----:B--2---:R-:W-:Y:S01]  /*d050*/  ISETP.NE.U32.AND P2, PT, RZ, UR4, PT ;  /* 0x00000004ff007c0c */ /* 0x004fe2000bf45070 */
[----:B------:R-:W-:Y:S03]  /*d060*/  SYNCS.ARRIVE.TRANS64.A1T0 RZ, [UR44+0xc0], RZ ;  /* 0x0000c0ffffff79a7 */ /* 0x000fe6000810002c */
[----:B------:R-:W-:-:S13]  /*d070*/  ISETP.NE.AND.EX P2, PT, RZ, UR5, PT, P2 ;  /* 0x00000005ff007c0c */ /* 0x000fda000bf45320 */
[----:B------:R-:W-:Y:S05]  /*d080*/  @P2 BRA P0, `(.L_x_145) ;  /* 0x00000000003c2947 */ /* 0x000fea0000000000 */
[----:B------:R-:W-:-:S13]  /*d090*/  ISETP.NE.AND.EX P1, PT, RZ, UR7, PT, P1 ;  /* 0x00000007ff007c0c */ /* 0x000fda000bf25310 */
[----:B------:R-:W-:Y:S05]  /*d0a0*/  @P1 BRA `(.L_x_146) ;  /* 0x00000000000c1947 */ /* 0x000fea0003800000 */
[----:B------:R-:W-:-:S13]  /*d0b0*/  FSETP.NEU.AND P0, PT, R71, RZ, PT ;  /* 0x000000ff4700720b */ /* 0x000fda0003f0d000 */
[----:B------:R-:W-:Y:S05]  /*d0c0*/  @!P0 EXIT ;  /* 0x000000000000894d */ /* 0x000fea0003800000 */
[----:B------:R-:W-:Y:S05]  /*d0d0*/  BRA `(.L_x_145) ;  /* 0x0000000000287947 */ /* 0x000fea0003800000 */
.L_x_146:
[----:B------:R-:W-:Y:S01]  /*d0e0*/  ISETP.NE.AND P0, PT, R147, RZ, PT ;  /* 0x000000ff9300720c */ /* 0x000fe20003f05270 */
[----:B------:R-:W-:-:S12]  /*d0f0*/  BSSY.RECONVERGENT B0, `(.L_x_145) ;  /* 0x0000008000007945 */ /* 0x000fd80003800200 */
[----:B------:R-:W-:Y:S05]  /*d100*/  @P0 BRA `(.L_x_147) ;  /* 0x0000000000100947 */ /* 0x000fea0003800000 */
[----:B------:R-:W-:-:S04]  /*d110*/  ISETP.NE.U32.AND P0, PT, RZ, UR4, PT ;  /* 0x00000004ff007c0c */ /* 0x000fc8000bf05070 */
[----:B------:R-:W-:-:S13]  /*d120*/  ISETP.NE.AND.EX P0, PT, RZ, UR5, PT, P0 ;  /* 0x00000005ff007c0c */ /* 0x000fda000bf05300 */
[----:B------:R-:W-:Y:S05]  /*d130*/  @!P0 EXIT ;  /* 0x000000000000894d */ /* 0x000fea0003800000 */
[----:B------:R-:W-:Y:S05]  /*d140*/  BRA `(.L_x_148) ;  /* 0x0000000000087947 */ /* 0x000fea0003800000 */
.L_x_147:
[----:B------:R-:W-:-:S13]  /*d150*/  FSETP.NEU.AND P0, PT, R71, RZ, PT ;  /* 0x000000ff4700720b */ /* 0x000fda0003f0d000 */
[----:B------:R-:W-:Y:S05]  /*d160*/  @!P0 EXIT ;  /* 0x000000000000894d */ /* 0x000fea0003800000 */
.L_x_148:
[----:B------:R-:W-:Y:S05]  /*d170*/  BSYNC.RECONVERGENT B0 ;  /* 0x0000000000007941 */ /* 0x000fea0003800200 */
.L_x_145:
[----:B------:R-:W2:Y:S01]  /*d180*/  S2UR UR7, SR_CgaCtaId ;  /* 0x00000000000779c3 */ /* 0x000ea20000008800 */
[----:B------:R-:W-:Y:S01]  /*d190*/  ULEA UR6, UR47, UR44, 0x3 ;  /* 0x0000002c2f067291 */ /* 0x000fe2000f8e18ff */
[----:B------:R-:W-:-:S04]  /*d1a0*/  DEPBAR.LE SB0, 0x0 ;  /* 0x000080000000791a */ /* 0x000fc80000000000 */
[----:B------:R-:W-:-:S04]  /*d1b0*/  UIADD3 UR6, UPT, UPT, UR6, 0x40, URZ ;  /* 0x0000004006067890 */ /* 0x000fc8000fffe0ff */
[----:B--2---:R-:W-:-:S09]  /*d1c0*/  UPRMT UR6, UR7, 0x654, UR6 ;  /* 0x0000065407067896 */ /* 0x004fd20008000006 */
[----:B------:R-:W-:Y:S01]  /*d1d0*/  SYNCS.ARRIVE.TRANS64.RED.A1T0 RZ, [UR6], RZ ;  /* 0x000000ffffff79a7 */ /* 0x000fe20008100406 */
[----:B------:R-:W-:Y:S05]  /*d1e0*/  EXIT ;  /* 0x000000000000794d */ /* 0x000fea0003800000 */
.L_x_24:
[----:B-1----:R1:W2:Y:S02]  /*d1f0*/  SYNCS.PHASECHK.TRANS64.TRYWAIT P0, [R0+URZ+0xb0], R2 ;  /* 0x0000b002000075a7 */ /* 0x0022a400080011ff */
[----:B--2---:R-:W-:Y:S05]  /*d200*/  @!P0 NANOSLEEP.SYNCS 0x989680 ;  /* 0x009896800000895d */ /* 0x004fea0003900000 */
[----:B------:R-:W2:Y:S02]  /*d210*/  @!P0 SYNCS.PHASECHK.TRANS64 P0, [R0+URZ+0xb0], R2 ;  /* 0x0000b002000085a7 */ /* 0x000ea400080010ff */
[----:B--2---:R-:W-:Y:S05]  /*d220*/  @!P0 BRA `(.L_x_24) ;  /* 0xfffffffc00f08947 */ /* 0x004fea000383ffff */
[----:B------:R-:W-:Y:S05]  /*d230*/  BRA `(.L_x_149) ;  /* 0xffffff4c00087947 */ /* 0x000fea000383ffff */
.L_x_27:
[----:B------:R-:W-:-:S07]  /*d240*/  MOV R0, UR6 ;  /* 0x0000000600007c02 */ /* 0x000fce0008000f00 */
.L_x_150:
[----:B-1----:R1:W2:Y:S02]  /*d250*/  SYNCS.PHASECHK.TRANS64.TRYWAIT P0, [R0+URZ+0x10], R3 ;  /* 0x00001003000075a7 */ /* 0x0022a400080011ff */
[----:B--2---:R-:W-:Y:S05]  /*d260*/  @!P0 NANOSLEEP.SYNCS 0x989680 ;  /* 0x009896800000895d */ /* 0x004fea0003900000 */
[----:B------:R-:W2:Y:S02]  /*d270*/  @!P0 SYNCS.PHASECHK.TRANS64 P0, [R0+URZ+0x10], R3 ;  /* 0x00001003000085a7 */ /* 0x000ea400080010ff */
[----:B--2---:R-:W-:Y:S05]  /*d280*/  @!P0 BRA `(.L_x_150) ;  /* 0xfffffffc00f08947 */ /* 0x004fea000383ffff */
[----:B------:R-:W-:Y:S05]  /*d290*/  BRA `(.L_x_26) ;  /* 0xffffff4c007c7947 */ /* 0x000fea000383ffff */
.L_x_36:
[----:B-1----:R-:W-:-:S07]  /*d2a0*/  MOV R0, UR14 ;  /* 0x0000000e00007c02 */ /* 0x002fce0008000f00 */
.L_x_151:
[----:B-1----:R1:W2:Y:S02]  /*d2b0*/  SYNCS.PHASECHK.TRANS64.TRYWAIT P0, [R0+URZ+0x10], R3 ;  /* 0x00001003000075a7 */ /* 0x0022a400080011ff */
[----:B--2---:R-:W-:Y:S05]  /*d2c0*/  @!P0 NANOSLEEP.SYNCS 0x989680 ;  /* 0x009896800000895d */ /* 0x004fea0003900000 */
[----:B------:R-:W2:Y:S02]  /*d2d0*/  @!P0 SYNCS.PHASECHK.TRANS64 P0, [R0+URZ+0x10], R3 ;  /* 0x00001003000085a7 */ /* 0x000ea400080010ff */
[----:B--2---:R-:W-:Y:S05]  /*d2e0*/  @!P0 BRA `(.L_x_151) ;  /* 0xfffffffc00f08947 */ /* 0x004fea000383ffff */
[----:B------:R-:W-:Y:S05]  /*d2f0*/  BRA `(.L_x_35) ;  /* 0xffffff5000d87947 */ /* 0x000fea000383ffff */
.L_x_43:
[----:B-1----:R1:W4:Y:S02]  /*d300*/  SYNCS.PHASECHK.TRANS64.TRYWAIT P0, [R3+URZ+0x70], R0 ;  /* 0x00007000030075a7 */ /* 0x00232400080011ff */
[----:B----4-:R-:W-:Y:S05]  /*d310*/  @!P0 NANOSLEEP.SYNCS 0x989680 ;  /* 0x009896800000895d */ /* 0x010fea0003900000 */
[----:B------:R-:W4:Y:S02]  /*d320*/  @!P0 SYNCS.PHASECHK.TRANS64 P0, [R3+URZ+0x70], R0 ;  /* 0x00007000030085a7 */ /* 0x000f2400080010ff */
[----:B----4-:R-:W-:Y:S05]  /*d330*/  @!P0 BRA `(.L_x_43) ;  /* 0xfffffffc00f08947 */ /* 0x010fea000383ffff */
[----:B------:R-:W-:Y:S05]  /*d340*/  BRA `(.L_x_152) ;  /* 0xffffff58000c7947 */ /* 0x000fea000383ffff */
.L_x_47:
[----:B------:R-:W-:-:S07]  /*d350*/  MOV R0, UR4 ;  /* 0x0000000400007c02 */ /* 0x000fce0008000f00 */
.L_x_153:
[----:B-1----:R1:W2:Y:S02]  /*d360*/  SYNCS.PHASECHK.TRANS64.TRYWAIT P0, [R0+URZ], R2 ;  /* 0x00000002000075a7 */ /* 0x0022a400080011ff */
[----:B--2---:R-:W-:Y:S05]  /*d370*/  @!P0 NANOSLEEP.SYNCS 0x989680 ;  /* 0x009896800000895d */ /* 0x004fea0003900000 */
[----:B------:R-:W2:Y:S02]  /*d380*/  @!P0 SYNCS.PHASECHK.TRANS64 P0, [R0+URZ], R2 ;  /* 0x00000002000085a7 */ /* 0x000ea400080010ff */
[----:B--2---:R-:W-:Y:S05]  /*d390*/  @!P0 BRA `(.L_x_153) ;  /* 0xfffffffc00f08947 */ /* 0x004fea000383ffff */
[----:B------:R-:W-:Y:S05]  /*d3a0*/  BRA `(.L_x_154) ;  /* 0xffffff5c00b87947 */ /* 0x000fea000383ffff */
.L_x_50:
[----:B-1----:R1:W2:Y:S02]  /*d3b0*/  SYNCS.PHASECHK.TRANS64.TRYWAIT P0, [R0+URZ+0xa0], R8 ;  /* 0x0000a008000075a7 */ /* 0x0022a400080011ff */
[----:B--2---:R-:W-:Y:S05]  /*d3c0*/  @!P0 NANOSLEEP.SYNCS 0x989680 ;  /* 0x009896800000895d */ /* 0x004fea0003900000 */
[----:B------:R-:W2:Y:S02]  /*d3d0*/  @!P0 SYNCS.PHASECHK.TRANS64 P0, [R0+URZ+0xa0], R8 ;  /* 0x0000a008000085a7 */ /* 0x000ea400080010ff */
[----:B--2---:R-:W-:Y:S05]  /*d3e0*/  @!P0 BRA `(.L_x_50) ;  /* 0xfffffffc00f08947 */ /* 0x004fea000383ffff */
[----:B------:R-:W-:Y:S05]  /*d3f0*/  BRA `(.L_x_155) ;  /* 0xffffff6000207947 */ /* 0x000fea000383ffff */
.L_x_51:
[----:B------:R-:W-:-:S07]  /*d400*/  MOV R0, UR4 ;  /* 0x0000000400007c02 */ /* 0x000fce0008000f00 */
.L_x_156:
[----:B-1----:R1:W2:Y:S02]  /*d410*/  SYNCS.PHASECHK.TRANS64.TRYWAIT P0, [R0+URZ+0x80], R9 ;  /* 0x00008009000075a7 */ /* 0x0022a400080011ff */
[----:B--2---:R-:W-:Y:S05]  /*d420*/  @!P0 NANOSLEEP.SYNCS 0x989680 ;  /* 0x009896800000895d */ /* 0x004fea0003900000 */
[----:B------:R-:W2:Y:S02]  /*d430*/  @!P0 SYNCS.PHASECHK.TRANS64 P0, [R0+URZ+0x80], R9 ;  /* 0x00008009000085a7 */ /* 0x000ea400080010ff */
[----:B--2---:R-:W-:Y:S05]  /*d440*/  @!P0 BRA `(.L_x_156) ;  /* 0xfffffffc00f08947 */ /* 0x004fea000383ffff */
[----:B------:R-:W-:Y:S05]  /*d450*/  BRA `(.L_x_157) ;  /* 0xffffff6000307947 */ /* 0x000fea000383ffff */
.L_x_52:
[----:B-1----:R1:W2:Y:S02]  /*d460*/  SYNCS.PHASECHK.TRANS64.TRYWAIT P1, [R0+URZ+0x70], R8 ;  /* 0x00007008000075a7 */ /* 0x0022a400080211ff */
[----:B--2---:R-:W-:Y:S05]  /*d470*/  @!P1 NANOSLEEP.SYNCS 0x989680 ;  /* 0x009896800000995d */ /* 0x004fea0003900000 */
[----:B------:R-:W2:Y:S02]  /*d480*/  @!P1 SYNCS.PHASECHK.TRANS64 P1, [R0+URZ+0x70], R8 ;  /* 0x00007008000095a7 */ /* 0x000ea400080210ff */
[----:B--2---:R-:W-:Y:S05]  /*d490*/  @!P1 BRA `(.L_x_52) ;  /* 0xfffffffc00f09947 */ /* 0x004fea000383ffff */
[----:B------:R-:W-:Y:S05]  /*d4a0*/  BRA `(.L_x_158) ;  /* 0xffffff6000607947 */ /* 0x000fea000383ffff */
.L_x_55:
[----:B------:R-:W-:-:S07]  /*d4b0*/  MOV R0, UR4 ;  /* 0x0000000400007c02 */ /* 0x000fce0008000f00 */
.L_x_159:
[----:B-1----:R1:W2:Y:S02]  /*d4c0*/  SYNCS.PHASECHK.TRANS64.TRYWAIT P0, [R0+URZ+0x80], R2 ;  /* 0x00008002000075a7 */ /* 0x0022a400080011ff */
[----:B--2---:R-:W-:Y:S05]  /*d4d0*/  @!P0 NANOSLEEP.SYNCS 0x989680 ;  /* 0x009896800000895d */ /* 0x004fea0003900000 */
[----:B------:R-:W2:Y:S02]  /*d4e0*/  @!P0 SYNCS.PHASECHK.TRANS64 P0, [R0+URZ+0x80], R2 ;  /* 0x00008002000085a7 */ /* 0x000ea400080010ff */
[----:B--2---:R-:W-:Y:S05]  /*d4f0*/  @!P0 BRA `(.L_x_159) ;  /* 0xfffffffc00f08947 */ /* 0x004fea000383ffff */
[----:B------:R-:W-:Y:S05]  /*d500*/  BRA `(.L_x_54) ;  /* 0xffffff6000b47947 */ /* 0x000fea000383ffff */
.L_x_64:
[----:B-1----:R-:W-:-:S04]  /*d510*/  MOV R6, UR5 ;  /* 0x0000000500067c02 */ /* 0x002fc80008000f00 */
[----:B------:R1:W2:Y:S03]  /*d520*/  SYNCS.PHASECHK.TRANS64.TRYWAIT P0, [R6+URZ+0x8], R7 ;  /* 0x00000807060075a7 */ /* 0x0002a600080011ff */
[----:B--2---:R-:W-:Y:S05]  /*d530*/  @!P0 NANOSLEEP.SYNCS 0x989680 ;  /* 0x009896800000895d */ /* 0x004fea0003900000 */
[----:B------:R-:W2:Y:S02]  /*d540*/  @!P0 SYNCS.PHASECHK.TRANS64 P0, [R6+URZ+0x8], R7 ;  /* 0x00000807060085a7 */ /* 0x000ea400080010ff */
[----:B--2---:R-:W-:Y:S05]  /*d550*/  @!P0 BRA `(.L_x_64) ;  /* 0xfffffffc00ec8947 */ /* 0x004fea000383ffff */
[----:B------:R-:W-:Y:S05]  /*d560*/  BRA `(.L_x_63) ;  /* 0xffffff6400787947 */ /* 0x000fea000383ffff */
.L_x_66:
[----:B------:R-:W-:Y:S01]  /*d570*/  BSSY B0, `(.L_x_160) ;  /* 0x0000006000007945 */ /* 0x000fe20003800000 */
[----:B------:R-:W-:-:S07]  /*d580*/  MOV R15, 0xffffffff ;  /* 0xffffffff000f7802 */ /* 0x000fce0000000f00 */
[----:B-1---5:R-:W-:Y:S05]  /*d590*/  WARPSYNC.COLLECTIVE R15, `(.L_x_161) ;  /* 0x000000000f0c7348 */ /* 0x022fea0003c00000 */
[----:B------:R-:W-:Y:S02]  /*d5a0*/  ELECT P6, UR79, PT ;  /* 0x00000000004f782f */ /* 0x000fe400038c0000 */
[----:B------:R-:W-:Y:S01]  /*d5b0*/  MOV R14, UR79 ;  /* 0x0000004f000e7c02 */ /* 0x000fe20008000f00 */
[----:B-1---5:R-:W-:Y:S10]  /*d5c0*/  ENDCOLLECTIVE ;  /* 0x000000000000791b */ /* 0x022ff40003800000 */
.L_x_161:
[----:B------:R-:W-:Y:S05]  /*d5d0*/  BSYNC B0 ;  /* 0x0000000000007941 */ /* 0x000fea0003800000 */
.L_x_160:
[----:B------:R-:W-:Y:S05]  /*d5e0*/  BRA `(.L_x_162) ;  /* 0xffffff6400a87947 */ /* 0x000fea000383ffff */
.L_x_68:
[----:B-1----:R-:W-:-:S04]  /*d5f0*/  MOV R4, UR5 ;  /* 0x0000000500047c02 */ /* 0x002fc80008000f00 */
[----:B------:R1:W2:Y:S03]  /*d600*/  SYNCS.PHASECHK.TRANS64.TRYWAIT P0, [R4+URZ+0x8], R5 ;  /* 0x00000805040075a7 */ /* 0x0002a600080011ff */
[----:B--2---:R-:W-:Y:S05]  /*d610*/  @!P0 NANOSLEEP.SYNCS 0x989680 ;  /* 0x009896800000895d */ /* 0x004fea0003900000 */
[----:B------:R-:W2:Y:S02]  /*d620*/  @!P0 SYNCS.PHASECHK.TRANS64 P0, [R4+URZ+0x8], R5 ;  /* 0x00000805040085a7 */ /* 0x000ea400080010ff */
[----:B--2---:R-:W-:Y:S05]  /*d630*/  @!P0 BRA `(.L_x_68) ;  /* 0xfffffffc00ec8947 */ /* 0x004fea000383ffff */
[----:B------:R-:W-:Y:S05]  /*d640*/  BRA `(.L_x_67) ;  /* 0xffffff6400ac7947 */ /* 0x000fea000383ffff */
.L_x_69:
[----:B-1----:R1:W2:Y:S02]  /*d650*/  SYNCS.PHASECHK.TRANS64.TRYWAIT P0, [R2+URZ+0x70], R4 ;  /* 0x00007004020075a7 */ /* 0x0022a400080011ff */
[----:B--2---:R-:W-:Y:S05]  /*d660*/  @!P0 NANOSLEEP.SYNCS 0x989680 ;  /* 0x009896800000895d */ /* 0x004fea0003900000 */
[----:B------:R-:W2:Y:S02]  /*d670*/  @!P0 SYNCS.PHASECHK.TRANS64 P0, [R2+URZ+0x70], R4 ;  /* 0x00007004020085a7 */ /* 0x000ea400080010ff */
[----:B--2---:R-:W-:Y:S05]  /*d680*/  @!P0 BRA `(.L_x_69) ;  /* 0xfffffffc00f08947 */ /* 0x004fea000383ffff */
[----:B------:R-:W-:Y:S05]  /*d690*/  BRA `(.L_x_163) ;  /* 0xffffff70003c7947 */ /* 0x000fea000383ffff */
.L_x_73:
[----:B------:R-:W-:-:S07]  /*d6a0*/  MOV R2, UR18 ;  /* 0x0000001200027c02 */ /* 0x000fce0008000f00 */
.L_x_164:
[----:B-1----:R1:W2:Y:S02]  /*d6b0*/  SYNCS.PHASECHK.TRANS64.TRYWAIT P0, [R2+URZ], R4 ;  /* 0x00000004020075a7 */ /* 0x0022a400080011ff */
[----:B--2---:R-:W-:Y:S05]  /*d6c0*/  @!P0 NANOSLEEP.SYNCS 0x989680 ;  /* 0x009896800000895d */ /* 0x004fea0003900000 */
[----:B------:R-:W2:Y:S02]  /*d6d0*/  @!P0 SYNCS.PHASECHK.TRANS64 P0, [R2+URZ], R4 ;  /* 0x00000004020085a7 */ /* 0x000ea400080010ff */
[----:B--2---:R-:W-:Y:S05]  /*d6e0*/  @!P0 BRA `(.L_x_164) ;  /* 0xfffffffc00f08947 */ /* 0x004fea000383ffff */
[----:B------:R-:W-:Y:S05]  /*d6f0*/  BRA `(.L_x_72) ;  /* 0xffffff7000947947 */ /* 0x000fea000383ffff */
.L_x_74:
[----:B------:R-:W-:-:S07]  /*d700*/  MOV R2, UR39 ;  /* 0x0000002700027c02 */ /* 0x000fce0008000f00 */
.L_x_165:
[----:B-1----:R1:W2:Y:S02]  /*d710*/  SYNCS.PHASECHK.TRANS64.TRYWAIT P0, [R2+URZ+0x98], R4 ;  /* 0x00009804020075a7 */ /* 0x0022a400080011ff */
[----:B--2---:R-:W-:Y:S05]  /*d720*/  @!P0 NANOSLEEP.SYNCS 0x989680 ;  /* 0x009896800000895d */ /* 0x004fea0003900000 */
[----:B------:R-:W2:Y:S02]  /*d730*/  @!P0 SYNCS.PHASECHK.TRANS64 P0, [R2+URZ+0x98], R4 ;  /* 0x00009804020085a7 */ /* 0x000ea400080010ff */
[----:B--2---:R-:W-:Y:S05]  /*d740*/  @!P0 BRA `(.L_x_165) ;  /* 0xfffffffc00f08947 */ /* 0x004fea000383ffff */
[----:B------:R-:W-:Y:S05]  /*d750*/  BRA `(.L_x_166) ;  /* 0xffffff7400087947 */ /* 0x000fea000383ffff */
.L_x_77:
[----:B------:R-:W-:Y:S07]  /*d760*/  MOV R2, UR9 ;  /* 0x0000000900027c02 */ /* 0x000fee0008000f00 */
.L_x_167:
[----:B-1----:R1:W2:Y:S02]  /*d770*/  SYNCS.PHASECHK.TRANS64.TRYWAIT P0, [R2+URZ], R4 ;  /* 0x00000004020075a7 */ /* 0x0022a400080011ff */
[----:B--2---:R-:W-:Y:S05]  /*d780*/  @!P0 NANOSLEEP.SYNCS 0x989680 ;  /* 0x009896800000895d */ /* 0x004fea0003900000 */
[----:B------:R-:W2:Y:S02]  /*d790*/  @!P0 SYNCS.PHASECHK.TRANS64 P0, [R2+URZ], R4 ;  /* 0x00000004020085a7 */ /* 0x000ea400080010ff */
[----:B--2---:R-:W-:Y:S05]  /*d7a0*/  @!P0 BRA `(.L_x_167) ;  /* 0xfffffffc00f08947 */ /* 0x004fea000383ffff */
[----:B------:R-:W-:Y:S05]  /*d7b0*/  BRA `(.L_x_76) ;  /* 0xffffff7800207947 */ /* 0x000fea000383ffff */
.L_x_80:
[----:B------:R-:W-:-:S07]  /*d7c0*/  MOV R0, UR39 ;  /* 0x0000002700007c02 */ /* 0x000fce0008000f00 */
.L_x_168:
[----:B-1----:R1:W2:Y:S02]  /*d7d0*/  SYNCS.PHASECHK.TRANS64.TRYWAIT P0, [R0+URZ+0xc0], R2 ;  /* 0x0000c002000075a7 */ /* 0x0022a400080011ff */
[----:B--2---:R-:W-:Y:S05]  /*d7e0*/  @!P0 NANOSLEEP.SYNCS 0x989680 ;  /* 0x009896800000895d */ /* 0x004fea0003900000 */
[----:B------:R-:W2:Y:S02]  /*d7f0*/  @!P0 SYNCS.PHASECHK.TRANS64 P0, [R0+URZ+0xc0], R2 ;  /* 0x0000c002000085a7 */ /* 0x000ea400080010ff */
[----:B--2---:R-:W-:Y:S05]  /*d800*/  @!P0 BRA `(.L_x_168) ;  /* 0xfffffffc00f08947 */ /* 0x004fea000383ffff */
[----:B------:R-:W-:Y:S05]  /*d810*/  BRA `(.L_x_169) ;  /* 0xffffff7c00a07947 */ /* 0x000fea000383ffff */
.L_x_85:
[----:B-1----:R1:W2:Y:S02]  /*d820*/  SYNCS.PHASECHK.TRANS64.TRYWAIT P0, [R12+URZ+0x70], R0 ;  /* 0x000070000c0075a7 */ /* 0x0022a400080011ff */
[----:B--2---:R-:W-:Y:S05]  /*d830*/  @!P0 NANOSLEEP.SYNCS 0x989680 ;  /* 0x009896800000895d */ /* 0x004fea0003900000 */
[----:B------:R-:W2:Y:S02]  /*d840*/  @!P0 SYNCS.PHASECHK.TRANS64 P0, [R12+URZ+0x70], R0 ;  /* 0x000070000c0085a7 */ /* 0x000ea400080010ff */
[----:B--2---:R-:W-:Y:S05]  /*d850*/  @!P0 BRA `(.L_x_85) ;  /* 0xfffffffc00f08947 */ /* 0x004fea000383ffff */
[----:B------:R-:W-:Y:S05]  /*d860*/  BRA `(.L_x_170) ;  /* 0xffffff8000d47947 */ /* 0x000fea000383ffff */
.L_x_88:
[----:B-1----:R-:W-:Y:S07]  /*d870*/  MOV R0, UR21 ;  /* 0x0000001500007c02 */ /* 0x002fee0008000f00 */
.L_x_171:
[----:B-1----:R1:W2:Y:S02]  /*d880*/  SYNCS.PHASECHK.TRANS64.TRYWAIT P2, [R0+URZ+0x68], R6 ;  /* 0x00006806000075a7 */ /* 0x0022a400080411ff */
[----:B--2---:R-:W-:Y:S05]  /*d890*/  @!P2 NANOSLEEP.SYNCS 0x989680 ;  /* 0x009896800000a95d */ /* 0x004fea0003900000 */
[----:B------:R-:W2:Y:S02]  /*d8a0*/  @!P2 SYNCS.PHASECHK.TRANS64 P2, [R0+URZ+0x68], R6 ;  /* 0x000068060000a5a7 */ /* 0x000ea400080410ff */
[----:B--2---:R-:W-:Y:S05]  /*d8b0*/  @!P2 BRA `(.L_x_171) ;  /* 0xfffffffc00f0a947 */ /* 0x004fea000383ffff */
[----:B------:R-:W-:Y:S05]  /*d8c0*/  BRA `(.L_x_87) ;  /* 0xffffff88003c7947 */ /* 0x000fea000383ffff */
.L_x_91:
[----:B------:R-:W-:Y:S07]  /*d8d0*/  MOV R0, UR21 ;  /* 0x0000001500007c02 */ /* 0x000fee0008000f00 */
.L_x_172:
[----:B-1----:R1:W2:Y:S02]  /*d8e0*/  SYNCS.PHASECHK.TRANS64.TRYWAIT P0, [R0+URZ+0x40], R9 ;  /* 0x00004009000075a7 */ /* 0x0022a400080011ff */
[----:B--2---:R-:W-:Y:S05]  /*d8f0*/  @!P0 NANOSLEEP.SYNCS 0x989680 ;  /* 0x009896800000895d */ /* 0x004fea0003900000 */
[----:B------:R-:W2:Y:S02]  /*d900*/  @!P0 SYNCS.PHASECHK.TRANS64 P0, [R0+URZ+0x40], R9 ;  /* 0x00004009000085a7 */ /* 0x000ea400080010ff */
[----:B--2---:R-:W-:Y:S05]  /*d910*/  @!P0 BRA `(.L_x_172) ;  /* 0xfffffffc00f08947 */ /* 0x004fea000383ffff */
[----:B------:R-:W-:Y:S05]  /*d920*/  BRA `(.L_x_173) ;  /* 0xffffff88009c7947 */ /* 0x000fea000383ffff */
.L_x_92:
[----:B------:R-:W-:Y:S07]  /*d930*/  MOV R0, UR21 ;  /* 0x0000001500007c02 */ /* 0x000fee0008000f00 */
.L_x_174:
[----:B-1----:R1:W2:Y:S02]  /*d940*/  SYNCS.PHASECHK.TRANS64.TRYWAIT P0, [R0+URZ+0x48], R9 ;  /* 0x00004809000075a7 */ /* 0x0022a400080011ff */
[----:B--2---:R-:W-:Y:S05]  /*d950*/  @!P0 NANOSLEEP.SYNCS 0x989680 ;  /* 0x009896800000895d */ /* 0x004fea0003900000 */
[----:B------:R-:W2:Y:S02]  /*d960*/  @!P0 SYNCS.PHASECHK.TRANS64 P0, [R0+URZ+0x48], R9 ;  /* 0x00004809000085a7 */ /* 0x000ea400080010ff */
[----:B--2---:R-:W-:Y:S05]  /*d970*/  @!P0 BRA `(.L_x_174) ;  /* 0xfffffffc00f08947 */ /* 0x004fea000383ffff */
[----:B------:R-:W-:Y:S05]  /*d980*/  BRA `(.L_x_175) ;  /* 0xffffff8800f07947 */ /* 0x000fea000383ffff */
.L_x_93:
[----:B------:R-:W-:Y:S07]  /*d990*/  MOV R0, UR21 ;  /* 0x0000001500007c02 */ /* 0x000fee0008000f00 */
.L_x_176:
[----:B-1----:R1:W2:Y:S02]  /*d9a0*/  SYNCS.PHASECHK.TRANS64.TRYWAIT P0, [R0+URZ+0x50], R9 ;  /* 0x00005009000075a7 */ /* 0x0022a400080011ff */
[----:B--2---:R-:W-:Y:S05]  /*d9b0*/  @!P0 NANOSLEEP.SYNCS 0x989680 ;  /* 0x009896800000895d */ /* 0x004fea0003900000 */
[----:B------:R-:W2:Y:S02]  /*d9c0*/  @!P0 SYNCS.PHASECHK.TRANS64 P0, [R0+URZ+0x50], R9 ;  /* 0x00005009000085a7 */ /* 0x000ea400080010ff */
[----:B--2---:R-:W-:Y:S05]  /*d9d0*/  @!P0 BRA `(.L_x_176) ;  /* 0xfffffffc00f08947 */ /* 0x004fea000383ffff */
[----:B------:R-:W-:Y:S05]  /*d9e0*/  BRA `(.L_x_177) ;  /* 0xffffff8c00347947 */ /* 0x000fea000383ffff */
.L_x_94:
[----:B------:R-:W-:Y:S07]  /*d9f0*/  MOV R0, UR21 ;  /* 0x0000001500007c02 */ /* 0x000fee0008000f00 */
.L_x_178:
[----:B-1----:R1:W2:Y:S02]  /*da00*/  SYNCS.PHASECHK.TRANS64.TRYWAIT P0, [R0+URZ+0x58], R9 ;  /* 0x00005809000075a7 */ /* 0x0022a400080011ff */
[----:B--2---:R-:W-:Y:S05]  /*da10*/  @!P0 NANOSLEEP.SYNCS 0x989680 ;  /* 0x009896800000895d */ /* 0x004fea0003900000 */
[----:B------:R-:W2:Y:S02]  /*da20*/  @!P0 SYNCS.PHASECHK.TRANS64 P0, [R0+URZ+0x58], R9 ;  /* 0x00005809000085a7 */ /* 0x000ea400080010ff */
[----:B--2---:R-:W-:Y:S05]  /*da30*/  @!P0 BRA `(.L_x_178) ;  /* 0xfffffffc00f08947 */ /* 0x004fea000383ffff */
[----:B------:R-:W-:Y:S05]  /*da40*/  BRA `(.L_x_179) ;  /* 0xffffff8c00787947 */ /* 0x000fea000383ffff */
.L_x_96:
[----:B------:R-:W-:-:S07]  /*da50*/  MOV R0, UR21 ;  /* 0x0000001500007c02 */ /* 0x000fce0008000f00 */
.L_x_180:
[----:B--2---:R2:W3:Y:S02]  /*da60*/  SYNCS.PHASECHK.TRANS64.TRYWAIT P0, [R0+URZ+0x40], R2 ;  /* 0x00004002000075a7 */ /* 0x0044e400080011ff */
[----:B---3--:R-:W-:Y:S05]  /*da70*/  @!P0 NANOSLEEP.SYNCS 0x989680 ;  /* 0x009896800000895d */ /* 0x008fea0003900000 */
[----:B------:R-:W3:Y:S02]  /*da80*/  @!P0 SYNCS.PHASECHK.TRANS64 P0, [R0+URZ+0x40], R2 ;  /* 0x00004002000085a7 */ /* 0x000ee400080010ff */
[----:B---3--:R-:W-:Y:S05]  /*da90*/  @!P0 BRA `(.L_x_180) ;  /* 0xfffffffc00f08947 */ /* 0x008fea000383ffff */
[----:B------:R-:W-:Y:S05]  /*daa0*/  BRA `(.L_x_181) ;  /* 0xffffff9000007947 */ /* 0x000fea000383ffff */
.L_x_97:
[----:B--2---:R-:W-:-:S07]  /*dab0*/  MOV R0, UR21 ;  /* 0x0000001500007c02 */ /* 0x004fce0008000f00 */
.L_x_182:
[----:B--2---:R2:W3:Y:S02]  /*dac0*/  SYNCS.PHASECHK.TRANS64.TRYWAIT P0, [R0+URZ+0x48], R2 ;  /* 0x00004802000075a7 */ /* 0x0044e400080011ff */
[----:B---3--:R-:W-:Y:S05]  /*dad0*/  @!P0 NANOSLEEP.SYNCS 0x989680 ;  /* 0x009896800000895d */ /* 0x008fea0003900000 */
[----:B------:R-:W3:Y:S02]  /*dae0*/  @!P0 SYNCS.PHASECHK.TRANS64 P0, [R0+URZ+0x48], R2 ;  /* 0x00004802000085a7 */ /* 0x000ee400080010ff */
[----:B---3--:R-:W-:Y:S05]  /*daf0*/  @!P0 BRA `(.L_x_182) ;  /* 0xfffffffc00f08947 */ /* 0x008fea000383ffff */
[----:B------:R-:W-:Y:S05]  /*db00*/  BRA `(.L_x_183) ;  /* 0xffffff8c00f07947 */ /* 0x000fea000383ffff */
.L_x_98:
[----:B--2---:R-:W-:-:S07]  /*db10*/  MOV R0, UR21 ;  /* 0x0000001500007c02 */ /* 0x004fce0008000f00 */
.L_x_184:
[----:B--2---:R2:W3:Y:S02]  /*db20*/  SYNCS.PHASECHK.TRANS64.TRYWAIT P0, [R0+URZ+0x50], R2 ;  /* 0x00005002000075a7 */ /* 0x0044e400080011ff */
[----:B---3--:R-:W-:Y:S05]  /*db30*/  @!P0 NANOSLEEP.SYNCS 0x989680 ;  /* 0x009896800000895d */ /* 0x008fea0003900000 */
[----:B------:R-:W3:Y:S02]  /*db40*/  @!P0 SYNCS.PHASECHK.TRANS64 P0, [R0+URZ+0x50], R2 ;  /* 0x00005002000085a7 */ /* 0x000ee400080010ff */
[----:B---3--:R-:W-:Y:S05]  /*db50*/  @!P0 BRA `(.L_x_184) ;  /* 0xfffffffc00f08947 */ /* 0x008fea000383ffff */
[----:B------:R-:W-:Y:S05]  /*db60*/  BRA `(.L_x_185) ;  /* 0xffffff8c00e07947 */ /* 0x000fea000383ffff */
.L_x_100:
[----:B--2---:R2:W3:Y:S02]  /*db70*/  SYNCS.PHASECHK.TRANS64.TRYWAIT P0, [R8+URZ+0x70], R0 ;  /* 0x00007000080075a7 */ /* 0x0044e400080011ff */
[----:B---3--:R-:W-:Y:S05]  /*db80*/  @!P0 NANOSLEEP.SYNCS 0x989680 ;  /* 0x009896800000895d */ /* 0x008fea0003900000 */
[----:B------:R-:W3:Y:S02]  /*db90*/  @!P0 SYNCS.PHASECHK.TRANS64 P0, [R8+URZ+0x70], R0 ;  /* 0x00007000080085a7 */ /* 0x000ee400080010ff */
[----:B---3--:R-:W-:Y:S05]  /*dba0*/  @!P0 BRA `(.L_x_100) ;  /* 0xfffffffc00f08947 */ /* 0x008fea000383ffff */
[----:B------:R-:W-:Y:S05]  /*dbb0*/  BRA `(.L_x_186) ;  /* 0xffffff9000b87947 */ /* 0x000fea000383ffff */
.L_x_111:
[----:B-1----:R-:W-:Y:S04]  /*dbc0*/  MOV R0, UR44 ;  /* 0x0000002c00007c02 */ /* 0x002fe80008000f00 */
[----:B------:R1:W2:Y:S03]  /*dbd0*/  SYNCS.PHASECHK.TRANS64.TRYWAIT P0, [R0+URZ+0x20], R4 ;  /* 0x00002004000075a7 */ /* 0x0002a600080011ff */
[----:B--2---:R-:W-:Y:S05]  /*dbe0*/  @!P0 NANOSLEEP.SYNCS 0x989680 ;  /* 0x009896800000895d */ /* 0x004fea0003900000 */
[----:B------:R-:W2:Y:S02]  /*dbf0*/  @!P0 SYNCS.PHASECHK.TRANS64 P0, [R0+URZ+0x20], R4 ;  /* 0x00002004000085a7 */ /* 0x000ea400080010ff */
[----:B--2---:R-:W-:Y:S05]  /*dc00*/  @!P0 BRA `(.L_x_111) ;  /* 0xfffffffc00ec8947 */ /* 0x004fea000383ffff */
[----:B------:R-:W-:Y:S05]  /*dc10*/  BRA `(.L_x_110) ;  /* 0xffffffa0008c7947 */ /* 0x000fea000383ffff */
.L_x_113:
[----:B-1----:R-:W-:Y:S04]  /*dc20*/  MOV R0, UR44 ;  /* 0x0000002c00007c02 */ /* 0x002fe80008000f00 */
[----:B------:R1:W3:Y:S03]  /*dc30*/  SYNCS.PHASECHK.TRANS64.TRYWAIT P1, [R0+URZ+0x90], R3 ;  /* 0x00009003000075a7 */ /* 0x0002e600080211ff */
[----:B---3--:R-:W-:Y:S05]  /*dc40*/  @!P1 NANOSLEEP.SYNCS 0x989680 ;  /* 0x009896800000995d */ /* 0x008fea0003900000 */
[----:B------:R-:W3:Y:S02]  /*dc50*/  @!P1 SYNCS.PHASECHK.TRANS64 P1, [R0+URZ+0x90], R3 ;  /* 0x00009003000095a7 */ /* 0x000ee400080210ff */
[----:B---3--:R-:W-:Y:S05]  /*dc60*/  @!P1 BRA `(.L_x_113) ;  /* 0xfffffffc00ec9947 */ /* 0x008fea000383ffff */
[----:B------:R-:W-:Y:S05]  /*dc70*/  BRA `(.L_x_112) ;  /* 0xffffffa000c47947 */ /* 0x000fea000383ffff */
.L_x_122:
[----:B---3--:R3:W4:Y:S02]  /*dc80*/  SYNCS.PHASECHK.TRANS64.TRYWAIT P0, [R3+URZ+0x20], R0 ;  /* 0x00002000030075a7 */ /* 0x00872400080011ff */
[----:B----4-:R-:W-:Y:S05]  /*dc90*/  @!P0 NANOSLEEP.SYNCS 0x989680 ;  /* 0x009896800000895d */ /* 0x010fea0003900000 */
[----:B------:R-:W4:Y:S02]  /*dca0*/  @!P0 SYNCS.PHASECHK.TRANS64 P0, [R3+URZ+0x20], R0 ;  /* 0x00002000030085a7 */ /* 0x000f2400080010ff */
[----:B----4-:R-:W-:Y:S05]  /*dcb0*/  @!P0 BRA `(.L_x_122) ;  /* 0xfffffffc00f08947 */ /* 0x010fea000383ffff */
[----:B------:R-:W-:Y:S05]  /*dcc0*/  BRA `(.L_x_121) ;  /* 0xffffffb400907947 */ /* 0x000fea000383ffff */
.L_x_130:
[----:B-1----:R1:W3:Y:S02]  /*dcd0*/  SYNCS.PHASECHK.TRANS64.TRYWAIT P0, [R7+URZ+0x20], R6 ;  /* 0x00002006070075a7 */ /* 0x0022e400080011ff */
[----:B---3--:R-:W-:Y:S05]  /*dce0*/  @!P0 NANOSLEEP.SYNCS 0x989680 ;  /* 0x009896800000895d */ /* 0x008fea0003900000 */
[----:B------:R-:W3:Y:S02]  /*dcf0*/  @!P0 SYNCS.PHASECHK.TRANS64 P0, [R7+URZ+0x20], R6 ;  /* 0x00002006070085a7 */ /* 0x000ee400080010ff */
[----:B---3--:R-:W-:Y:S05]  /*dd00*/  @!P0 BRA `(.L_x_130) ;  /* 0xfffffffc00f08947 */ /* 0x008fea000383ffff */
[----:B------:R-:W-:Y:S05]  /*dd10*/  BRA `(.L_x_129) ;  /* 0xffffffc800947947 */ /* 0x000fea000383ffff */
.L_x_138:
[----:B-1----:R1:W2:Y:S02]  /*dd20*/  SYNCS.PHASECHK.TRANS64.TRYWAIT P0, [R4+URZ+0x20], R0 ;  /* 0x00002000040075a7 */ /* 0x0022a400080011ff */
[----:B--2---:R-:W-:Y:S05]  /*dd30*/  @!P0 NANOSLEEP.SYNCS 0x989680 ;  /* 0x009896800000895d */ /* 0x004fea0003900000 */
[----:B------:R-:W2:Y:S02]  /*dd40*/  @!P0 SYNCS.PHASECHK.TRANS64 P0, [R4+URZ+0x20], R0 ;  /* 0x00002000040085a7 */ /* 0x000ea400080010ff */
[----:B--2---:R-:W-:Y:S05]  /*dd50*/  @!P0 BRA `(.L_x_138) ;  /* 0xfffffffc00f08947 */ /* 0x004fea000383ffff */
[----:B------:R-:W-:Y:S05]  /*dd60*/  BRA `(.L_x_137) ;  /* 0xffffffdc00907947 */ /* 0x000fea000383ffff */
        .weak           $__internal_0_$__cuda_sm10x_tcgen05_guardrail_trap_col_being_dealloced_not_returned_by_alloc
        .type           $__internal_0_$__cuda_sm10x_tcgen05_guardrail_trap_col_being_dealloced_not_returned_by_alloc,@function
        .size           $__internal_0_$__cuda_sm10x_tcgen05_guardrail_trap_col_being_dealloced_not_returned_by_alloc,($__internal_1_$__cuda_sm10x_tcgen05_guardrail_trap_phase_invalid_during_alloc - $__internal_0_$__cuda_sm10x_tcgen05_guardrail_trap_col_being_dealloced_not_returned_by_alloc)
$__internal_0_$__cuda_sm10x_tcgen05_guardrail_trap_col_being_dealloced_not_returned_by_alloc:
[----:B------:R-:W-:Y:S05]  /*dd70*/  BPT.TRAP 0x1 ;  /* 0x000000040000795c */ /* 0x000fea0000300000 */
[----:B------:R-:W-:-:S04]  /*dd80*/  HFMA2 R3, -RZ, RZ, 0, 0 ;  /* 0x00000000ff037431 */ /* 0x000fc800000001ff */
[----:B------:R-:W-:Y:S05]  /*dd90*/  RET.REL.NODEC R2 `(_ZN7cutlass13device_kernelINS_4gemm6kernel13GemmUniversalIN4cute5tupleIJiiiiEEENS1_10collective13CollectiveMmaINS1_46MainloopSm100TmaUmmaWarpSpecializedBlockScaledILi2ELi2ELi1ENS5_IJNS4_1CILi4EEESB_NSA_ILi1EEEEEEEENS5_IJNSA_ILi256EEESF_SF_EEENS5_IJNS_12float_e4m3_tENS_13float_ue8m0_tEEEENS5_IJNS5_IJlSC_lEEENS4_6LayoutINS5_IJNS5_IJNS5_IJNSA_ILi32EEESB_EEEiEEESO_NS5_IJSC_iEEEEEENS5_IJNS5_IJNS5_IJNSA_ILi16EEESB_EEEiEEENS5_IJNS5_IJNSA_ILi0EEESC_EEENSA_ILi512EEEEEENS5_IJSU_iEEEEEEEEEEESJ_S11_NS4_8TiledMMAINS4_8MMA_AtomIJNS4_27SM100_MMA_MXF8F6F4_2x1SM_SSISH_SH_fSI_Li256ELi256ELNS4_4UMMA5MajorE0ELS16_0ELNS15_7ScaleInE0ELS17_0EEEEEENSL_INS5_IJSC_SC_SC_EEENS5_IJSU_SU_SU_EEEEENS5_IJNS4_10UnderscoreES1D_S1D_EEEEENS5_IJNS4_28SM100_TMA_2SM_LOAD_MULTICASTES1G_EEENS5_IJNS4_14ComposedLayoutINS4_7SwizzleILi3ELi4ELi3EEENS4_18smem_ptr_flag_bitsILi8EEENSL_INS5_IJNSA_ILi8EEENSA_ILi128EEEEEENS5_IJS1O_SC_EEEEEEENSL_INS5_IJNS5_IJNS5_IJSN_SC_EEENS5_IJSM_SC_EEEEEESC_NS5_IJSB_NSA_ILi2EEEEEEEEENS5_IJNS5_IJNS5_IJSS_SW_EEESV_EEESU_NS5_IJSC_SW_EEEEEEEEEEEvNS4_8identityES1H_NS5_IJS1S_NSL_INS5_IJNS5_IJNS5_IJSN_S1W_EEES1U_EEESC_S1X_EEENS5_IJS20_SU_NS5_IJSC_NSA_ILi1024EEEEEEEEEEEEEEvS25_EENS_8epilogue10collective18CollectiveEpilogueINS2F_23Sm100TmaWarpSpecializedILi4ELi2ELi64ELb1ELb0EEEJNS5_IJS1O_SF_SF_EEENS5_IJNSL_IS1O_SC_EENSL_INSA_ILi64EEESC_EEEEENS_10bfloat16_tESK_S2P_SK_NS2F_6fusion15FusionCallbacksIS2J_NS2Q_17LinearCombinationIS2P_fS2P_fLNS_15FloatRoundStyleE2EEES2K_S2O_JEEENS4_5SM1004TMEM4LOAD26SM100_TMEM_LOAD_32dp32b64xENS4_13SM90_TMA_LOADENS1I_IS1K_NS1L_ILi16EEENSL_INS5_IJS1N_S2M_EEENS5_IJS2M_SC_EEEEEEENS4_39AutoVectorizingCopyWithAssumedAlignmentILi128EEENS4_14SM90_TMA_STOREES35_S37_S37_EEEvvEEEEvNT_6ParamsE) ;  /* 0xffffff2002987950 */ /* 0x000fea0003c3ffff */
        .weak           $__internal_1_$__cuda_sm10x_tcgen05_guardrail_trap_phase_invalid_during_alloc
        .type           $__internal_1_$__cuda_sm10x_tcgen05_guardrail_trap_phase_invalid_during_alloc,@function
        .size           $__internal_1_$__cuda_sm10x_tcgen05_guardrail_trap_phase_invalid_during_alloc,($__internal_2_$__cuda_sm10x_tcgen05_guardrail_trap_unallocated_columns_being_dealloced - $__internal_1_$__cuda_sm10x_tcgen05_guardrail_trap_phase_invalid_during_alloc)
$__internal_1_$__cuda_sm10x_tcgen05_guardrail_trap_phase_invalid_during_alloc:
[----:B------:R-:W-:Y:S05]  /*dda0*/  BPT.TRAP 0x1 ;  /* 0x000000040000795c */ /* 0x000fea0000300000 */
[----:B------:R-:W-:-:S04]  /*ddb0*/  MOV R5, 0x0 ;  /* 0x0000000000057802 */ /* 0x000fc80000000f00 */
[----:B------:R-:W-:Y:S05]  /*ddc0*/  RET.REL.NODEC R4 `(_ZN7cutlass13device_kernelINS_4gemm6kernel13GemmUniversalIN4cute5tupleIJiiiiEEENS1_10collective13CollectiveMmaINS1_46MainloopSm100TmaUmmaWarpSpecializedBlockScaledILi2ELi2ELi1ENS5_IJNS4_1CILi4EEESB_NSA_ILi1EEEEEEEENS5_IJNSA_ILi256EEESF_SF_EEENS5_IJNS_12float_e4m3_tENS_13float_ue8m0_tEEEENS5_IJNS5_IJlSC_lEEENS4_6LayoutINS5_IJNS5_IJNS5_IJNSA_ILi32EEESB_EEEiEEESO_NS5_IJSC_iEEEEEENS5_IJNS5_IJNS5_IJNSA_ILi16EEESB_EEEiEEENS5_IJNS5_IJNSA_ILi0EEESC_EEENSA_ILi512EEEEEENS5_IJSU_iEEEEEEEEEEESJ_S11_NS4_8TiledMMAINS4_8MMA_AtomIJNS4_27SM100_MMA_MXF8F6F4_2x1SM_SSISH_SH_fSI_Li256ELi256ELNS4_4UMMA5MajorE0ELS16_0ELNS15_7ScaleInE0ELS17_0EEEEEENSL_INS5_IJSC_SC_SC_EEENS5_IJSU_SU_SU_EEEEENS5_IJNS4_10UnderscoreES1D_S1D_EEEEENS5_IJNS4_28SM100_TMA_2SM_LOAD_MULTICASTES1G_EEENS5_IJNS4_14ComposedLayoutINS4_7SwizzleILi3ELi4ELi3EEENS4_18smem_ptr_flag_bitsILi8EEENSL_INS5_IJNSA_ILi8EEENSA_ILi128EEEEEENS5_IJS1O_SC_EEEEEEENSL_INS5_IJNS5_IJNS5_IJSN_SC_EEENS5_IJSM_SC_EEEEEESC_NS5_IJSB_NSA_ILi2EEEEEEEEENS5_IJNS5_IJNS5_IJSS_SW_EEESV_EEESU_NS5_IJSC_SW_EEEEEEEEEEEvNS4_8identityES1H_NS5_IJS1S_NSL_INS5_IJNS5_IJNS5_IJSN_S1W_EEES1U_EEESC_S1X_EEENS5_IJS20_SU_NS5_IJSC_NSA_ILi1024EEEEEEEEEEEEEEvS25_EENS_8epilogue10collective18CollectiveEpilogueINS2F_23Sm100TmaWarpSpecializedILi4ELi2ELi64ELb1ELb0EEEJNS5_IJS1O_SF_SF_EEENS5_IJNSL_IS1O_SC_EENSL_INSA_ILi64EEESC_EEEEENS_10bfloat16_tESK_S2P_SK_NS2F_6fusion15FusionCallbacksIS2J_NS2Q_17LinearCombinationIS2P_fS2P_fLNS_15FloatRoundStyleE2EEES2K_S2O_JEEENS4_5SM1004TMEM4LOAD26SM100_TMEM_LOAD_32dp32b64xENS4_13SM90_TMA_LOADENS1I_IS1K_NS1L_ILi16EEENSL_INS5_IJS1N_S2M_EEENS5_IJS2M_SC_EEEEEEENS4_39AutoVectorizingCopyWithAssumedAlignmentILi128EEENS4_14SM90_TMA_STOREES35_S37_S37_EEEvvEEEEvNT_6ParamsE) ;  /* 0xffffff20048c7950 */ /* 0x000fea0003c3ffff */
        .weak           $__internal_2_$__cuda_sm10x_tcgen05_guardrail_trap_unallocated_columns_being_dealloced
        .type           $__internal_2_$__cuda_sm10x_tcgen05_guardrail_trap_unallocated_columns_being_dealloced,@function
        .size           $__internal_2_$__cuda_sm10x_tcgen05_guardrail_trap_unallocated_columns_being_dealloced,(.L_x_188 - $__internal_2_$__cuda_sm10x_tcgen05_guardrail_trap_unallocated_columns_being_dealloced)
$__internal_2_$__cuda_sm10x_tcgen05_guardrail_trap_unallocated_columns_being_dealloced:
[----:B------:R-:W-:Y:S05]  /*ddd0*/  BPT.TRAP 0x1 ;  /* 0x000000040000795c */ /* 0x000fea0000300000 */
[----:B------:R-:W-:-:S04]  /*dde0*/  HFMA2 R3, -RZ, RZ, 0, 0 ;  /* 0x00000000ff037431 */ /* 0x000fc800000001ff */
[----:B------:R-:W-:Y:S05]  /*ddf0*/  RET.REL.NODEC R2 `(_ZN7cutlass13device_kernelINS_4gemm6kernel13GemmUniversalIN4cute5tupleIJiiiiEEENS1_10collective13CollectiveMmaINS1_46MainloopSm100TmaUmmaWarpSpecializedBlockScaledILi2ELi2ELi1ENS5_IJNS4_1CILi4EEESB_NSA_ILi1EEEEEEEENS5_IJNSA_ILi256EEESF_SF_EEENS5_IJNS_12float_e4m3_tENS_13float_ue8m0_tEEEENS5_IJNS5_IJlSC_lEEENS4_6LayoutINS5_IJNS5_IJNS5_IJNSA_ILi32EEESB_EEEiEEESO_NS5_IJSC_iEEEEEENS5_IJNS5_IJNS5_IJNSA_ILi16EEESB_EEEiEEENS5_IJNS5_IJNSA_ILi0EEESC_EEENSA_ILi512EEEEEENS5_IJSU_iEEEEEEEEEEESJ_S11_NS4_8TiledMMAINS4_8MMA_AtomIJNS4_27SM100_MMA_MXF8F6F4_2x1SM_SSISH_SH_fSI_Li256ELi256ELNS4_4UMMA5MajorE0ELS16_0ELNS15_7ScaleInE0ELS17_0EEEEEENSL_INS5_IJSC_SC_SC_EEENS5_IJSU_SU_SU_EEEEENS5_IJNS4_10UnderscoreES1D_S1D_EEEEENS5_IJNS4_28SM100_TMA_2SM_LOAD_MULTICASTES1G_EEENS5_IJNS4_14ComposedLayoutINS4_7SwizzleILi3ELi4ELi3EEENS4_18smem_ptr_flag_bitsILi8EEENSL_INS5_IJNSA_ILi8EEENSA_ILi128EEEEEENS5_IJS1O_SC_EEEEEEENSL_INS5_IJNS5_IJNS5_IJSN_SC_EEENS5_IJSM_SC_EEEEEESC_NS5_IJSB_NSA_ILi2EEEEEEEEENS5_IJNS5_IJNS5_IJSS_SW_EEESV_EEESU_NS5_IJSC_SW_EEEEEEEEEEEvNS4_8identityES1H_NS5_IJS1S_NSL_INS5_IJNS5_IJNS5_IJSN_S1W_EEES1U_EEESC_S1X_EEENS5_IJS20_SU_NS5_IJSC_NSA_ILi1024EEEEEEEEEEEEEEvS25_EENS_8epilogue10collective18CollectiveEpilogueINS2F_23Sm100TmaWarpSpecializedILi4ELi2ELi64ELb1ELb0EEEJNS5_IJS1O_SF_SF_EEENS5_IJNSL_IS1O_SC_EENSL_INSA_ILi64EEESC_EEEEENS_10bfloat16_tESK_S2P_SK_NS2F_6fusion15FusionCallbacksIS2J_NS2Q_17LinearCombinationIS2P_fS2P_fLNS_15FloatRoundStyleE2EEES2K_S2O_JEEENS4_5SM1004TMEM4LOAD26SM100_TMEM_LOAD_32dp32b64xENS4_13SM90_TMA_LOADENS1I_IS1K_NS1L_ILi16EEENSL_INS5_IJS1N_S2M_EEENS5_IJS2M_SC_EEEEEEENS4_39AutoVectorizingCopyWithAssumedAlignmentILi128EEENS4_14SM90_TMA_STOREES35_S37_S37_EEEvvEEEEvNT_6ParamsE) ;  /* 0xffffff2002807950 */ /* 0x000fea0003c3ffff */
.L_x_187:
[----:B------:R-:W-:-:S00]  /*de00*/  BRA `(.L_x_187) ;  /* 0xfffffffc00fc7947 */ /* 0x000fc0000383ffff */
[----:B------:R-:W-:-:S00]  /*de10*/  NOP ;  /* 0x0000000000007918 */ /* 0x000fc00000000000 */
        /* <DEDUP_REMOVED lines=14> */
.L_x_188:


//--------------------- .nv.global.init           --------------------------
	.section	.nv.global.init,"aw",@progbits
.nv.global.init:
	.type		$str$27,@object
	.size		$str$27,($str$28 - $str$27)
$str$27:
        /*0000*/ 	.byte	0x28, 0x61, 0x64, 0x64, 0x72, 0x65, 0x73, 0x73, 0x20, 0x26, 0x20, 0x6d, 0x61, 0x73, 0x6b, 0x29
        /*0010*/ 	.byte	0x20, 0x3d, 0x3d, 0x20, 0x30, 0x00
	.type		$str$28,@object
	.size		$str$28,($str$26 - $str$28)
$str$28:
        /*0016*/ 	.byte	0x2f, 0x74, 0x6d, 0x70, 0x2f, 0x63, 0x75, 0x74, 0x6c, 0x61, 0x73, 0x73, 0x5f, 0x73, 0x77, 0x65
        /*0026*/ 	.byte	0x65, 0x70, 0x5f, 0x73, 0x72, 0x63, 0x2f, 0x69, 0x6e, 0x63, 0x6c, 0x75, 0x64, 0x65, 0x2f, 0x63
        /*0036*/ 	.byte	0x75, 0x74, 0x65, 0x2f, 0x70, 0x6f, 0x69, 0x6e, 0x74, 0x65, 0x72, 0x5f, 0x66, 0x6c, 0x61, 0x67
        /*0046*/ 	.byte	0x67, 0x65, 0x64, 0x2e, 0x68, 0x70, 0x70, 0x00
	.type		$str$26,@object
	.size		$str$26,($str$25 - $str$26)
$str$26:
        /*004e*/ 	.byte	0x2f, 0x74, 0x6d, 0x70, 0x2f, 0x63, 0x75, 0x74, 0x6c, 0x61, 0x73, 0x73, 0x5f, 0x73, 0x77, 0x65
        /*005e*/ 	.byte	0x65, 0x70, 0x5f, 0x73, 0x72, 0x63, 0x2f, 0x69, 0x6e, 0x63, 0x6c, 0x75, 0x64, 0x65, 0x2f, 0x63
        /*006e*/ 	.byte	0x75, 0x74, 0x65, 0x2f, 0x61, 0x74, 0x6f, 0x6d, 0x2f, 0x63, 0x6f, 0x70, 0x79, 0x5f, 0x74, 0x72
        /*007e*/ 	.byte	0x61, 0x69, 0x74, 0x73, 0x5f, 0x73, 0x6d, 0x31, 0x30, 0x30, 0x2e, 0x68, 0x70, 0x70, 0x00
	.type		$str$25,@object
	.size		$str$25,(__unnamed_1 - $str$25)
$str$25:
        /*008d*/ 	.byte	0x28, 0x28, 0x75, 0x69, 0x6e, 0x74, 0x33, 0x32, 0x5f, 0x74, 0x28, 0x74, 0x68, 0x72, 0x65, 0x61
        /*009d*/ 	.byte	0x64, 0x49, 0x64, 0x78, 0x2e, 0x78, 0x29, 0x20, 0x2f, 0x20, 0x33, 0x32, 0x29, 0x20, 0x25, 0x20
        /*00ad*/ 	.byte	0x34, 0x29, 0x20, 0x3d, 0x3d, 0x20, 0x28, 0x28, 0x28, 0x74, 0x6d, 0x65, 0x6d, 0x5f, 0x61, 0x64
        /*00bd*/ 	.byte	0x64, 0x72, 0x20, 0x3e, 0x3e, 0x20, 0x31, 0x36, 0x29, 0x20, 0x2f, 0x20, 0x33, 0x32, 0x29, 0x20
        /*00cd*/ 	.byte	0x25, 0x20, 0x34, 0x29, 0x00
	.type		__unnamed_1,@object
	.size		__unnamed_1,(__unnamed_2 - __unnamed_1)
__unnamed_1:
        /*00d2*/ 	.byte	0x61, 0x75, 0x74, 0x6f, 0x20, 0x63, 0x75, 0x74, 0x65, 0x3a, 0x3a, 0x61, 0x73, 0x5f, 0x70, 0x6f
        /* <DEDUP_REMOVED lines=24> */
        /*0262*/ 	.byte	0x38, 0x31, 0x39, 0x32, 0x3e, 0x3e, 0x3e, 0x3e, 0x5d, 0x00
	.type		__unnamed_2,@object
	.size		__unnamed_2,(.L_2 - __unnamed_2)
__unnamed_2:
        /* <DEDUP_REMOVED lines=43> */
        /*051c*/ 	.byte	0x74, 0x65, 0x3a, 0x3a, 0x43, 0x3c, 0x30, 0x3e, 0x3e, 0x3e, 0x3e, 0x5d, 0x00
.L_2:


//--------------------- .nv.shared._ZN7cutlass13device_kernelINS_4gemm6kernel13GemmUniversalIN4cute5tupleIJiiiiEEENS1_10collective13CollectiveMmaINS1_46MainloopSm100TmaUmmaWarpSpecializedBlockScaledILi2ELi2ELi1ENS5_IJNS4_1CILi4EEESB_NSA_ILi1EEEEEEEENS5_IJNSA_ILi256EEESF_SF_EEENS5_IJNS_12float_e4m3_tENS_13float_ue8m0_tEEEENS5_IJNS5_IJlSC_lEEENS4_6LayoutINS5_IJNS5_IJNS5_IJNSA_ILi32EEESB_EEEiEEESO_NS5_IJSC_iEEEEEENS5_IJNS5_IJNS5_IJNSA_ILi16EEESB_EEEiEEENS5_IJNS5_IJNSA_ILi0EEESC_EEENSA_ILi512EEEEEENS5_IJSU_iEEEEEEEEEEESJ_S11_NS4_8TiledMMAINS4_8MMA_AtomIJNS4_27SM100_MMA_MXF8F6F4_2x1SM_SSISH_SH_fSI_Li256ELi256ELNS4_4UMMA5MajorE0ELS16_0ELNS15_7ScaleInE0ELS17_0EEEEEENSL_INS5_IJSC_SC_SC_EEENS5_IJSU_SU_SU_EEEEENS5_IJNS4_10UnderscoreES1D_S1D_EEEEENS5_IJNS4_28SM100_TMA_2SM_LOAD_MULTICASTES1G_EEENS5_IJNS4_14ComposedLayoutINS4_7SwizzleILi3ELi4ELi3EEENS4_18smem_ptr_flag_bitsILi8EEENSL_INS5_IJNSA_ILi8EEENSA_ILi128EEEEEENS5_IJS1O_SC_EEEEEEENSL_INS5_IJNS5_IJNS5_IJSN_SC_EEENS5_IJSM_SC_EEEEEESC_NS5_IJSB_NSA_ILi2EEEEEEEEENS5_IJNS5_IJNS5_IJSS_SW_EEESV_EEESU_NS5_IJSC_SW_EEEEEEEEEEEvNS4_8identityES1H_NS5_IJS1S_NSL_INS5_IJNS5_IJNS5_IJSN_S1W_EEES1U_EEESC_S1X_EEENS5_IJS20_SU_NS5_IJSC_NSA_ILi1024EEEEEEEEEEEEEEvS25_EENS_8epilogue10collective18CollectiveEpilogueINS2F_23Sm100TmaWarpSpecializedILi4ELi2ELi64ELb1ELb0EEEJNS5_IJS1O_SF_SF_EEENS5_IJNSL_IS1O_SC_EENSL_INSA_ILi64EEESC_EEEEENS_10bfloat16_tESK_S2P_SK_NS2F_6fusion15FusionCallbacksIS2J_NS2Q_17LinearCombinationIS2P_fS2P_fLNS_15FloatRoundStyleE2EEES2K_S2O_JEEENS4_5SM1004TMEM4LOAD26SM100_TMEM_LOAD_32dp32b64xENS4_13SM90_TMA_LOADENS1I_IS1K_NS1L_ILi16EEENSL_INS5_IJS1N_S2M_EEENS5_IJS2M_SC_EEEEEEENS4_39AutoVectorizingCopyWithAssumedAlignmentILi128EEENS4_14SM90_TMA_STOREES35_S37_S37_EEEvvEEEEvNT_6ParamsE --------------------------
	.section	.nv.shared._ZN7cutlass13device_kernelINS_4gemm6kernel13GemmUniversalIN4cute5tupleIJiiiiEEENS1_10collective13CollectiveMmaINS1_46MainloopSm100TmaUmmaWarpSpecializedBlockScaledILi2ELi2ELi1ENS5_IJNS4_1CILi4EEESB_NSA_ILi1EEEEEEEENS5_IJNSA_ILi256EEESF_SF_EEENS5_IJNS_12float_e4m3_tENS_13float_ue8m0_tEEEENS5_IJNS5_IJlSC_lEEENS4_6LayoutINS5_IJNS5_IJNS5_IJNSA_ILi32EEESB_EEEiEEESO_NS5_IJSC_iEEEEEENS5_IJNS5_IJNS5_IJNSA_ILi16EEESB_EEEiEEENS5_IJNS5_IJNSA_ILi0EEESC_EEENSA_ILi512EEEEEENS5_IJSU_iEEEEEEEEEEESJ_S11_NS4_8TiledMMAINS4_8MMA_AtomIJNS4_27SM100_MMA_MXF8F6F4_2x1SM_SSISH_SH_fSI_Li256ELi256ELNS4_4UMMA5MajorE0ELS16_0ELNS15_7ScaleInE0ELS17_0EEEEEENSL_INS5_IJSC_SC_SC_EEENS5_IJSU_SU_SU_EEEEENS5_IJNS4_10UnderscoreES1D_S1D_EEEEENS5_IJNS4_28SM100_TMA_2SM_LOAD_MULTICASTES1G_EEENS5_IJNS4_14ComposedLayoutINS4_7SwizzleILi3ELi4ELi3EEENS4_18smem_ptr_flag_bitsILi8EEENSL_INS5_IJNSA_ILi8EEENSA_ILi128EEEEEENS5_IJS1O_SC_EEEEEEENSL_INS5_IJNS5_IJNS5_IJSN_SC_EEENS5_IJSM_SC_EEEEEESC_NS5_IJSB_NSA_ILi2EEEEEEEEENS5_IJNS5_IJNS5_IJSS_SW_EEESV_EEESU_NS5_IJSC_SW_EEEEEEEEEEEvNS4_8identityES1H_NS5_IJS1S_NSL_INS5_IJNS5_IJNS5_IJSN_S1W_EEES1U_EEESC_S1X_EEENS5_IJS20_SU_NS5_IJSC_NSA_ILi1024EEEEEEEEEEEEEEvS25_EENS_8epilogue10collective18CollectiveEpilogueINS2F_23Sm100TmaWarpSpecializedILi4ELi2ELi64ELb1ELb0EEEJNS5_IJS1O_SF_SF_EEENS5_IJNSL_IS1O_SC_EENSL_INSA_ILi64EEESC_EEEEENS_10bfloat16_tESK_S2P_SK_NS2F_6fusion15FusionCallbacksIS2J_NS2Q_17LinearCombinationIS2P_fS2P_fLNS_15FloatRoundStyleE2EEES2K_S2O_JEEENS4_5SM1004TMEM4LOAD26SM100_TMEM_LOAD_32dp32b64xENS4_13SM90_TMA_LOADENS1I_IS1K_NS1L_ILi16EEENSL_INS5_IJS1N_S2M_EEENS5_IJS2M_SC_EEEEEEENS4_39AutoVectorizingCopyWithAssumedAlignmentILi128EEENS4_14SM90_TMA_STOREES35_S37_S37_EEEvvEEEEvNT_6ParamsE,"aw",@nobits
	.sectionflags	@""
	.align	16
	.zero		1024


//--------------------- .nv.shared.reserved.0     --------------------------
	.section	.nv.shared.reserved.0,"aw",@nobits
	.weak		__nv_reservedSMEM_offset_0_alias
	.size		__nv_reservedSMEM_offset_0_alias, 0, 64
	.other		__nv_reservedSMEM_offset_0_alias,@"STO_CUDA_RESERVED_SHARED STV_DEFAULT"
__nv_reservedSMEM_offset_0_alias:
	.zero		0
.nv.shared.reserved.0:
	.zero		64
	.weak		__nv_reservedSMEM_tcgen05_partition
	.type		__nv_reservedSMEM_tcgen05_partition,@object
	.size		__nv_reservedSMEM_tcgen05_partition,(.L_0 - __nv_reservedSMEM_tcgen05_partition)
__nv_reservedSMEM_tcgen05_partition:
	.zero		32
.L_0:


//--------------------- .nv.global                --------------------------
	.section	.nv.global,"aw",@nobits
.nv.global:
	.type		_ZN40_INTERNAL_5077d9b5_4_k_cu_11c963d6_166984cute1_E,@object
	.size		_ZN40_INTERNAL_5077d9b5_4_k_cu_11c963d6_166984cute1_E,(_ZN40_INTERNAL_5077d9b5_4_k_cu_11c963d6_166984cuda3std3__45__cpo6cbeginE - _ZN40_INTERNAL_5077d9b5_4_k_cu_11c963d6_166984cute1_E)
_ZN40_INTERNAL_5077d9b5_4_k_cu_11c963d6_166984cute1_E:
	.zero		1
	.type		_ZN40_INTERNAL_5077d9b5_4_k_cu_11c963d6_166984cuda3std3__45__cpo6cbeginE,@object
	.size		_ZN40_INTERNAL_5077d9b5_4_k_cu_11c963d6_166984cuda3std3__45__cpo6cbeginE,(_ZN40_INTERNAL_5077d9b5_4_k_cu_11c963d6_166984cuda3std3__48in_placeE - _ZN40_INTERNAL_5077d9b5_4_k_cu_11c963d6_166984cuda3std3__45__cpo6cbeginE)
_ZN40_INTERNAL_5077d9b5_4_k_cu_11c963d6_166984cuda3std3__45__cpo6cbeginE:
	.zero		1
	.type		_ZN40_INTERNAL_5077d9b5_4_k_cu_11c963d6_166984cuda3std3__48in_placeE,@object
	.size		_ZN40_INTERNAL_5077d9b5_4_k_cu_11c963d6_166984cuda3std3__48in_placeE,(_ZN40_INTERNAL_5077d9b5_4_k_cu_11c963d6_166984cuda3std6ranges3__45__cpo9iter_moveE - _ZN40_INTERNAL_5077d9b5_4_k_cu_11c963d6_166984cuda3std3__48in_placeE)
_ZN40_INTERNAL_5077d9b5_4_k_cu_11c963d6_166984cuda3std3__48in_placeE:
	.zero		1
	.type		_ZN40_INTERNAL_5077d9b5_4_k_cu_11c963d6_166984cuda3std6ranges3__45__cpo9iter_moveE,@object
	.size		_ZN40_INTERNAL_5077d9b5_4_k_cu_11c963d6_166984cuda3std6ranges3__45__cpo9iter_moveE,(_ZN40_INTERNAL_5077d9b5_4_k_cu_11c963d6_166984cuda3std3__45__cpo5beginE - _ZN40_INTERNAL_5077d9b5_4_k_cu_11c963d6_166984cuda3std6ranges3__45__cpo9iter_moveE)
_ZN40_INTERNAL_5077d9b5_4_k_cu_11c963d6_166984cuda3std6ranges3__45__cpo9iter_moveE:
	.zero		1
	.type		_ZN40_INTERNAL_5077d9b5_4_k_cu_11c963d6_166984cuda3std3__45__cpo5beginE,@object
	.size		_ZN40_INTERNAL_5077d9b5_4_k_cu_11c963d6_166984cuda3std3__45__cpo5beginE,(_ZN40_INTERNAL_5077d9b5_4_k_cu_11c963d6_166984cuda3std3__442_GLOBAL__N__5077d9b5_4_k_cu_11c963d6_166986ignoreE - _ZN40_INTERNAL_5077d9b5_4_k_cu_11c963d6_166984cuda3std3__45__cpo5beginE)
_ZN40_INTERNAL_5077d9b5_4_k_cu_11c963d6_166984cuda3std3__45__cpo5beginE:
	.zero		1
	.type		_ZN40_INTERNAL_5077d9b5_4_k_cu_11c963d6_166984cuda3std3__442_GLOBAL__N__5077d9b5_4_k_cu_11c963d6_166986ignoreE,@object
	.size		_ZN40_INTERNAL_5077d9b5_4_k_cu_11c963d6_166984cuda3std3__442_GLOBAL__N__5077d9b5_4_k_cu_11c963d6_166986ignoreE,(_ZN40_INTERNAL_5077d9b5_4_k_cu_11c963d6_166984cute7productE - _ZN40_INTERNAL_5077d9b5_4_k_cu_11c963d6_166984cuda3std3__442_GLOBAL__N__5077d9b5_4_k_cu_11c963d6_166986ignoreE)
_ZN40_INTERNAL_5077d9b5_4_k_cu_11c963d6_166984cuda3std3__442_GLOBAL__N__5077d9b5_4_k_cu_11c963d6_166986ignoreE:
	.zero		1
	.type		_ZN40_INTERNAL_5077d9b5_4_k_cu_11c963d6_166984cute7productE,@object
	.size		_ZN40_INTERNAL_5077d9b5_4_k_cu_11c963d6_166984cute7productE,(_ZN40_INTERNAL_5077d9b5_4_k_cu_11c963d6_166984cuda3std3__45__cpo3endE - _ZN40_INTERNAL_5077d9b5_4_k_cu_11c963d6_166984cute7productE)
_ZN40_INTERNAL_5077d9b5_4_k_cu_11c963d6_166984cute7productE:
	.zero		1
	.type		_ZN40_INTERNAL_5077d9b5_4_k_cu_11c963d6_166984cuda3std3__45__cpo3endE,@object
	.size		_ZN40_INTERNAL_5077d9b5_4_k_cu_11c963d6_166984cuda3std3__45__cpo3endE,(_ZN40_INTERNAL_5077d9b5_4_k_cu_11c963d6_166984cuda3std3__419piecewise_constructE - _ZN40_INTERNAL_5077d9b5_4_k_cu_11c963d6_166984cuda3std3__45__cpo3endE)
_ZN40_INTERNAL_5077d9b5_4_k_cu_11c963d6_166984cuda3std3__45__cpo3endE:
	.zero		1
	.type		_ZN40_INTERNAL_5077d9b5_4_k_cu_11c963d6_166984cuda3std3__419piecewise_constructE,@object
	.size		_ZN40_INTERNAL_5077d9b5_4_k_cu_11c963d6_166984cuda3std3__419piecewise_constructE,(_ZN40_INTERNAL_5077d9b5_4_k_cu_11c963d6_166984cuda3std3__45__cpo4cendE - _ZN40_INTERNAL_5077d9b5_4_k_cu_11c963d6_166984cuda3std3__419piecewise_constructE)
_ZN40_INTERNAL_5077d9b5_4_k_cu_11c963d6_166984cuda3std3__419piecewise_constructE:
	.zero		1
	.type		_ZN40_INTERNAL_5077d9b5_4_k_cu_11c963d6_166984cuda3std3__45__cpo4cendE,@object
	.size		_ZN40_INTERNAL_5077d9b5_4_k_cu_11c963d6_166984cuda3std3__45__cpo4cendE,(_ZN40_INTERNAL_5077d9b5_4_k_cu_11c963d6_166984cuda3std6ranges3__45__cpo4swapE - _ZN40_INTERNAL_5077d9b5_4_k_cu_11c963d6_166984cuda3std3__45__cpo4cendE)
_ZN40_INTERNAL_5077d9b5_4_k_cu_11c963d6_166984cuda3std3__45__cpo4cendE:
	.zero		1
	.type		_ZN40_INTERNAL_5077d9b5_4_k_cu_11c963d6_166984cuda3std6ranges3__45__cpo4swapE,@object
	.size		_ZN40_INTERNAL_5077d9b5_4_k_cu_11c963d6_166984cuda3std6ranges3__45__cpo4swapE,(.L_10 - _ZN40_INTERNAL_5077d9b5_4_k_cu_11c963d6_166984cuda3std6ranges3__45__cpo4swapE)
_ZN40_INTERNAL_5077d9b5_4_k_cu_11c963d6_166984cuda3std6ranges3__45__cpo4swapE:
	.zero		1
.L_10:


//--------------------- .nv.constant0._ZN7cutlass13device_kernelINS_4gemm6kernel13GemmUniversalIN4cute5tupleIJiiiiEEENS1_10collective13CollectiveMmaINS1_46MainloopSm100TmaUmmaWarpSpecializedBlockScaledILi2ELi2ELi1ENS5_IJNS4_1CILi4EEESB_NSA_ILi1EEEEEEEENS5_IJNSA_ILi256EEESF_SF_EEENS5_IJNS_12float_e4m3_tENS_13float_ue8m0_tEEEENS5_IJNS5_IJlSC_lEEENS4_6LayoutINS5_IJNS5_IJNS5_IJNSA_ILi32EEESB_EEEiEEESO_NS5_IJSC_iEEEEEENS5_IJNS5_IJNS5_IJNSA_ILi16EEESB_EEEiEEENS5_IJNS5_IJNSA_ILi0EEESC_EEENSA_ILi512EEEEEENS5_IJSU_iEEEEEEEEEEESJ_S11_NS4_8TiledMMAINS4_8MMA_AtomIJNS4_27SM100_MMA_MXF8F6F4_2x1SM_SSISH_SH_fSI_Li256ELi256ELNS4_4UMMA5MajorE0ELS16_0ELNS15_7ScaleInE0ELS17_0EEEEEENSL_INS5_IJSC_SC_SC_EEENS5_IJSU_SU_SU_EEEEENS5_IJNS4_10UnderscoreES1D_S1D_EEEEENS5_IJNS4_28SM100_TMA_2SM_LOAD_MULTICASTES1G_EEENS5_IJNS4_14ComposedLayoutINS4_7SwizzleILi3ELi4ELi3EEENS4_18smem_ptr_flag_bitsILi8EEENSL_INS5_IJNSA_ILi8EEENSA_ILi128EEEEEENS5_IJS1O_SC_EEEEEEENSL_INS5_IJNS5_IJNS5_IJSN_SC_EEENS5_IJSM_SC_EEEEEESC_NS5_IJSB_NSA_ILi2EEEEEEEEENS5_IJNS5_IJNS5_IJSS_SW_EEESV_EEESU_NS5_IJSC_SW_EEEEEEEEEEEvNS4_8identityES1H_NS5_IJS1S_NSL_INS5_IJNS5_IJNS5_IJSN_S1W_EEES1U_EEESC_S1X_EEENS5_IJS20_SU_NS5_IJSC_NSA_ILi1024EEEEEEEEEEEEEEvS25_EENS_8epilogue10collective18CollectiveEpilogueINS2F_23Sm100TmaWarpSpecializedILi4ELi2ELi64ELb1ELb0EEEJNS5_IJS1O_SF_SF_EEENS5_IJNSL_IS1O_SC_EENSL_INSA_ILi64EEESC_EEEEENS_10bfloat16_tESK_S2P_SK_NS2F_6fusion15FusionCallbacksIS2J_NS2Q_17LinearCombinationIS2P_fS2P_fLNS_15FloatRoundStyleE2EEES2K_S2O_JEEENS4_5SM1004TMEM4LOAD26SM100_TMEM_LOAD_32dp32b64xENS4_13SM90_TMA_LOADENS1I_IS1K_NS1L_ILi16EEENSL_INS5_IJS1N_S2M_EEENS5_IJS2M_SC_EEEEEEENS4_39AutoVectorizingCopyWithAssumedAlignmentILi128EEENS4_14SM90_TMA_STOREES35_S37_S37_EEEvvEEEEvNT_6ParamsE --------------------------
	.section	.nv.constant0._ZN7cutlass13device_kernelINS_4gemm6kernel13GemmUniversalIN4cute5tupleIJiiiiEEENS1_10collective13CollectiveMmaINS1_46MainloopSm100TmaUmmaWarpSpecializedBlockScaledILi2ELi2ELi1ENS5_IJNS4_1CILi4EEESB_NSA_ILi1EEEEEEEENS5_IJNSA_ILi256EEESF_SF_EEENS5_IJNS_12float_e4m3_tENS_13float_ue8m0_tEEEENS5_IJNS5_IJlSC_lEEENS4_6LayoutINS5_IJNS5_IJNS5_IJNSA_ILi32EEESB_EEEiEEESO_NS5_IJSC_iEEEEEENS5_IJNS5_IJNS5_IJNSA_ILi16EEESB_EEEiEEENS5_IJNS5_IJNSA_ILi0EEESC_EEENSA_ILi512EEEEEENS5_IJSU_iEEEEEEEEEEESJ_S11_NS4_8TiledMMAINS4_8MMA_AtomIJNS4_27SM100_MMA_MXF8F6F4_2x1SM_SSISH_SH_fSI_Li256ELi256ELNS4_4UMMA5MajorE0ELS16_0ELNS15_7ScaleInE0ELS17_0EEEEEENSL_INS5_IJSC_SC_SC_EEENS5_IJSU_SU_SU_EEEEENS5_IJNS4_10UnderscoreES1D_S1D_EEEEENS5_IJNS4_28SM100_TMA_2SM_LOAD_MULTICASTES1G_EEENS5_IJNS4_14ComposedLayoutINS4_7SwizzleILi3ELi4ELi3EEENS4_18smem_ptr_flag_bitsILi8EEENSL_INS5_IJNSA_ILi8EEENSA_ILi128EEEEEENS5_IJS1O_SC_EEEEEEENSL_INS5_IJNS5_IJNS5_IJSN_SC_EEENS5_IJSM_SC_EEEEEESC_NS5_IJSB_NSA_ILi2EEEEEEEEENS5_IJNS5_IJNS5_IJSS_SW_EEESV_EEESU_NS5_IJSC_SW_EEEEEEEEEEEvNS4_8identityES1H_NS5_IJS1S_NSL_INS5_IJNS5_IJNS5_IJSN_S1W_EEES1U_EEESC_S1X_EEENS5_IJS20_SU_NS5_IJSC_NSA_ILi1024EEEEEEEEEEEEEEvS25_EENS_8epilogue10collective18CollectiveEpilogueINS2F_23Sm100TmaWarpSpecializedILi4ELi2ELi64ELb1ELb0EEEJNS5_IJS1O_SF_SF_EEENS5_IJNSL_IS1O_SC_EENSL_INSA_ILi64EEESC_EEEEENS_10bfloat16_tESK_S2P_SK_NS2F_6fusion15FusionCallbacksIS2J_NS2Q_17LinearCombinationIS2P_fS2P_fLNS_15FloatRoundStyleE2EEES2K_S2O_JEEENS4_5SM1004TMEM4LOAD26SM100_TMEM_LOAD_32dp32b64xENS4_13SM90_TMA_LOADENS1I_IS1K_NS1L_ILi16EEENSL_INS5_IJS1N_S2M_EEENS5_IJS2M_SC_EEEEEEENS4_39AutoVectorizingCopyWithAssumedAlignmentILi128EEENS4_14SM90_TMA_STOREES35_S37_S37_EEEvvEEEEvNT_6ParamsE,"a",@progbits
	.sectionflags	@""
	.align	4
.nv.constant0._ZN7cutlass13device_kernelINS_4gemm6kernel13GemmUniversalIN4cute5tupleIJiiiiEEENS1_10collective13CollectiveMmaINS1_46MainloopSm100TmaUmmaWarpSpecializedBlockScaledILi2ELi2ELi1ENS5_IJNS4_1CILi4EEESB_NSA_ILi1EEEEEEEENS5_IJNSA_ILi256EEESF_SF_EEENS5_IJNS_12float_e4m3_tENS_13float_ue8m0_tEEEENS5_IJNS5_IJlSC_lEEENS4_6LayoutINS5_IJNS5_IJNS5_IJNSA_ILi32EEESB_EEEiEEESO_NS5_IJSC_iEEEEEENS5_IJNS5_IJNS5_IJNSA_ILi16EEESB_EEEiEEENS5_IJNS5_IJNSA_ILi0EEESC_EEENSA_ILi512EEEEEENS5_IJSU_iEEEEEEEEEEESJ_S11_NS4_8TiledMMAINS4_8MMA_AtomIJNS4_27SM100_MMA_MXF8F6F4_2x1SM_SSISH_SH_fSI_Li256ELi256ELNS4_4UMMA5MajorE0ELS16_0ELNS15_7ScaleInE0ELS17_0EEEEEENSL_INS5_IJSC_SC_SC_EEENS5_IJSU_SU_SU_EEEEENS5_IJNS4_10UnderscoreES1D_S1D_EEEEENS5_IJNS4_28SM100_TMA_2SM_LOAD_MULTICASTES1G_EEENS5_IJNS4_14ComposedLayoutINS4_7SwizzleILi3ELi4ELi3EEENS4_18smem_ptr_flag_bitsILi8EEENSL_INS5_IJNSA_ILi8EEENSA_ILi128EEEEEENS5_IJS1O_SC_EEEEEEENSL_INS5_IJNS5_IJNS5_IJSN_SC_EEENS5_IJSM_SC_EEEEEESC_NS5_IJSB_NSA_ILi2EEEEEEEEENS5_IJNS5_IJNS5_IJSS_SW_EEESV_EEESU_NS5_IJSC_SW_EEEEEEEEEEEvNS4_8identityES1H_NS5_IJS1S_NSL_INS5_IJNS5_IJNS5_IJSN_S1W_EEES1U_EEESC_S1X_EEENS5_IJS20_SU_NS5_IJSC_NSA_ILi1024EEEEEEEEEEEEEEvS25_EENS_8epilogue10collective18CollectiveEpilogueINS2F_23Sm100TmaWarpSpecializedILi4ELi2ELi64ELb1ELb0EEEJNS5_IJS1O_SF_SF_EEENS5_IJNSL_IS1O_SC_EENSL_INSA_ILi64EEESC_EEEEENS_10bfloat16_tESK_S2P_SK_NS2F_6fusion15FusionCallbacksIS2J_NS2Q_17LinearCombinationIS2P_fS2P_fLNS_15FloatRoundStyleE2EEES2K_S2O_JEEENS4_5SM1004TMEM4LOAD26SM100_TMEM_LOAD_32dp32b64xENS4_13SM90_TMA_LOADENS1I_IS1K_NS1L_ILi16EEENSL_INS5_IJS1N_S2M_EEENS5_IJS2M_SC_EEEEEEENS4_39AutoVectorizingCopyWithAssumedAlignmentILi128EEENS4_14SM90_TMA_STOREES35_S37_S37_EEEvvEEEEvNT_6ParamsE:
	.zero		3968


//--------------------- SYMBOLS --------------------------

	.type		.nv.reservedSmem.offset0,@object
	.size		.nv.reservedSmem.offset0,0x4
	.type		.nv.reservedSmem.cap,@object
	.size		.nv.reservedSmem.cap,0x4
	.type		__assertfail,@function
